	.target	sm_80

	.elftype	@"ET_EXEC"


//--------------------- .note.nv.tkinfo           --------------------------
	.section	.note.nv.tkinfo,"",@"SHT_NOTE"
	.sectionflags	@"SHF_NOTE_NV_TKINFO"
	.tkinfo
        /*0018*/ 	.word	0x00000002
        /*0030*/ 	.string	""
        /*0030*/ 	.string	"ptxas"
        /*0030*/ 	.string	"Cuda compilation tools, release 13.0, V13.0.88"
        /*0030*/ 	.string	"Build cuda_13.0.r13.0/compiler.36424714_0"
        /*0030*/ 	.string	"-arch sm_80 -m 64 "



//--------------------- .note.nv.cuinfo           --------------------------
	.section	.note.nv.cuinfo,"",@"SHT_NOTE"
	.sectionflags	@"SHF_NOTE_NV_CUINFO"
        /*0018*/ 	.short	0x0002
        /*001a*/ 	.short	0x0050
        /*001c*/ 	.short	0x0082
	.zero		2


//--------------------- .nv.info                  --------------------------
	.section	.nv.info,"",@"SHT_CUDA_INFO"
	.align	4


	//----- nvinfo : EIATTR_REGCOUNT
	.align		4
        /*0000*/ 	.byte	0x04, 0x2f
        /*0002*/ 	.short	(.L_39 - .L_38)
	.align		4
.L_38:
        /*0004*/ 	.word	index@(_ZN2at6native51_GLOBAL__N__eebb21b7_18_MultiMarginLoss_cu_b86932df30MultiMarginLoss_forward_kernelILi1EdEEvPT0_PKS3_PKlS6_iibS3_)
        /*0008*/ 	.word	0x0000001b


	//----- nvinfo : EIATTR_FRAME_SIZE
	.align		4
.L_39:
        /*000c*/ 	.byte	0x04, 0x11
        /*000e*/ 	.short	(.L_41 - .L_40)
	.align		4
.L_40:
        /*0010*/ 	.word	index@($__internal_3_$__cuda_sm20_div_rn_f64_full)
        /*0014*/ 	.word	0x00000000


	//----- nvinfo : EIATTR_FRAME_SIZE
	.align		4
.L_41:
        /*0018*/ 	.byte	0x04, 0x11
        /*001a*/ 	.short	(.L_43 - .L_42)
	.align		4
.L_42:
        /*001c*/ 	.word	index@(_ZN2at6native51_GLOBAL__N__eebb21b7_18_MultiMarginLoss_cu_b86932df30MultiMarginLoss_forward_kernelILi1EdEEvPT0_PKS3_PKlS6_iibS3_)
        /*0020*/ 	.word	0x00000000


	//----- nvinfo : EIATTR_REGCOUNT
	.align		4
.L_43:
        /*0024*/ 	.byte	0x04, 0x2f
        /*0026*/ 	.short	(.L_45 - .L_44)
	.align		4
.L_44:
        /*0028*/ 	.word	index@(_ZN2at6native51_GLOBAL__N__eebb21b7_18_MultiMarginLoss_cu_b86932df30MultiMarginLoss_forward_kernelILi2EdEEvPT0_PKS3_PKlS6_iibS3_)
        /*002c*/ 	.word	0x0000001c


	//----- nvinfo : EIATTR_FRAME_SIZE
	.align		4
.L_45:
        /*0030*/ 	.byte	0x04, 0x11
        /*0032*/ 	.short	(.L_47 - .L_46)
	.align		4
.L_46:
        /*0034*/ 	.word	index@($__internal_2_$__cuda_sm20_div_rn_f64_full)
        /*0038*/ 	.word	0x00000000


	//----- nvinfo : EIATTR_FRAME_SIZE
	.align		4
.L_47:
        /*003c*/ 	.byte	0x04, 0x11
        /*003e*/ 	.short	(.L_49 - .L_48)
	.align		4
.L_48:
        /*0040*/ 	.word	index@(_ZN2at6native51_GLOBAL__N__eebb21b7_18_MultiMarginLoss_cu_b86932df30MultiMarginLoss_forward_kernelILi2EdEEvPT0_PKS3_PKlS6_iibS3_)
        /*0044*/ 	.word	0x00000000


	//----- nvinfo : EIATTR_REGCOUNT
	.align		4
.L_49:
        /*0048*/ 	.byte	0x04, 0x2f
        /*004a*/ 	.short	(.L_51 - .L_50)
	.align		4
.L_50:
        /*004c*/ 	.word	index@(_ZN2at6native51_GLOBAL__N__eebb21b7_18_MultiMarginLoss_cu_b86932df30MultiMarginLoss_forward_kernelILi1EfEEvPT0_PKS3_PKlS6_iibS3_)
        /*0050*/ 	.word	0x00000018


	//----- nvinfo : EIATTR_FRAME_SIZE
	.align		4
.L_51:
        /*0054*/ 	.byte	0x04, 0x11
        /*0056*/ 	.short	(.L_53 - .L_52)
	.align		4
.L_52:
        /*0058*/ 	.word	index@(_ZN2at6native51_GLOBAL__N__eebb21b7_18_MultiMarginLoss_cu_b86932df30MultiMarginLoss_forward_kernelILi1EfEEvPT0_PKS3_PKlS6_iibS3_)
        /*005c*/ 	.word	0x00000000


	//----- nvinfo : EIATTR_REGCOUNT
	.align		4
.L_53:
        /*0060*/ 	.byte	0x04, 0x2f
        /*0062*/ 	.short	(.L_55 - .L_54)
	.align		4
.L_54:
        /*0064*/ 	.word	index@(_ZN2at6native51_GLOBAL__N__eebb21b7_18_MultiMarginLoss_cu_b86932df30MultiMarginLoss_forward_kernelILi2EfEEvPT0_PKS3_PKlS6_iibS3_)
        /*0068*/ 	.word	0x00000018


	//----- nvinfo : EIATTR_FRAME_SIZE
	.align		4
.L_55:
        /*006c*/ 	.byte	0x04, 0x11
        /*006e*/ 	.short	(.L_57 - .L_56)
	.align		4
.L_56:
        /*0070*/ 	.word	index@(_ZN2at6native51_GLOBAL__N__eebb21b7_18_MultiMarginLoss_cu_b86932df30MultiMarginLoss_forward_kernelILi2EfEEvPT0_PKS3_PKlS6_iibS3_)
        /*0074*/ 	.word	0x00000000


	//----- nvinfo : EIATTR_REGCOUNT
	.align		4
.L_57:
        /*0078*/ 	.byte	0x04, 0x2f
        /*007a*/ 	.short	(.L_59 - .L_58)
	.align		4
.L_58:
        /*007c*/ 	.word	index@(_ZN2at6native51_GLOBAL__N__eebb21b7_18_MultiMarginLoss_cu_b86932df30MultiMarginLoss_forward_kernelILi1EN3c104HalfEEEvPT0_PKS5_PKlS8_iibS5_)
        /*0080*/ 	.word	0x0000001a


	//----- nvinfo : EIATTR_FRAME_SIZE
	.align		4
.L_59:
        /*0084*/ 	.byte	0x04, 0x11
        /*0086*/ 	.short	(.L_61 - .L_60)
	.align		4
.L_60:
        /*0088*/ 	.word	index@(_ZN2at6native51_GLOBAL__N__eebb21b7_18_MultiMarginLoss_cu_b86932df30MultiMarginLoss_forward_kernelILi1EN3c104HalfEEEvPT0_PKS5_PKlS8_iibS5_)
        /*008c*/ 	.word	0x00000000


	//----- nvinfo : EIATTR_REGCOUNT
	.align		4
.L_61:
        /*0090*/ 	.byte	0x04, 0x2f
        /*0092*/ 	.short	(.L_63 - .L_62)
	.align		4
.L_62:
        /*0094*/ 	.word	index@(_ZN2at6native51_GLOBAL__N__eebb21b7_18_MultiMarginLoss_cu_b86932df30MultiMarginLoss_forward_kernelILi2EN3c104HalfEEEvPT0_PKS5_PKlS8_iibS5_)
        /*0098*/ 	.word	0x0000001a


	//----- nvinfo : EIATTR_FRAME_SIZE
	.align		4
.L_63:
        /*009c*/ 	.byte	0x04, 0x11
        /*009e*/ 	.short	(.L_65 - .L_64)
	.align		4
.L_64:
        /*00a0*/ 	.word	index@(_ZN2at6native51_GLOBAL__N__eebb21b7_18_MultiMarginLoss_cu_b86932df30MultiMarginLoss_forward_kernelILi2EN3c104HalfEEEvPT0_PKS5_PKlS8_iibS5_)
        /*00a4*/ 	.word	0x00000000


	//----- nvinfo : EIATTR_REGCOUNT
	.align		4
.L_65:
        /*00a8*/ 	.byte	0x04, 0x2f
        /*00aa*/ 	.short	(.L_67 - .L_66)
	.align		4
.L_66:
        /*00ac*/ 	.word	index@(_ZN2at6native51_GLOBAL__N__eebb21b7_18_MultiMarginLoss_cu_b86932df30MultiMarginLoss_forward_kernelILi1EN3c108BFloat16EEEvPT0_PKS5_PKlS8_iibS5_)
        /*00b0*/ 	.word	0x0000001a


	//----- nvinfo : EIATTR_FRAME_SIZE
	.align		4
.L_67:
        /*00b4*/ 	.byte	0x04, 0x11
        /*00b6*/ 	.short	(.L_69 - .L_68)
	.align		4
.L_68:
        /*00b8*/ 	.word	index@(_ZN2at6native51_GLOBAL__N__eebb21b7_18_MultiMarginLoss_cu_b86932df30MultiMarginLoss_forward_kernelILi1EN3c108BFloat16EEEvPT0_PKS5_PKlS8_iibS5_)
        /*00bc*/ 	.word	0x00000000


	//----- nvinfo : EIATTR_REGCOUNT
	.align		4
.L_69:
        /*00c0*/ 	.byte	0x04, 0x2f
        /*00c2*/ 	.short	(.L_71 - .L_70)
	.align		4
.L_70:
        /*00c4*/ 	.word	index@(_ZN2at6native51_GLOBAL__N__eebb21b7_18_MultiMarginLoss_cu_b86932df30MultiMarginLoss_forward_kernelILi2EN3c108BFloat16EEEvPT0_PKS5_PKlS8_iibS5_)
        /*00c8*/ 	.word	0x0000001a


	//----- nvinfo : EIATTR_FRAME_SIZE
	.align		4
.L_71:
        /*00cc*/ 	.byte	0x04, 0x11
        /*00ce*/ 	.short	(.L_73 - .L_72)
	.align		4
.L_72:
        /*00d0*/ 	.word	index@(_ZN2at6native51_GLOBAL__N__eebb21b7_18_MultiMarginLoss_cu_b86932df30MultiMarginLoss_forward_kernelILi2EN3c108BFloat16EEEvPT0_PKS5_PKlS8_iibS5_)
        /*00d4*/ 	.word	0x00000000


	//----- nvinfo : EIATTR_REGCOUNT
	.align		4
.L_73:
        /*00d8*/ 	.byte	0x04, 0x2f
        /*00da*/ 	.short	(.L_75 - .L_74)
	.align		4
.L_74:
        /*00dc*/ 	.word	index@(_ZN2at6native51_GLOBAL__N__eebb21b7_18_MultiMarginLoss_cu_b86932df31MultiMarginLoss_backward_kernelILi1EdEEvPT0_PKS3_S6_PKlS6_iibS3_b)
        /*00e0*/ 	.word	0x00000020


	//----- nvinfo : EIATTR_FRAME_SIZE
	.align		4
.L_75:
        /*00e4*/ 	.byte	0x04, 0x11
        /*00e6*/ 	.short	(.L_77 - .L_76)
	.align		4
.L_76:
        /*00e8*/ 	.word	index@($__internal_1_$__cuda_sm20_dblrcp_rn_slowpath_v3)
        /*00ec*/ 	.word	0x00000000


	//----- nvinfo : EIATTR_FRAME_SIZE
	.align		4
.L_77:
        /*00f0*/ 	.byte	0x04, 0x11
        /*00f2*/ 	.short	(.L_79 - .L_78)
	.align		4
.L_78:
        /*00f4*/ 	.word	index@(_ZN2at6native51_GLOBAL__N__eebb21b7_18_MultiMarginLoss_cu_b86932df31MultiMarginLoss_backward_kernelILi1EdEEvPT0_PKS3_S6_PKlS6_iibS3_b)
        /*00f8*/ 	.word	0x00000000


	//----- nvinfo : EIATTR_REGCOUNT
	.align		4
.L_79:
        /*00fc*/ 	.byte	0x04, 0x2f
        /*00fe*/ 	.short	(.L_81 - .L_80)
	.align		4
.L_80:
        /*0100*/ 	.word	index@(_ZN2at6native51_GLOBAL__N__eebb21b7_18_MultiMarginLoss_cu_b86932df31MultiMarginLoss_backward_kernelILi2EdEEvPT0_PKS3_S6_PKlS6_iibS3_b)
        /*0104*/ 	.word	0x00000020


	//----- nvinfo : EIATTR_FRAME_SIZE
	.align		4
.L_81:
        /*0108*/ 	.byte	0x04, 0x11
        /*010a*/ 	.short	(.L_83 - .L_82)
	.align		4
.L_82:
        /*010c*/ 	.word	index@($__internal_0_$__cuda_sm20_dblrcp_rn_slowpath_v3)
        /*0110*/ 	.word	0x00000000


	//----- nvinfo : EIATTR_FRAME_SIZE
	.align		4
.L_83:
        /*0114*/ 	.byte	0x04, 0x11
        /*0116*/ 	.short	(.L_85 - .L_84)
	.align		4
.L_84:
        /*0118*/ 	.word	index@(_ZN2at6native51_GLOBAL__N__eebb21b7_18_MultiMarginLoss_cu_b86932df31MultiMarginLoss_backward_kernelILi2EdEEvPT0_PKS3_S6_PKlS6_iibS3_b)
        /*011c*/ 	.word	0x00000000


	//----- nvinfo : EIATTR_REGCOUNT
	.align		4
.L_85:
        /*0120*/ 	.byte	0x04, 0x2f
        /*0122*/ 	.short	(.L_87 - .L_86)
	.align		4
.L_86:
        /*0124*/ 	.word	index@(_ZN2at6native51_GLOBAL__N__eebb21b7_18_MultiMarginLoss_cu_b86932df31MultiMarginLoss_backward_kernelILi1EfEEvPT0_PKS3_S6_PKlS6_iibS3_b)
        /*0128*/ 	.word	0x0000001e


	//----- nvinfo : EIATTR_FRAME_SIZE
	.align		4
.L_87:
        /*012c*/ 	.byte	0x04, 0x11
        /*012e*/ 	.short	(.L_89 - .L_88)
	.align		4
.L_88:
        /*0130*/ 	.word	index@(_ZN2at6native51_GLOBAL__N__eebb21b7_18_MultiMarginLoss_cu_b86932df31MultiMarginLoss_backward_kernelILi1EfEEvPT0_PKS3_S6_PKlS6_iibS3_b)
        /*0134*/ 	.word	0x00000000


	//----- nvinfo : EIATTR_REGCOUNT
	.align		4
.L_89:
        /*0138*/ 	.byte	0x04, 0x2f
        /*013a*/ 	.short	(.L_91 - .L_90)
	.align		4
.L_90:
        /*013c*/ 	.word	index@(_ZN2at6native51_GLOBAL__N__eebb21b7_18_MultiMarginLoss_cu_b86932df31MultiMarginLoss_backward_kernelILi2EfEEvPT0_PKS3_S6_PKlS6_iibS3_b)
        /*0140*/ 	.word	0x0000001e


	//----- nvinfo : EIATTR_FRAME_SIZE
	.align		4
.L_91:
        /*0144*/ 	.byte	0x04, 0x11
        /*0146*/ 	.short	(.L_93 - .L_92)
	.align		4
.L_92:
        /*0148*/ 	.word	index@(_ZN2at6native51_GLOBAL__N__eebb21b7_18_MultiMarginLoss_cu_b86932df31MultiMarginLoss_backward_kernelILi2EfEEvPT0_PKS3_S6_PKlS6_iibS3_b)
        /*014c*/ 	.word	0x00000000


	//----- nvinfo : EIATTR_REGCOUNT
	.align		4
.L_93:
        /*0150*/ 	.byte	0x04, 0x2f
        /*0152*/ 	.short	(.L_95 - .L_94)
	.align		4
.L_94:
        /*0154*/ 	.word	index@(_ZN2at6native51_GLOBAL__N__eebb21b7_18_MultiMarginLoss_cu_b86932df31MultiMarginLoss_backward_kernelILi1EN3c104HalfEEEvPT0_PKS5_S8_PKlS8_iibS5_b)
        /*0158*/ 	.word	0x0000001c


	//----- nvinfo : EIATTR_FRAME_SIZE
	.align		4
.L_95:
        /*015c*/ 	.byte	0x04, 0x11
        /*015e*/ 	.short	(.L_97 - .L_96)
	.align		4
.L_96:
        /*0160*/ 	.word	index@(_ZN2at6native51_GLOBAL__N__eebb21b7_18_MultiMarginLoss_cu_b86932df31MultiMarginLoss_backward_kernelILi1EN3c104HalfEEEvPT0_PKS5_S8_PKlS8_iibS5_b)
        /*0164*/ 	.word	0x00000000


	//----- nvinfo : EIATTR_REGCOUNT
	.align		4
.L_97:
        /*0168*/ 	.byte	0x04, 0x2f
        /*016a*/ 	.short	(.L_99 - .L_98)
	.align		4
.L_98:
        /*016c*/ 	.word	index@(_ZN2at6native51_GLOBAL__N__eebb21b7_18_MultiMarginLoss_cu_b86932df31MultiMarginLoss_backward_kernelILi2EN3c104HalfEEEvPT0_PKS5_S8_PKlS8_iibS5_b)
        /*0170*/ 	.word	0x0000001c


	//----- nvinfo : EIATTR_FRAME_SIZE
	.align		4
.L_99:
        /*0174*/ 	.byte	0x04, 0x11
        /*0176*/ 	.short	(.L_101 - .L_100)
	.align		4
.L_100:
        /*0178*/ 	.word	index@(_ZN2at6native51_GLOBAL__N__eebb21b7_18_MultiMarginLoss_cu_b86932df31MultiMarginLoss_backward_kernelILi2EN3c104HalfEEEvPT0_PKS5_S8_PKlS8_iibS5_b)
        /*017c*/ 	.word	0x00000000


	//----- nvinfo : EIATTR_REGCOUNT
	.align		4
.L_101:
        /*0180*/ 	.byte	0x04, 0x2f
        /*0182*/ 	.short	(.L_103 - .L_102)
	.align		4
.L_102:
        /*0184*/ 	.word	index@(_ZN2at6native51_GLOBAL__N__eebb21b7_18_MultiMarginLoss_cu_b86932df31MultiMarginLoss_backward_kernelILi1EN3c108BFloat16EEEvPT0_PKS5_S8_PKlS8_iibS5_b)
        /*0188*/ 	.word	0x0000001c


	//----- nvinfo : EIATTR_FRAME_SIZE
	.align		4
.L_103:
        /*018c*/ 	.byte	0x04, 0x11
        /*018e*/ 	.short	(.L_105 - .L_104)
	.align		4
.L_104:
        /*0190*/ 	.word	index@(_ZN2at6native51_GLOBAL__N__eebb21b7_18_MultiMarginLoss_cu_b86932df31MultiMarginLoss_backward_kernelILi1EN3c108BFloat16EEEvPT0_PKS5_S8_PKlS8_iibS5_b)
        /*0194*/ 	.word	0x00000000


	//----- nvinfo : EIATTR_REGCOUNT
	.align		4
.L_105:
        /*0198*/ 	.byte	0x04, 0x2f
        /*019a*/ 	.short	(.L_107 - .L_106)
	.align		4
.L_106:
        /*019c*/ 	.word	index@(_ZN2at6native51_GLOBAL__N__eebb21b7_18_MultiMarginLoss_cu_b86932df31MultiMarginLoss_backward_kernelILi2EN3c108BFloat16EEEvPT0_PKS5_S8_PKlS8_iibS5_b)
        /*01a0*/ 	.word	0x0000001c


	//----- nvinfo : EIATTR_FRAME_SIZE
	.align		4
.L_107:
        /*01a4*/ 	.byte	0x04, 0x11
        /*01a6*/ 	.short	(.L_109 - .L_108)
	.align		4
.L_108:
        /*01a8*/ 	.word	index@(_ZN2at6native51_GLOBAL__N__eebb21b7_18_MultiMarginLoss_cu_b86932df31MultiMarginLoss_backward_kernelILi2EN3c108BFloat16EEEvPT0_PKS5_S8_PKlS8_iibS5_b)
        /*01ac*/ 	.word	0x00000000


	//----- nvinfo : EIATTR_MIN_STACK_SIZE
	.align		4
.L_109:
        /*01b0*/ 	.byte	0x04, 0x12
        /*01b2*/ 	.short	(.L_111 - .L_110)
	.align		4
.L_110:
        /*01b4*/ 	.word	index@(_ZN2at6native51_GLOBAL__N__eebb21b7_18_MultiMarginLoss_cu_b86932df31MultiMarginLoss_backward_kernelILi2EN3c108BFloat16EEEvPT0_PKS5_S8_PKlS8_iibS5_b)
        /*01b8*/ 	.word	0x00000000


	//----- nvinfo : EIATTR_MIN_STACK_SIZE
	.align		4
.L_111:
        /*01bc*/ 	.byte	0x04, 0x12
        /*01be*/ 	.short	(.L_113 - .L_112)
	.align		4
.L_112:
        /*01c0*/ 	.word	index@(_ZN2at6native51_GLOBAL__N__eebb21b7_18_MultiMarginLoss_cu_b86932df31MultiMarginLoss_backward_kernelILi1EN3c108BFloat16EEEvPT0_PKS5_S8_PKlS8_iibS5_b)
        /*01c4*/ 	.word	0x00000000


	//----- nvinfo : EIATTR_MIN_STACK_SIZE
	.align		4
.L_113:
        /*01c8*/ 	.byte	0x04, 0x12
        /*01ca*/ 	.short	(.L_115 - .L_114)
	.align		4
.L_114:
        /*01cc*/ 	.word	index@(_ZN2at6native51_GLOBAL__N__eebb21b7_18_MultiMarginLoss_cu_b86932df31MultiMarginLoss_backward_kernelILi2EN3c104HalfEEEvPT0_PKS5_S8_PKlS8_iibS5_b)
        /*01d0*/ 	.word	0x00000000


	//----- nvinfo : EIATTR_MIN_STACK_SIZE
	.align		4
.L_115:
        /*01d4*/ 	.byte	0x04, 0x12
        /*01d6*/ 	.short	(.L_117 - .L_116)
	.align		4
.L_116:
        /*01d8*/ 	.word	index@(_ZN2at6native51_GLOBAL__N__eebb21b7_18_MultiMarginLoss_cu_b86932df31MultiMarginLoss_backward_kernelILi1EN3c104HalfEEEvPT0_PKS5_S8_PKlS8_iibS5_b)
        /*01dc*/ 	.word	0x00000000


	//----- nvinfo : EIATTR_MIN_STACK_SIZE
	.align		4
.L_117:
        /*01e0*/ 	.byte	0x04, 0x12
        /*01e2*/ 	.short	(.L_119 - .L_118)
	.align		4
.L_118:
        /*01e4*/ 	.word	index@(_ZN2at6native51_GLOBAL__N__eebb21b7_18_MultiMarginLoss_cu_b86932df31MultiMarginLoss_backward_kernelILi2EfEEvPT0_PKS3_S6_PKlS6_iibS3_b)
        /*01e8*/ 	.word	0x00000000


	//----- nvinfo : EIATTR_MIN_STACK_SIZE
	.align		4
.L_119:
        /*01ec*/ 	.byte	0x04, 0x12
        /*01ee*/ 	.short	(.L_121 - .L_120)
	.align		4
.L_120:
        /*01f0*/ 	.word	index@(_ZN2at6native51_GLOBAL__N__eebb21b7_18_MultiMarginLoss_cu_b86932df31MultiMarginLoss_backward_kernelILi1EfEEvPT0_PKS3_S6_PKlS6_iibS3_b)
        /*01f4*/ 	.word	0x00000000


	//----- nvinfo : EIATTR_MIN_STACK_SIZE
	.align		4
.L_121:
        /*01f8*/ 	.byte	0x04, 0x12
        /*01fa*/ 	.short	(.L_123 - .L_122)
	.align		4
.L_122:
        /*01fc*/ 	.word	index@(_ZN2at6native51_GLOBAL__N__eebb21b7_18_MultiMarginLoss_cu_b86932df31MultiMarginLoss_backward_kernelILi2EdEEvPT0_PKS3_S6_PKlS6_iibS3_b)
        /*0200*/ 	.word	0x00000000


	//----- nvinfo : EIATTR_MIN_STACK_SIZE
	.align		4
.L_123:
        /*0204*/ 	.byte	0x04, 0x12
        /*0206*/ 	.short	(.L_125 - .L_124)
	.align		4
.L_124:
        /*0208*/ 	.word	index@(_ZN2at6native51_GLOBAL__N__eebb21b7_18_MultiMarginLoss_cu_b86932df31MultiMarginLoss_backward_kernelILi1EdEEvPT0_PKS3_S6_PKlS6_iibS3_b)
        /*020c*/ 	.word	0x00000000


	//----- nvinfo : EIATTR_MIN_STACK_SIZE
	.align		4
.L_125:
        /*0210*/ 	.byte	0x04, 0x12
        /*0212*/ 	.short	(.L_127 - .L_126)
	.align		4
.L_126:
        /*0214*/ 	.word	index@(_ZN2at6native51_GLOBAL__N__eebb21b7_18_MultiMarginLoss_cu_b86932df30MultiMarginLoss_forward_kernelILi2EN3c108BFloat16EEEvPT0_PKS5_PKlS8_iibS5_)
        /*0218*/ 	.word	0x00000000


	//----- nvinfo : EIATTR_MIN_STACK_SIZE
	.align		4
.L_127:
        /*021c*/ 	.byte	0x04, 0x12
        /*021e*/ 	.short	(.L_129 - .L_128)
	.align		4
.L_128:
        /*0220*/ 	.word	index@(_ZN2at6native51_GLOBAL__N__eebb21b7_18_MultiMarginLoss_cu_b86932df30MultiMarginLoss_forward_kernelILi1EN3c108BFloat16EEEvPT0_PKS5_PKlS8_iibS5_)
        /*0224*/ 	.word	0x00000000


	//----- nvinfo : EIATTR_MIN_STACK_SIZE
	.align		4
.L_129:
        /*0228*/ 	.byte	0x04, 0x12
        /*022a*/ 	.short	(.L_131 - .L_130)
	.align		4
.L_130:
        /*022c*/ 	.word	index@(_ZN2at6native51_GLOBAL__N__eebb21b7_18_MultiMarginLoss_cu_b86932df30MultiMarginLoss_forward_kernelILi2EN3c104HalfEEEvPT0_PKS5_PKlS8_iibS5_)
        /*0230*/ 	.word	0x00000000


	//----- nvinfo : EIATTR_MIN_STACK_SIZE
	.align		4
.L_131:
        /*0234*/ 	.byte	0x04, 0x12
        /*0236*/ 	.short	(.L_133 - .L_132)
	.align		4
.L_132:
        /*0238*/ 	.word	index@(_ZN2at6native51_GLOBAL__N__eebb21b7_18_MultiMarginLoss_cu_b86932df30MultiMarginLoss_forward_kernelILi1EN3c104HalfEEEvPT0_PKS5_PKlS8_iibS5_)
        /*023c*/ 	.word	0x00000000


	//----- nvinfo : EIATTR_MIN_STACK_SIZE
	.align		4
.L_133:
        /*0240*/ 	.byte	0x04, 0x12
        /*0242*/ 	.short	(.L_135 - .L_134)
	.align		4
.L_134:
        /*0244*/ 	.word	index@(_ZN2at6native51_GLOBAL__N__eebb21b7_18_MultiMarginLoss_cu_b86932df30MultiMarginLoss_forward_kernelILi2EfEEvPT0_PKS3_PKlS6_iibS3_)
        /*0248*/ 	.word	0x00000000


	//----- nvinfo : EIATTR_MIN_STACK_SIZE
	.align		4
.L_135:
        /*024c*/ 	.byte	0x04, 0x12
        /*024e*/ 	.short	(.L_137 - .L_136)
	.align		4
.L_136:
        /*0250*/ 	.word	index@(_ZN2at6native51_GLOBAL__N__eebb21b7_18_MultiMarginLoss_cu_b86932df30MultiMarginLoss_forward_kernelILi1EfEEvPT0_PKS3_PKlS6_iibS3_)
        /*0254*/ 	.word	0x00000000


	//----- nvinfo : EIATTR_MIN_STACK_SIZE
	.align		4
.L_137:
        /*0258*/ 	.byte	0x04, 0x12
        /*025a*/ 	.short	(.L_139 - .L_138)
	.align		4
.L_138:
        /*025c*/ 	.word	index@(_ZN2at6native51_GLOBAL__N__eebb21b7_18_MultiMarginLoss_cu_b86932df30MultiMarginLoss_forward_kernelILi2EdEEvPT0_PKS3_PKlS6_iibS3_)
        /*0260*/ 	.word	0x00000000


	//----- nvinfo : EIATTR_MIN_STACK_SIZE
	.align		4
.L_139:
        /*0264*/ 	.byte	0x04, 0x12
        /*0266*/ 	.short	(.L_141 - .L_140)
	.align		4
.L_140:
        /*0268*/ 	.word	index@(_ZN2at6native51_GLOBAL__N__eebb21b7_18_MultiMarginLoss_cu_b86932df30MultiMarginLoss_forward_kernelILi1EdEEvPT0_PKS3_PKlS6_iibS3_)
        /*026c*/ 	.word	0x00000000
.L_141:


//--------------------- .nv.info._ZN2at6native51_GLOBAL__N__eebb21b7_18_MultiMarginLoss_cu_b86932df31MultiMarginLoss_backward_kernelILi2EN3c108BFloat16EEEvPT0_PKS5_S8_PKlS8_iibS5_b --------------------------
	.section	.nv.info._ZN2at6native51_GLOBAL__N__eebb21b7_18_MultiMarginLoss_cu_b86932df31MultiMarginLoss_backward_kernelILi2EN3c108BFloat16EEEvPT0_PKS5_S8_PKlS8_iibS5_b,"",@"SHT_CUDA_INFO"
	.sectionflags	@""
	.align	4


	//----- nvinfo : EIATTR_CUDA_API_VERSION
	.align		4
        /*0000*/ 	.byte	0x04, 0x37
        /*0002*/ 	.short	(.L_143 - .L_142)
.L_142:
        /*0004*/ 	.word	0x00000082


	//----- nvinfo : EIATTR_SW2861232_WAR
	.align		4
.L_143:
        /*0008*/ 	.byte	0x01, 0x35
	.zero		2


	//----- nvinfo : EIATTR_PARAM_CBANK
	.align		4
        /*000c*/ 	.byte	0x04, 0x0a
        /*000e*/ 	.short	(.L_145 - .L_144)
	.align		4
.L_144:
        /*0010*/ 	.word	index@(.nv.constant0._ZN2at6native51_GLOBAL__N__eebb21b7_18_MultiMarginLoss_cu_b86932df31MultiMarginLoss_backward_kernelILi2EN3c108BFloat16EEEvPT0_PKS5_S8_PKlS8_iibS5_b)
        /*0014*/ 	.short	0x0160
        /*0016*/ 	.short	0x0035


	//----- nvinfo : EIATTR_CBANK_PARAM_SIZE
	.align		4
.L_145:
        /*0018*/ 	.byte	0x03, 0x19
        /*001a*/ 	.short	0x0035


	//----- nvinfo : EIATTR_KPARAM_INFO
	.align		4
        /*001c*/ 	.byte	0x04, 0x17
        /*001e*/ 	.short	(.L_147 - .L_146)
.L_146:
        /*0020*/ 	.word	0x00000000
        /*0024*/ 	.short	0x0009
        /*0026*/ 	.short	0x0034
        /*0028*/ 	.byte	0x00, 0xf0, 0x05, 0x00


	//----- nvinfo : EIATTR_KPARAM_INFO
	.align		4
.L_147:
        /*002c*/ 	.byte	0x04, 0x17
        /*002e*/ 	.short	(.L_149 - .L_148)
.L_148:
        /*0030*/ 	.word	0x00000000
        /*0034*/ 	.short	0x0008
        /*0036*/ 	.short	0x0032
        /*0038*/ 	.byte	0x00, 0xf0, 0x09, 0x00


	//----- nvinfo : EIATTR_KPARAM_INFO
	.align		4
.L_149:
        /*003c*/ 	.byte	0x04, 0x17
        /*003e*/ 	.short	(.L_151 - .L_150)
.L_150:
        /*0040*/ 	.word	0x00000000
        /*0044*/ 	.short	0x0007
        /*0046*/ 	.short	0x0030
        /*0048*/ 	.byte	0x00, 0xf0, 0x05, 0x00


	//----- nvinfo : EIATTR_KPARAM_INFO
	.align		4
.L_151:
        /*004c*/ 	.byte	0x04, 0x17
        /*004e*/ 	.short	(.L_153 - .L_152)
.L_152:
        /*0050*/ 	.word	0x00000000
        /*0054*/ 	.short	0x0006
        /*0056*/ 	.short	0x002c
        /*0058*/ 	.byte	0x00, 0xf0, 0x11, 0x00


	//----- nvinfo : EIATTR_KPARAM_INFO
	.align		4
.L_153:
        /*005c*/ 	.byte	0x04, 0x17
        /*005e*/ 	.short	(.L_155 - .L_154)
.L_154:
        /*0060*/ 	.word	0x00000000
        /*0064*/ 	.short	0x0005
        /*0066*/ 	.short	0x0028
        /*0068*/ 	.byte	0x00, 0xf0, 0x11, 0x00


	//----- nvinfo : EIATTR_KPARAM_INFO
	.align		4
.L_155:
        /*006c*/ 	.byte	0x04, 0x17
        /*006e*/ 	.short	(.L_157 - .L_156)
.L_156:
        /*0070*/ 	.word	0x00000000
        /*0074*/ 	.short	0x0004
        /*0076*/ 	.short	0x0020
        /*0078*/ 	.byte	0x00, 0xf0, 0x21, 0x00


	//----- nvinfo : EIATTR_KPARAM_INFO
	.align		4
.L_157:
        /*007c*/ 	.byte	0x04, 0x17
        /*007e*/ 	.short	(.L_159 - .L_158)
.L_158:
        /*0080*/ 	.word	0x00000000
        /*0084*/ 	.short	0x0003
        /*0086*/ 	.short	0x0018
        /*0088*/ 	.byte	0x00, 0xf0, 0x21, 0x00


	//----- nvinfo : EIATTR_KPARAM_INFO
	.align		4
.L_159:
        /*008c*/ 	.byte	0x04, 0x17
        /*008e*/ 	.short	(.L_161 - .L_160)
.L_160:
        /*0090*/ 	.word	0x00000000
        /*0094*/ 	.short	0x0002
        /*0096*/ 	.short	0x0010
        /*0098*/ 	.byte	0x00, 0xf0, 0x21, 0x00


	//----- nvinfo : EIATTR_KPARAM_INFO
	.align		4
.L_161:
        /*009c*/ 	.byte	0x04, 0x17
        /*009e*/ 	.short	(.L_163 - .L_162)
.L_162:
        /*00a0*/ 	.word	0x00000000
        /*00a4*/ 	.short	0x0001
        /*00a6*/ 	.short	0x0008
        /*00a8*/ 	.byte	0x00, 0xf0, 0x21, 0x00


	//----- nvinfo : EIATTR_KPARAM_INFO
	.align		4
.L_163:
        /*00ac*/ 	.byte	0x04, 0x17
        /*00ae*/ 	.short	(.L_165 - .L_164)
.L_164:
        /*00b0*/ 	.word	0x00000000
        /*00b4*/ 	.short	0x0000
        /*00b6*/ 	.short	0x0000
        /*00b8*/ 	.byte	0x00, 0xf0, 0x21, 0x00


	//----- nvinfo : EIATTR_MAXREG_COUNT
	.align		4
.L_165:
        /*00bc*/ 	.byte	0x03, 0x1b
        /*00be*/ 	.short	0x00ff


	//----- nvinfo : EIATTR_NUM_BARRIERS
	.align		4
        /*00c0*/ 	.byte	0x02, 0x4c
        /*00c2*/ 	.byte	0x01
	.zero		1


	//----- nvinfo : EIATTR_MERCURY_ISA_VERSION
	.align		4
        /*00c4*/ 	.byte	0x03, 0x5f
        /*00c6*/ 	.short	0x0000


	//----- nvinfo : EIATTR_EXIT_INSTR_OFFSETS
	.align		4
        /*00c8*/ 	.byte	0x04, 0x1c
        /*00ca*/ 	.short	(.L_167 - .L_166)


	//   ....[0]....
.L_166:
        /*00cc*/ 	.word	0x00000cf0


	//   ....[1]....
        /*00d0*/ 	.word	0x00000e40


	//----- nvinfo : EIATTR_CRS_STACK_SIZE
	.align		4
.L_167:
        /*00d4*/ 	.byte	0x04, 0x1e
        /*00d6*/ 	.short	(.L_169 - .L_168)
.L_168:
        /*00d8*/ 	.word	0x00000000
.L_169:


//--------------------- .nv.info._ZN2at6native51_GLOBAL__N__eebb21b7_18_MultiMarginLoss_cu_b86932df31MultiMarginLoss_backward_kernelILi1EN3c108BFloat16EEEvPT0_PKS5_S8_PKlS8_iibS5_b --------------------------
	.section	.nv.info._ZN2at6native51_GLOBAL__N__eebb21b7_18_MultiMarginLoss_cu_b86932df31MultiMarginLoss_backward_kernelILi1EN3c108BFloat16EEEvPT0_PKS5_S8_PKlS8_iibS5_b,"",@"SHT_CUDA_INFO"
	.sectionflags	@""
	.align	4


	//----- nvinfo : EIATTR_CUDA_API_VERSION
	.align		4
        /*0000*/ 	.byte	0x04, 0x37
        /*0002*/ 	.short	(.L_171 - .L_170)
.L_170:
        /*0004*/ 	.word	0x00000082


	//----- nvinfo : EIATTR_SW2861232_WAR
	.align		4
.L_171:
        /*0008*/ 	.byte	0x01, 0x35
	.zero		2


	//----- nvinfo : EIATTR_PARAM_CBANK
	.align		4
        /*000c*/ 	.byte	0x04, 0x0a
        /*000e*/ 	.short	(.L_173 - .L_172)
	.align		4
.L_172:
        /*0010*/ 	.word	index@(.nv.constant0._ZN2at6native51_GLOBAL__N__eebb21b7_18_MultiMarginLoss_cu_b86932df31MultiMarginLoss_backward_kernelILi1EN3c108BFloat16EEEvPT0_PKS5_S8_PKlS8_iibS5_b)
        /*0014*/ 	.short	0x0160
        /*0016*/ 	.short	0x0035


	//----- nvinfo : EIATTR_CBANK_PARAM_SIZE
	.align		4
.L_173:
        /*0018*/ 	.byte	0x03, 0x19
        /*001a*/ 	.short	0x0035


	//----- nvinfo : EIATTR_KPARAM_INFO
	.align		4
        /*001c*/ 	.byte	0x04, 0x17
        /*001e*/ 	.short	(.L_175 - .L_174)
.L_174:
        /*0020*/ 	.word	0x00000000
        /*0024*/ 	.short	0x0009
        /*0026*/ 	.short	0x0034
        /*0028*/ 	.byte	0x00, 0xf0, 0x05, 0x00


	//----- nvinfo : EIATTR_KPARAM_INFO
	.align		4
.L_175:
        /*002c*/ 	.byte	0x04, 0x17
        /*002e*/ 	.short	(.L_177 - .L_176)
.L_176:
        /*0030*/ 	.word	0x00000000
        /*0034*/ 	.short	0x0008
        /*0036*/ 	.short	0x0032
        /*0038*/ 	.byte	0x00, 0xf0, 0x09, 0x00


	//----- nvinfo : EIATTR_KPARAM_INFO
	.align		4
.L_177:
        /*003c*/ 	.byte	0x04, 0x17
        /*003e*/ 	.short	(.L_179 - .L_178)
.L_178:
        /*0040*/ 	.word	0x00000000
        /*0044*/ 	.short	0x0007
        /*0046*/ 	.short	0x0030
        /*0048*/ 	.byte	0x00, 0xf0, 0x05, 0x00


	//----- nvinfo : EIATTR_KPARAM_INFO
	.align		4
.L_179:
        /*004c*/ 	.byte	0x04, 0x17
        /*004e*/ 	.short	(.L_181 - .L_180)
.L_180:
        /*0050*/ 	.word	0x00000000
        /*0054*/ 	.short	0x0006
        /*0056*/ 	.short	0x002c
        /*0058*/ 	.byte	0x00, 0xf0, 0x11, 0x00


	//----- nvinfo : EIATTR_KPARAM_INFO
	.align		4
.L_181:
        /*005c*/ 	.byte	0x04, 0x17
        /*005e*/ 	.short	(.L_183 - .L_182)
.L_182:
        /*0060*/ 	.word	0x00000000
        /*0064*/ 	.short	0x0005
        /*0066*/ 	.short	0x0028
        /*0068*/ 	.byte	0x00, 0xf0, 0x11, 0x00


	//----- nvinfo : EIATTR_KPARAM_INFO
	.align		4
.L_183:
        /*006c*/ 	.byte	0x04, 0x17
        /*006e*/ 	.short	(.L_185 - .L_184)
.L_184:
        /*0070*/ 	.word	0x00000000
        /*0074*/ 	.short	0x0004
        /*0076*/ 	.short	0x0020
        /*0078*/ 	.byte	0x00, 0xf0, 0x21, 0x00


	//----- nvinfo : EIATTR_KPARAM_INFO
	.align		4
.L_185:
        /*007c*/ 	.byte	0x04, 0x17
        /*007e*/ 	.short	(.L_187 - .L_186)
.L_186:
        /*0080*/ 	.word	0x00000000
        /*0084*/ 	.short	0x0003
        /*0086*/ 	.short	0x0018
        /*0088*/ 	.byte	0x00, 0xf0, 0x21, 0x00


	//----- nvinfo : EIATTR_KPARAM_INFO
	.align		4
.L_187:
        /*008c*/ 	.byte	0x04, 0x17
        /*008e*/ 	.short	(.L_189 - .L_188)
.L_188:
        /*0090*/ 	.word	0x00000000
        /*0094*/ 	.short	0x0002
        /*0096*/ 	.short	0x0010
        /*0098*/ 	.byte	0x00, 0xf0, 0x21, 0x00


	//----- nvinfo : EIATTR_KPARAM_INFO
	.align		4
.L_189:
        /*009c*/ 	.byte	0x04, 0x17
        /*009e*/ 	.short	(.L_191 - .L_190)
.L_190:
        /*00a0*/ 	.word	0x00000000
        /*00a4*/ 	.short	0x0001
        /*00a6*/ 	.short	0x0008
        /*00a8*/ 	.byte	0x00, 0xf0, 0x21, 0x00


	//----- nvinfo : EIATTR_KPARAM_INFO
	.align		4
.L_191:
        /*00ac*/ 	.byte	0x04, 0x17
        /*00ae*/ 	.short	(.L_193 - .L_192)
.L_192:
        /*00b0*/ 	.word	0x00000000
        /*00b4*/ 	.short	0x0000
        /*00b6*/ 	.short	0x0000
        /*00b8*/ 	.byte	0x00, 0xf0, 0x21, 0x00


	//----- nvinfo : EIATTR_MAXREG_COUNT
	.align		4
.L_193:
        /*00bc*/ 	.byte	0x03, 0x1b
        /*00be*/ 	.short	0x00ff


	//----- nvinfo : EIATTR_NUM_BARRIERS
	.align		4
        /*00c0*/ 	.byte	0x02, 0x4c
        /*00c2*/ 	.byte	0x01
	.zero		1


	//----- nvinfo : EIATTR_MERCURY_ISA_VERSION
	.align		4
        /*00c4*/ 	.byte	0x03, 0x5f
        /*00c6*/ 	.short	0x0000


	//----- nvinfo : EIATTR_EXIT_INSTR_OFFSETS
	.align		4
        /*00c8*/ 	.byte	0x04, 0x1c
        /*00ca*/ 	.short	(.L_195 - .L_194)


	//   ....[0]....
.L_194:
        /*00cc*/ 	.word	0x00000cf0


	//   ....[1]....
        /*00d0*/ 	.word	0x00000e40


	//----- nvinfo : EIATTR_CRS_STACK_SIZE
	.align		4
.L_195:
        /*00d4*/ 	.byte	0x04, 0x1e
        /*00d6*/ 	.short	(.L_197 - .L_196)
.L_196:
        /*00d8*/ 	.word	0x00000000
.L_197:


//--------------------- .nv.info._ZN2at6native51_GLOBAL__N__eebb21b7_18_MultiMarginLoss_cu_b86932df31MultiMarginLoss_backward_kernelILi2EN3c104HalfEEEvPT0_PKS5_S8_PKlS8_iibS5_b --------------------------
	.section	.nv.info._ZN2at6native51_GLOBAL__N__eebb21b7_18_MultiMarginLoss_cu_b86932df31MultiMarginLoss_backward_kernelILi2EN3c104HalfEEEvPT0_PKS5_S8_PKlS8_iibS5_b,"",@"SHT_CUDA_INFO"
	.sectionflags	@""
	.align	4


	//----- nvinfo : EIATTR_CUDA_API_VERSION
	.align		4
        /*0000*/ 	.byte	0x04, 0x37
        /*0002*/ 	.short	(.L_199 - .L_198)
.L_198:
        /*0004*/ 	.word	0x00000082


	//----- nvinfo : EIATTR_SW2861232_WAR
	.align		4
.L_199:
        /*0008*/ 	.byte	0x01, 0x35
	.zero		2


	//----- nvinfo : EIATTR_PARAM_CBANK
	.align		4
        /*000c*/ 	.byte	0x04, 0x0a
        /*000e*/ 	.short	(.L_201 - .L_200)
	.align		4
.L_200:
        /*0010*/ 	.word	index@(.nv.constant0._ZN2at6native51_GLOBAL__N__eebb21b7_18_MultiMarginLoss_cu_b86932df31MultiMarginLoss_backward_kernelILi2EN3c104HalfEEEvPT0_PKS5_S8_PKlS8_iibS5_b)
        /*0014*/ 	.short	0x0160
        /*0016*/ 	.short	0x0035


	//----- nvinfo : EIATTR_CBANK_PARAM_SIZE
	.align		4
.L_201:
        /*0018*/ 	.byte	0x03, 0x19
        /*001a*/ 	.short	0x0035


	//----- nvinfo : EIATTR_KPARAM_INFO
	.align		4
        /*001c*/ 	.byte	0x04, 0x17
        /*001e*/ 	.short	(.L_203 - .L_202)
.L_202:
        /*0020*/ 	.word	0x00000000
        /*0024*/ 	.short	0x0009
        /*0026*/ 	.short	0x0034
        /*0028*/ 	.byte	0x00, 0xf0, 0x05, 0x00


	//----- nvinfo : EIATTR_KPARAM_INFO
	.align		4
.L_203:
        /*002c*/ 	.byte	0x04, 0x17
        /*002e*/ 	.short	(.L_205 - .L_204)
.L_204:
        /*0030*/ 	.word	0x00000000
        /*0034*/ 	.short	0x0008
        /*0036*/ 	.short	0x0032
        /*0038*/ 	.byte	0x00, 0xf0, 0x09, 0x00


	//----- nvinfo : EIATTR_KPARAM_INFO
	.align		4
.L_205:
        /*003c*/ 	.byte	0x04, 0x17
        /*003e*/ 	.short	(.L_207 - .L_206)
.L_206:
        /*0040*/ 	.word	0x00000000
        /*0044*/ 	.short	0x0007
        /*0046*/ 	.short	0x0030
        /*0048*/ 	.byte	0x00, 0xf0, 0x05, 0x00


	//----- nvinfo : EIATTR_KPARAM_INFO
	.align		4
.L_207:
        /*004c*/ 	.byte	0x04, 0x17
        /*004e*/ 	.short	(.L_209 - .L_208)
.L_208:
        /*0050*/ 	.word	0x00000000
        /*0054*/ 	.short	0x0006
        /*0056*/ 	.short	0x002c
        /*0058*/ 	.byte	0x00, 0xf0, 0x11, 0x00


	//----- nvinfo : EIATTR_KPARAM_INFO
	.align		4
.L_209:
        /*005c*/ 	.byte	0x04, 0x17
        /*005e*/ 	.short	(.L_211 - .L_210)
.L_210:
        /*0060*/ 	.word	0x00000000
        /*0064*/ 	.short	0x0005
        /*0066*/ 	.short	0x0028
        /*0068*/ 	.byte	0x00, 0xf0, 0x11, 0x00


	//----- nvinfo : EIATTR_KPARAM_INFO
	.align		4
.L_211:
        /*006c*/ 	.byte	0x04, 0x17
        /*006e*/ 	.short	(.L_213 - .L_212)
.L_212:
        /*0070*/ 	.word	0x00000000
        /*0074*/ 	.short	0x0004
        /*0076*/ 	.short	0x0020
        /*0078*/ 	.byte	0x00, 0xf0, 0x21, 0x00


	//----- nvinfo : EIATTR_KPARAM_INFO
	.align		4
.L_213:
        /*007c*/ 	.byte	0x04, 0x17
        /*007e*/ 	.short	(.L_215 - .L_214)
.L_214:
        /*0080*/ 	.word	0x00000000
        /*0084*/ 	.short	0x0003
        /*0086*/ 	.short	0x0018
        /*0088*/ 	.byte	0x00, 0xf0, 0x21, 0x00


	//----- nvinfo : EIATTR_KPARAM_INFO
	.align		4
.L_215:
        /*008c*/ 	.byte	0x04, 0x17
        /*008e*/ 	.short	(.L_217 - .L_216)
.L_216:
        /*0090*/ 	.word	0x00000000
        /*0094*/ 	.short	0x0002
        /*0096*/ 	.short	0x0010
        /*0098*/ 	.byte	0x00, 0xf0, 0x21, 0x00


	//----- nvinfo : EIATTR_KPARAM_INFO
	.align		4
.L_217:
        /*009c*/ 	.byte	0x04, 0x17
        /*009e*/ 	.short	(.L_219 - .L_218)
.L_218:
        /*00a0*/ 	.word	0x00000000
        /*00a4*/ 	.short	0x0001
        /*00a6*/ 	.short	0x0008
        /*00a8*/ 	.byte	0x00, 0xf0, 0x21, 0x00


	//----- nvinfo : EIATTR_KPARAM_INFO
	.align		4
.L_219:
        /*00ac*/ 	.byte	0x04, 0x17
        /*00ae*/ 	.short	(.L_221 - .L_220)
.L_220:
        /*00b0*/ 	.word	0x00000000
        /*00b4*/ 	.short	0x0000
        /*00b6*/ 	.short	0x0000
        /*00b8*/ 	.byte	0x00, 0xf0, 0x21, 0x00


	//----- nvinfo : EIATTR_MAXREG_COUNT
	.align		4
.L_221:
        /*00bc*/ 	.byte	0x03, 0x1b
        /*00be*/ 	.short	0x00ff


	//----- nvinfo : EIATTR_NUM_BARRIERS
	.align		4
        /*00c0*/ 	.byte	0x02, 0x4c
        /*00c2*/ 	.byte	0x01
	.zero		1


	//----- nvinfo : EIATTR_MERCURY_ISA_VERSION
	.align		4
        /*00c4*/ 	.byte	0x03, 0x5f
        /*00c6*/ 	.short	0x0000


	//----- nvinfo : EIATTR_EXIT_INSTR_OFFSETS
	.align		4
        /*00c8*/ 	.byte	0x04, 0x1c
        /*00ca*/ 	.short	(.L_223 - .L_222)


	//   ....[0]....
.L_222:
        /*00cc*/ 	.word	0x00000cf0


	//   ....[1]....
        /*00d0*/ 	.word	0x00000e40


	//----- nvinfo : EIATTR_CRS_STACK_SIZE
	.align		4
.L_223:
        /*00d4*/ 	.byte	0x04, 0x1e
        /*00d6*/ 	.short	(.L_225 - .L_224)
.L_224:
        /*00d8*/ 	.word	0x00000000
.L_225:


//--------------------- .nv.info._ZN2at6native51_GLOBAL__N__eebb21b7_18_MultiMarginLoss_cu_b86932df31MultiMarginLoss_backward_kernelILi1EN3c104HalfEEEvPT0_PKS5_S8_PKlS8_iibS5_b --------------------------
	.section	.nv.info._ZN2at6native51_GLOBAL__N__eebb21b7_18_MultiMarginLoss_cu_b86932df31MultiMarginLoss_backward_kernelILi1EN3c104HalfEEEvPT0_PKS5_S8_PKlS8_iibS5_b,"",@"SHT_CUDA_INFO"
	.sectionflags	@""
	.align	4


	//----- nvinfo : EIATTR_CUDA_API_VERSION
	.align		4
        /*0000*/ 	.byte	0x04, 0x37
        /*0002*/ 	.short	(.L_227 - .L_226)
.L_226:
        /*0004*/ 	.word	0x00000082


	//----- nvinfo : EIATTR_SW2861232_WAR
	.align		4
.L_227:
        /*0008*/ 	.byte	0x01, 0x35
	.zero		2


	//----- nvinfo : EIATTR_PARAM_CBANK
	.align		4
        /*000c*/ 	.byte	0x04, 0x0a
        /*000e*/ 	.short	(.L_229 - .L_228)
	.align		4
.L_228:
        /*0010*/ 	.word	index@(.nv.constant0._ZN2at6native51_GLOBAL__N__eebb21b7_18_MultiMarginLoss_cu_b86932df31MultiMarginLoss_backward_kernelILi1EN3c104HalfEEEvPT0_PKS5_S8_PKlS8_iibS5_b)
        /*0014*/ 	.short	0x0160
        /*0016*/ 	.short	0x0035


	//----- nvinfo : EIATTR_CBANK_PARAM_SIZE
	.align		4
.L_229:
        /*0018*/ 	.byte	0x03, 0x19
        /*001a*/ 	.short	0x0035


	//----- nvinfo : EIATTR_KPARAM_INFO
	.align		4
        /*001c*/ 	.byte	0x04, 0x17
        /*001e*/ 	.short	(.L_231 - .L_230)
.L_230:
        /*0020*/ 	.word	0x00000000
        /*0024*/ 	.short	0x0009
        /*0026*/ 	.short	0x0034
        /*0028*/ 	.byte	0x00, 0xf0, 0x05, 0x00


	//----- nvinfo : EIATTR_KPARAM_INFO
	.align		4
.L_231:
        /*002c*/ 	.byte	0x04, 0x17
        /*002e*/ 	.short	(.L_233 - .L_232)
.L_232:
        /*0030*/ 	.word	0x00000000
        /*0034*/ 	.short	0x0008
        /*0036*/ 	.short	0x0032
        /*0038*/ 	.byte	0x00, 0xf0, 0x09, 0x00


	//----- nvinfo : EIATTR_KPARAM_INFO
	.align		4
.L_233:
        /*003c*/ 	.byte	0x04, 0x17
        /*003e*/ 	.short	(.L_235 - .L_234)
.L_234:
        /*0040*/ 	.word	0x00000000
        /*0044*/ 	.short	0x0007
        /*0046*/ 	.short	0x0030
        /*0048*/ 	.byte	0x00, 0xf0, 0x05, 0x00


	//----- nvinfo : EIATTR_KPARAM_INFO
	.align		4
.L_235:
        /*004c*/ 	.byte	0x04, 0x17
        /*004e*/ 	.short	(.L_237 - .L_236)
.L_236:
        /*0050*/ 	.word	0x00000000
        /*0054*/ 	.short	0x0006
        /*0056*/ 	.short	0x002c
        /*0058*/ 	.byte	0x00, 0xf0, 0x11, 0x00


	//----- nvinfo : EIATTR_KPARAM_INFO
	.align		4
.L_237:
        /*005c*/ 	.byte	0x04, 0x17
        /*005e*/ 	.short	(.L_239 - .L_238)
.L_238:
        /*0060*/ 	.word	0x00000000
        /*0064*/ 	.short	0x0005
        /*0066*/ 	.short	0x0028
        /*0068*/ 	.byte	0x00, 0xf0, 0x11, 0x00


	//----- nvinfo : EIATTR_KPARAM_INFO
	.align		4
.L_239:
        /*006c*/ 	.byte	0x04, 0x17
        /*006e*/ 	.short	(.L_241 - .L_240)
.L_240:
        /*0070*/ 	.word	0x00000000
        /*0074*/ 	.short	0x0004
        /*0076*/ 	.short	0x0020
        /*0078*/ 	.byte	0x00, 0xf0, 0x21, 0x00


	//----- nvinfo : EIATTR_KPARAM_INFO
	.align		4
.L_241:
        /*007c*/ 	.byte	0x04, 0x17
        /*007e*/ 	.short	(.L_243 - .L_242)
.L_242:
        /*0080*/ 	.word	0x00000000
        /*0084*/ 	.short	0x0003
        /*0086*/ 	.short	0x0018
        /*0088*/ 	.byte	0x00, 0xf0, 0x21, 0x00


	//----- nvinfo : EIATTR_KPARAM_INFO
	.align		4
.L_243:
        /*008c*/ 	.byte	0x04, 0x17
        /*008e*/ 	.short	(.L_245 - .L_244)
.L_244:
        /*0090*/ 	.word	0x00000000
        /*0094*/ 	.short	0x0002
        /*0096*/ 	.short	0x0010
        /*0098*/ 	.byte	0x00, 0xf0, 0x21, 0x00


	//----- nvinfo : EIATTR_KPARAM_INFO
	.align		4
.L_245:
        /*009c*/ 	.byte	0x04, 0x17
        /*009e*/ 	.short	(.L_247 - .L_246)
.L_246:
        /*00a0*/ 	.word	0x00000000
        /*00a4*/ 	.short	0x0001
        /*00a6*/ 	.short	0x0008
        /*00a8*/ 	.byte	0x00, 0xf0, 0x21, 0x00


	//----- nvinfo : EIATTR_KPARAM_INFO
	.align		4
.L_247:
        /*00ac*/ 	.byte	0x04, 0x17
        /*00ae*/ 	.short	(.L_249 - .L_248)
.L_248:
        /*00b0*/ 	.word	0x00000000
        /*00b4*/ 	.short	0x0000
        /*00b6*/ 	.short	0x0000
        /*00b8*/ 	.byte	0x00, 0xf0, 0x21, 0x00


	//----- nvinfo : EIATTR_MAXREG_COUNT
	.align		4
.L_249:
        /*00bc*/ 	.byte	0x03, 0x1b
        /*00be*/ 	.short	0x00ff


	//----- nvinfo : EIATTR_NUM_BARRIERS
	.align		4
        /*00c0*/ 	.byte	0x02, 0x4c
        /*00c2*/ 	.byte	0x01
	.zero		1


	//----- nvinfo : EIATTR_MERCURY_ISA_VERSION
	.align		4
        /*00c4*/ 	.byte	0x03, 0x5f
        /*00c6*/ 	.short	0x0000


	//----- nvinfo : EIATTR_EXIT_INSTR_OFFSETS
	.align		4
        /*00c8*/ 	.byte	0x04, 0x1c
        /*00ca*/ 	.short	(.L_251 - .L_250)


	//   ....[0]....
.L_250:
        /*00cc*/ 	.word	0x00000cf0


	//   ....[1]....
        /*00d0*/ 	.word	0x00000e40


	//----- nvinfo : EIATTR_CRS_STACK_SIZE
	.align		4
.L_251:
        /*00d4*/ 	.byte	0x04, 0x1e
        /*00d6*/ 	.short	(.L_253 - .L_252)
.L_252:
        /*00d8*/ 	.word	0x00000000
.L_253:


//--------------------- .nv.info._ZN2at6native51_GLOBAL__N__eebb21b7_18_MultiMarginLoss_cu_b86932df31MultiMarginLoss_backward_kernelILi2EfEEvPT0_PKS3_S6_PKlS6_iibS3_b --------------------------
	.section	.nv.info._ZN2at6native51_GLOBAL__N__eebb21b7_18_MultiMarginLoss_cu_b86932df31MultiMarginLoss_backward_kernelILi2EfEEvPT0_PKS3_S6_PKlS6_iibS3_b,"",@"SHT_CUDA_INFO"
	.sectionflags	@""
	.align	4


	//----- nvinfo : EIATTR_CUDA_API_VERSION
	.align		4
        /*0000*/ 	.byte	0x04, 0x37
        /*0002*/ 	.short	(.L_255 - .L_254)
.L_254:
        /*0004*/ 	.word	0x00000082


	//----- nvinfo : EIATTR_SW2861232_WAR
	.align		4
.L_255:
        /*0008*/ 	.byte	0x01, 0x35
	.zero		2


	//----- nvinfo : EIATTR_PARAM_CBANK
	.align		4
        /*000c*/ 	.byte	0x04, 0x0a
        /*000e*/ 	.short	(.L_257 - .L_256)
	.align		4
.L_256:
        /*0010*/ 	.word	index@(.nv.constant0._ZN2at6native51_GLOBAL__N__eebb21b7_18_MultiMarginLoss_cu_b86932df31MultiMarginLoss_backward_kernelILi2EfEEvPT0_PKS3_S6_PKlS6_iibS3_b)
        /*0014*/ 	.short	0x0160
        /*0016*/ 	.short	0x0039


	//----- nvinfo : EIATTR_CBANK_PARAM_SIZE
	.align		4
.L_257:
        /*0018*/ 	.byte	0x03, 0x19
        /*001a*/ 	.short	0x0039


	//----- nvinfo : EIATTR_KPARAM_INFO
	.align		4
        /*001c*/ 	.byte	0x04, 0x17
        /*001e*/ 	.short	(.L_259 - .L_258)
.L_258:
        /*0020*/ 	.word	0x00000000
        /*0024*/ 	.short	0x0009
        /*0026*/ 	.short	0x0038
        /*0028*/ 	.byte	0x00, 0xf0, 0x05, 0x00


	//----- nvinfo : EIATTR_KPARAM_INFO
	.align		4
.L_259:
        /*002c*/ 	.byte	0x04, 0x17
        /*002e*/ 	.short	(.L_261 - .L_260)
.L_260:
        /*0030*/ 	.word	0x00000000
        /*0034*/ 	.short	0x0008
        /*0036*/ 	.short	0x0034
        /*0038*/ 	.byte	0x00, 0xf0, 0x11, 0x00


	//----- nvinfo : EIATTR_KPARAM_INFO
	.align		4
.L_261:
        /*003c*/ 	.byte	0x04, 0x17
        /*003e*/ 	.short	(.L_263 - .L_262)
.L_262:
        /*0040*/ 	.word	0x00000000
        /*0044*/ 	.short	0x0007
        /*0046*/ 	.short	0x0030
        /*0048*/ 	.byte	0x00, 0xf0, 0x05, 0x00


	//----- nvinfo : EIATTR_KPARAM_INFO
	.align		4
.L_263:
        /*004c*/ 	.byte	0x04, 0x17
        /*004e*/ 	.short	(.L_265 - .L_264)
.L_264:
        /*0050*/ 	.word	0x00000000
        /*0054*/ 	.short	0x0006
        /*0056*/ 	.short	0x002c
        /*0058*/ 	.byte	0x00, 0xf0, 0x11, 0x00


	//----- nvinfo : EIATTR_KPARAM_INFO
	.align		4
.L_265:
        /*005c*/ 	.byte	0x04, 0x17
        /*005e*/ 	.short	(.L_267 - .L_266)
.L_266:
        /*0060*/ 	.word	0x00000000
        /*0064*/ 	.short	0x0005
        /*0066*/ 	.short	0x0028
        /*0068*/ 	.byte	0x00, 0xf0, 0x11, 0x00


	//----- nvinfo : EIATTR_KPARAM_INFO
	.align		4
.L_267:
        /*006c*/ 	.byte	0x04, 0x17
        /*006e*/ 	.short	(.L_269 - .L_268)
.L_268:
        /*0070*/ 	.word	0x00000000
        /*0074*/ 	.short	0x0004
        /*0076*/ 	.short	0x0020
        /*0078*/ 	.byte	0x00, 0xf0, 0x21, 0x00


	//----- nvinfo : EIATTR_KPARAM_INFO
	.align		4
.L_269:
        /*007c*/ 	.byte	0x04, 0x17
        /*007e*/ 	.short	(.L_271 - .L_270)
.L_270:
        /*0080*/ 	.word	0x00000000
        /*0084*/ 	.short	0x0003
        /*0086*/ 	.short	0x0018
        /*0088*/ 	.byte	0x00, 0xf0, 0x21, 0x00


	//----- nvinfo : EIATTR_KPARAM_INFO
	.align		4
.L_271:
        /*008c*/ 	.byte	0x04, 0x17
        /*008e*/ 	.short	(.L_273 - .L_272)
.L_272:
        /*0090*/ 	.word	0x00000000
        /*0094*/ 	.short	0x0002
        /*0096*/ 	.short	0x0010
        /*0098*/ 	.byte	0x00, 0xf0, 0x21, 0x00


	//----- nvinfo : EIATTR_KPARAM_INFO
	.align		4
.L_273:
        /*009c*/ 	.byte	0x04, 0x17
        /*009e*/ 	.short	(.L_275 - .L_274)
.L_274:
        /*00a0*/ 	.word	0x00000000
        /*00a4*/ 	.short	0x0001
        /*00a6*/ 	.short	0x0008
        /*00a8*/ 	.byte	0x00, 0xf0, 0x21, 0x00


	//----- nvinfo : EIATTR_KPARAM_INFO
	.align		4
.L_275:
        /*00ac*/ 	.byte	0x04, 0x17
        /*00ae*/ 	.short	(.L_277 - .L_276)
.L_276:
        /*00b0*/ 	.word	0x00000000
        /*00b4*/ 	.short	0x0000
        /*00b6*/ 	.short	0x0000
        /*00b8*/ 	.byte	0x00, 0xf0, 0x21, 0x00


	//----- nvinfo : EIATTR_MAXREG_COUNT
	.align		4
.L_277:
        /*00bc*/ 	.byte	0x03, 0x1b
        /*00be*/ 	.short	0x00ff


	//----- nvinfo : EIATTR_NUM_BARRIERS
	.align		4
        /*00c0*/ 	.byte	0x02, 0x4c
        /*00c2*/ 	.byte	0x01
	.zero		1


	//----- nvinfo : EIATTR_MERCURY_ISA_VERSION
	.align		4
        /*00c4*/ 	.byte	0x03, 0x5f
        /*00c6*/ 	.short	0x0000


	//----- nvinfo : EIATTR_EXIT_INSTR_OFFSETS
	.align		4
        /*00c8*/ 	.byte	0x04, 0x1c
        /*00ca*/ 	.short	(.L_279 - .L_278)


	//   ....[0]....
.L_278:
        /*00cc*/ 	.word	0x00001930


	//   ....[1]....
        /*00d0*/ 	.word	0x00001be0


	//   ....[2]....
        /*00d4*/ 	.word	0x00001dd0


	//----- nvinfo : EIATTR_CRS_STACK_SIZE
	.align		4
.L_279:
        /*00d8*/ 	.byte	0x04, 0x1e
        /*00da*/ 	.short	(.L_281 - .L_280)
.L_280:
        /*00dc*/ 	.word	0x00000000
.L_281:


//--------------------- .nv.info._ZN2at6native51_GLOBAL__N__eebb21b7_18_MultiMarginLoss_cu_b86932df31MultiMarginLoss_backward_kernelILi1EfEEvPT0_PKS3_S6_PKlS6_iibS3_b --------------------------
	.section	.nv.info._ZN2at6native51_GLOBAL__N__eebb21b7_18_MultiMarginLoss_cu_b86932df31MultiMarginLoss_backward_kernelILi1EfEEvPT0_PKS3_S6_PKlS6_iibS3_b,"",@"SHT_CUDA_INFO"
	.sectionflags	@""
	.align	4


	//----- nvinfo : EIATTR_CUDA_API_VERSION
	.align		4
        /*0000*/ 	.byte	0x04, 0x37
        /*0002*/ 	.short	(.L_283 - .L_282)
.L_282:
        /*0004*/ 	.word	0x00000082


	//----- nvinfo : EIATTR_SW2861232_WAR
	.align		4
.L_283:
        /*0008*/ 	.byte	0x01, 0x35
	.zero		2


	//----- nvinfo : EIATTR_PARAM_CBANK
	.align		4
        /*000c*/ 	.byte	0x04, 0x0a
        /*000e*/ 	.short	(.L_285 - .L_284)
	.align		4
.L_284:
        /*0010*/ 	.word	index@(.nv.constant0._ZN2at6native51_GLOBAL__N__eebb21b7_18_MultiMarginLoss_cu_b86932df31MultiMarginLoss_backward_kernelILi1EfEEvPT0_PKS3_S6_PKlS6_iibS3_b)
        /*0014*/ 	.short	0x0160
        /*0016*/ 	.short	0x0039


	//----- nvinfo : EIATTR_CBANK_PARAM_SIZE
	.align		4
.L_285:
        /*0018*/ 	.byte	0x03, 0x19
        /*001a*/ 	.short	0x0039


	//----- nvinfo : EIATTR_KPARAM_INFO
	.align		4
        /*001c*/ 	.byte	0x04, 0x17
        /*001e*/ 	.short	(.L_287 - .L_286)
.L_286:
        /*0020*/ 	.word	0x00000000
        /*0024*/ 	.short	0x0009
        /*0026*/ 	.short	0x0038
        /*0028*/ 	.byte	0x00, 0xf0, 0x05, 0x00


	//----- nvinfo : EIATTR_KPARAM_INFO
	.align		4
.L_287:
        /*002c*/ 	.byte	0x04, 0x17
        /*002e*/ 	.short	(.L_289 - .L_288)
.L_288:
        /*0030*/ 	.word	0x00000000
        /*0034*/ 	.short	0x0008
        /*0036*/ 	.short	0x0034
        /*0038*/ 	.byte	0x00, 0xf0, 0x11, 0x00


	//----- nvinfo : EIATTR_KPARAM_INFO
	.align		4
.L_289:
        /*003c*/ 	.byte	0x04, 0x17
        /*003e*/ 	.short	(.L_291 - .L_290)
.L_290:
        /*0040*/ 	.word	0x00000000
        /*0044*/ 	.short	0x0007
        /*0046*/ 	.short	0x0030
        /*0048*/ 	.byte	0x00, 0xf0, 0x05, 0x00


	//----- nvinfo : EIATTR_KPARAM_INFO
	.align		4
.L_291:
        /*004c*/ 	.byte	0x04, 0x17
        /*004e*/ 	.short	(.L_293 - .L_292)
.L_292:
        /*0050*/ 	.word	0x00000000
        /*0054*/ 	.short	0x0006
        /*0056*/ 	.short	0x002c
        /*0058*/ 	.byte	0x00, 0xf0, 0x11, 0x00


	//----- nvinfo : EIATTR_KPARAM_INFO
	.align		4
.L_293:
        /*005c*/ 	.byte	0x04, 0x17
        /*005e*/ 	.short	(.L_295 - .L_294)
.L_294:
        /*0060*/ 	.word	0x00000000
        /*0064*/ 	.short	0x0005
        /*0066*/ 	.short	0x0028
        /*0068*/ 	.byte	0x00, 0xf0, 0x11, 0x00


	//----- nvinfo : EIATTR_KPARAM_INFO
	.align		4
.L_295:
        /*006c*/ 	.byte	0x04, 0x17
        /*006e*/ 	.short	(.L_297 - .L_296)
.L_296:
        /*0070*/ 	.word	0x00000000
        /*0074*/ 	.short	0x0004
        /*0076*/ 	.short	0x0020
        /*0078*/ 	.byte	0x00, 0xf0, 0x21, 0x00


	//----- nvinfo : EIATTR_KPARAM_INFO
	.align		4
.L_297:
        /*007c*/ 	.byte	0x04, 0x17
        /*007e*/ 	.short	(.L_299 - .L_298)
.L_298:
        /*0080*/ 	.word	0x00000000
        /*0084*/ 	.short	0x0003
        /*0086*/ 	.short	0x0018
        /*0088*/ 	.byte	0x00, 0xf0, 0x21, 0x00


	//----- nvinfo : EIATTR_KPARAM_INFO
	.align		4
.L_299:
        /*008c*/ 	.byte	0x04, 0x17
        /*008e*/ 	.short	(.L_301 - .L_300)
.L_300:
        /*0090*/ 	.word	0x00000000
        /*0094*/ 	.short	0x0002
        /*0096*/ 	.short	0x0010
        /*0098*/ 	.byte	0x00, 0xf0, 0x21, 0x00


	//----- nvinfo : EIATTR_KPARAM_INFO
	.align		4
.L_301:
        /*009c*/ 	.byte	0x04, 0x17
        /*009e*/ 	.short	(.L_303 - .L_302)
.L_302:
        /*00a0*/ 	.word	0x00000000
        /*00a4*/ 	.short	0x0001
        /*00a6*/ 	.short	0x0008
        /*00a8*/ 	.byte	0x00, 0xf0, 0x21, 0x00


	//----- nvinfo : EIATTR_KPARAM_INFO
	.align		4
.L_303:
        /*00ac*/ 	.byte	0x04, 0x17
        /*00ae*/ 	.short	(.L_305 - .L_304)
.L_304:
        /*00b0*/ 	.word	0x00000000
        /*00b4*/ 	.short	0x0000
        /*00b6*/ 	.short	0x0000
        /*00b8*/ 	.byte	0x00, 0xf0, 0x21, 0x00


	//----- nvinfo : EIATTR_MAXREG_COUNT
	.align		4
.L_305:
        /*00bc*/ 	.byte	0x03, 0x1b
        /*00be*/ 	.short	0x00ff


	//----- nvinfo : EIATTR_NUM_BARRIERS
	.align		4
        /*00c0*/ 	.byte	0x02, 0x4c
        /*00c2*/ 	.byte	0x01
	.zero		1


	//----- nvinfo : EIATTR_MERCURY_ISA_VERSION
	.align		4
        /*00c4*/ 	.byte	0x03, 0x5f
        /*00c6*/ 	.short	0x0000


	//----- nvinfo : EIATTR_EXIT_INSTR_OFFSETS
	.align		4
        /*00c8*/ 	.byte	0x04, 0x1c
        /*00ca*/ 	.short	(.L_307 - .L_306)


	//   ....[0]....
.L_306:
        /*00cc*/ 	.word	0x00001880


	//   ....[1]....
        /*00d0*/ 	.word	0x00001b30


	//   ....[2]....
        /*00d4*/ 	.word	0x00001d20


	//----- nvinfo : EIATTR_CRS_STACK_SIZE
	.align		4
.L_307:
        /*00d8*/ 	.byte	0x04, 0x1e
        /*00da*/ 	.short	(.L_309 - .L_308)
.L_308:
        /*00dc*/ 	.word	0x00000000
.L_309:


//--------------------- .nv.info._ZN2at6native51_GLOBAL__N__eebb21b7_18_MultiMarginLoss_cu_b86932df31MultiMarginLoss_backward_kernelILi2EdEEvPT0_PKS3_S6_PKlS6_iibS3_b --------------------------
	.section	.nv.info._ZN2at6native51_GLOBAL__N__eebb21b7_18_MultiMarginLoss_cu_b86932df31MultiMarginLoss_backward_kernelILi2EdEEvPT0_PKS3_S6_PKlS6_iibS3_b,"",@"SHT_CUDA_INFO"
	.sectionflags	@""
	.align	4


	//----- nvinfo : EIATTR_CUDA_API_VERSION
	.align		4
        /*0000*/ 	.byte	0x04, 0x37
        /*0002*/ 	.short	(.L_311 - .L_310)
.L_310:
        /*0004*/ 	.word	0x00000082


	//----- nvinfo : EIATTR_SW2861232_WAR
	.align		4
.L_311:
        /*0008*/ 	.byte	0x01, 0x35
	.zero		2


	//----- nvinfo : EIATTR_PARAM_CBANK
	.align		4
        /*000c*/ 	.byte	0x04, 0x0a
        /*000e*/ 	.short	(.L_313 - .L_312)
	.align		4
.L_312:
        /*0010*/ 	.word	index@(.nv.constant0._ZN2at6native51_GLOBAL__N__eebb21b7_18_MultiMarginLoss_cu_b86932df31MultiMarginLoss_backward_kernelILi2EdEEvPT0_PKS3_S6_PKlS6_iibS3_b)
        /*0014*/ 	.short	0x0160
        /*0016*/ 	.short	0x0041


	//----- nvinfo : EIATTR_CBANK_PARAM_SIZE
	.align		4
.L_313:
        /*0018*/ 	.byte	0x03, 0x19
        /*001a*/ 	.short	0x0041


	//----- nvinfo : EIATTR_KPARAM_INFO
	.align		4
        /*001c*/ 	.byte	0x04, 0x17
        /*001e*/ 	.short	(.L_315 - .L_314)
.L_314:
        /*0020*/ 	.word	0x00000000
        /*0024*/ 	.short	0x0009
        /*0026*/ 	.short	0x0040
        /*0028*/ 	.byte	0x00, 0xf0, 0x05, 0x00


	//----- nvinfo : EIATTR_KPARAM_INFO
	.align		4
.L_315:
        /*002c*/ 	.byte	0x04, 0x17
        /*002e*/ 	.short	(.L_317 - .L_316)
.L_316:
        /*0030*/ 	.word	0x00000000
        /*0034*/ 	.short	0x0008
        /*0036*/ 	.short	0x0038
        /*0038*/ 	.byte	0x00, 0xf0, 0x21, 0x00


	//----- nvinfo : EIATTR_KPARAM_INFO
	.align		4
.L_317:
        /*003c*/ 	.byte	0x04, 0x17
        /*003e*/ 	.short	(.L_319 - .L_318)
.L_318:
        /*0040*/ 	.word	0x00000000
        /*0044*/ 	.short	0x0007
        /*0046*/ 	.short	0x0030
        /*0048*/ 	.byte	0x00, 0xf0, 0x05, 0x00


	//----- nvinfo : EIATTR_KPARAM_INFO
	.align		4
.L_319:
        /*004c*/ 	.byte	0x04, 0x17
        /*004e*/ 	.short	(.L_321 - .L_320)
.L_320:
        /*0050*/ 	.word	0x00000000
        /*0054*/ 	.short	0x0006
        /*0056*/ 	.short	0x002c
        /*0058*/ 	.byte	0x00, 0xf0, 0x11, 0x00


	//----- nvinfo : EIATTR_KPARAM_INFO
	.align		4
.L_321:
        /*005c*/ 	.byte	0x04, 0x17
        /*005e*/ 	.short	(.L_323 - .L_322)
.L_322:
        /*0060*/ 	.word	0x00000000
        /*0064*/ 	.short	0x0005
        /*0066*/ 	.short	0x0028
        /*0068*/ 	.byte	0x00, 0xf0, 0x11, 0x00


	//----- nvinfo : EIATTR_KPARAM_INFO
	.align		4
.L_323:
        /*006c*/ 	.byte	0x04, 0x17
        /*006e*/ 	.short	(.L_325 - .L_324)
.L_324:
        /*0070*/ 	.word	0x00000000
        /*0074*/ 	.short	0x0004
        /*0076*/ 	.short	0x0020
        /*0078*/ 	.byte	0x00, 0xf0, 0x21, 0x00


	//----- nvinfo : EIATTR_KPARAM_INFO
	.align		4
.L_325:
        /*007c*/ 	.byte	0x04, 0x17
        /*007e*/ 	.short	(.L_327 - .L_326)
.L_326:
        /*0080*/ 	.word	0x00000000
        /*0084*/ 	.short	0x0003
        /*0086*/ 	.short	0x0018
        /*0088*/ 	.byte	0x00, 0xf0, 0x21, 0x00


	//----- nvinfo : EIATTR_KPARAM_INFO
	.align		4
.L_327:
        /*008c*/ 	.byte	0x04, 0x17
        /*008e*/ 	.short	(.L_329 - .L_328)
.L_328:
        /*0090*/ 	.word	0x00000000
        /*0094*/ 	.short	0x0002
        /*0096*/ 	.short	0x0010
        /*0098*/ 	.byte	0x00, 0xf0, 0x21, 0x00


	//----- nvinfo : EIATTR_KPARAM_INFO
	.align		4
.L_329:
        /*009c*/ 	.byte	0x04, 0x17
        /*009e*/ 	.short	(.L_331 - .L_330)
.L_330:
        /*00a0*/ 	.word	0x00000000
        /*00a4*/ 	.short	0x0001
        /*00a6*/ 	.short	0x0008
        /*00a8*/ 	.byte	0x00, 0xf0, 0x21, 0x00


	//----- nvinfo : EIATTR_KPARAM_INFO
	.align		4
.L_331:
        /*00ac*/ 	.byte	0x04, 0x17
        /*00ae*/ 	.short	(.L_333 - .L_332)
.L_332:
        /*00b0*/ 	.word	0x00000000
        /*00b4*/ 	.short	0x0000
        /*00b6*/ 	.short	0x0000
        /*00b8*/ 	.byte	0x00, 0xf0, 0x21, 0x00


	//----- nvinfo : EIATTR_MAXREG_COUNT
	.align		4
.L_333:
        /*00bc*/ 	.byte	0x03, 0x1b
        /*00be*/ 	.short	0x00ff


	//----- nvinfo : EIATTR_NUM_BARRIERS
	.align		4
        /*00c0*/ 	.byte	0x02, 0x4c
        /*00c2*/ 	.byte	0x01
	.zero		1


	//----- nvinfo : EIATTR_MERCURY_ISA_VERSION
	.align		4
        /*00c4*/ 	.byte	0x03, 0x5f
        /*00c6*/ 	.short	0x0000


	//----- nvinfo : EIATTR_EXIT_INSTR_OFFSETS
	.align		4
        /*00c8*/ 	.byte	0x04, 0x1c
        /*00ca*/ 	.short	(.L_335 - .L_334)


	//   ....[0]....
.L_334:
        /*00cc*/ 	.word	0x00001a20


	//   ....[1]....
        /*00d0*/ 	.word	0x00001cd0


	//   ....[2]....
        /*00d4*/ 	.word	0x00001eb0


	//----- nvinfo : EIATTR_CRS_STACK_SIZE
	.align		4
.L_335:
        /*00d8*/ 	.byte	0x04, 0x1e
        /*00da*/ 	.short	(.L_337 - .L_336)
.L_336:
        /*00dc*/ 	.word	0x00000000
.L_337:


//--------------------- .nv.info._ZN2at6native51_GLOBAL__N__eebb21b7_18_MultiMarginLoss_cu_b86932df31MultiMarginLoss_backward_kernelILi1EdEEvPT0_PKS3_S6_PKlS6_iibS3_b --------------------------
	.section	.nv.info._ZN2at6native51_GLOBAL__N__eebb21b7_18_MultiMarginLoss_cu_b86932df31MultiMarginLoss_backward_kernelILi1EdEEvPT0_PKS3_S6_PKlS6_iibS3_b,"",@"SHT_CUDA_INFO"
	.sectionflags	@""
	.align	4


	//----- nvinfo : EIATTR_CUDA_API_VERSION
	.align		4
        /*0000*/ 	.byte	0x04, 0x37
        /*0002*/ 	.short	(.L_339 - .L_338)
.L_338:
        /*0004*/ 	.word	0x00000082


	//----- nvinfo : EIATTR_SW2861232_WAR
	.align		4
.L_339:
        /*0008*/ 	.byte	0x01, 0x35
	.zero		2


	//----- nvinfo : EIATTR_PARAM_CBANK
	.align		4
        /*000c*/ 	.byte	0x04, 0x0a
        /*000e*/ 	.short	(.L_341 - .L_340)
	.align		4
.L_340:
        /*0010*/ 	.word	index@(.nv.constant0._ZN2at6native51_GLOBAL__N__eebb21b7_18_MultiMarginLoss_cu_b86932df31MultiMarginLoss_backward_kernelILi1EdEEvPT0_PKS3_S6_PKlS6_iibS3_b)
        /*0014*/ 	.short	0x0160
        /*0016*/ 	.short	0x0041


	//----- nvinfo : EIATTR_CBANK_PARAM_SIZE
	.align		4
.L_341:
        /*0018*/ 	.byte	0x03, 0x19
        /*001a*/ 	.short	0x0041


	//----- nvinfo : EIATTR_KPARAM_INFO
	.align		4
        /*001c*/ 	.byte	0x04, 0x17
        /*001e*/ 	.short	(.L_343 - .L_342)
.L_342:
        /*0020*/ 	.word	0x00000000
        /*0024*/ 	.short	0x0009
        /*0026*/ 	.short	0x0040
        /*0028*/ 	.byte	0x00, 0xf0, 0x05, 0x00


	//----- nvinfo : EIATTR_KPARAM_INFO
	.align		4
.L_343:
        /*002c*/ 	.byte	0x04, 0x17
        /*002e*/ 	.short	(.L_345 - .L_344)
.L_344:
        /*0030*/ 	.word	0x00000000
        /*0034*/ 	.short	0x0008
        /*0036*/ 	.short	0x0038
        /*0038*/ 	.byte	0x00, 0xf0, 0x21, 0x00


	//----- nvinfo : EIATTR_KPARAM_INFO
	.align		4
.L_345:
        /*003c*/ 	.byte	0x04, 0x17
        /*003e*/ 	.short	(.L_347 - .L_346)
.L_346:
        /*0040*/ 	.word	0x00000000
        /*0044*/ 	.short	0x0007
        /*0046*/ 	.short	0x0030
        /*0048*/ 	.byte	0x00, 0xf0, 0x05, 0x00


	//----- nvinfo : EIATTR_KPARAM_INFO
	.align		4
.L_347:
        /*004c*/ 	.byte	0x04, 0x17
        /*004e*/ 	.short	(.L_349 - .L_348)
.L_348:
        /*0050*/ 	.word	0x00000000
        /*0054*/ 	.short	0x0006
        /*0056*/ 	.short	0x002c
        /*0058*/ 	.byte	0x00, 0xf0, 0x11, 0x00


	//----- nvinfo : EIATTR_KPARAM_INFO
	.align		4
.L_349:
        /*005c*/ 	.byte	0x04, 0x17
        /*005e*/ 	.short	(.L_351 - .L_350)
.L_350:
        /*0060*/ 	.word	0x00000000
        /*0064*/ 	.short	0x0005
        /*0066*/ 	.short	0x0028
        /*0068*/ 	.byte	0x00, 0xf0, 0x11, 0x00


	//----- nvinfo : EIATTR_KPARAM_INFO
	.align		4
.L_351:
        /*006c*/ 	.byte	0x04, 0x17
        /*006e*/ 	.short	(.L_353 - .L_352)
.L_352:
        /*0070*/ 	.word	0x00000000
        /*0074*/ 	.short	0x0004
        /*0076*/ 	.short	0x0020
        /*0078*/ 	.byte	0x00, 0xf0, 0x21, 0x00


	//----- nvinfo : EIATTR_KPARAM_INFO
	.align		4
.L_353:
        /*007c*/ 	.byte	0x04, 0x17
        /*007e*/ 	.short	(.L_355 - .L_354)
.L_354:
        /*0080*/ 	.word	0x00000000
        /*0084*/ 	.short	0x0003
        /*0086*/ 	.short	0x0018
        /*0088*/ 	.byte	0x00, 0xf0, 0x21, 0x00


	//----- nvinfo : EIATTR_KPARAM_INFO
	.align		4
.L_355:
        /*008c*/ 	.byte	0x04, 0x17
        /*008e*/ 	.short	(.L_357 - .L_356)
.L_356:
        /*0090*/ 	.word	0x00000000
        /*0094*/ 	.short	0x0002
        /*0096*/ 	.short	0x0010
        /*0098*/ 	.byte	0x00, 0xf0, 0x21, 0x00


	//----- nvinfo : EIATTR_KPARAM_INFO
	.align		4
.L_357:
        /*009c*/ 	.byte	0x04, 0x17
        /*009e*/ 	.short	(.L_359 - .L_358)
.L_358:
        /*00a0*/ 	.word	0x00000000
        /*00a4*/ 	.short	0x0001
        /*00a6*/ 	.short	0x0008
        /*00a8*/ 	.byte	0x00, 0xf0, 0x21, 0x00


	//----- nvinfo : EIATTR_KPARAM_INFO
	.align		4
.L_359:
        /*00ac*/ 	.byte	0x04, 0x17
        /*00ae*/ 	.short	(.L_361 - .L_360)
.L_360:
        /*00b0*/ 	.word	0x00000000
        /*00b4*/ 	.short	0x0000
        /*00b6*/ 	.short	0x0000
        /*00b8*/ 	.byte	0x00, 0xf0, 0x21, 0x00


	//----- nvinfo : EIATTR_MAXREG_COUNT
	.align		4
.L_361:
        /*00bc*/ 	.byte	0x03, 0x1b
        /*00be*/ 	.short	0x00ff


	//----- nvinfo : EIATTR_NUM_BARRIERS
	.align		4
        /*00c0*/ 	.byte	0x02, 0x4c
        /*00c2*/ 	.byte	0x01
	.zero		1


	//----- nvinfo : EIATTR_MERCURY_ISA_VERSION
	.align		4
        /*00c4*/ 	.byte	0x03, 0x5f
        /*00c6*/ 	.short	0x0000


	//----- nvinfo : EIATTR_EXIT_INSTR_OFFSETS
	.align		4
        /*00c8*/ 	.byte	0x04, 0x1c
        /*00ca*/ 	.short	(.L_363 - .L_362)


	//   ....[0]....
.L_362:
        /*00cc*/ 	.word	0x00001970


	//   ....[1]....
        /*00d0*/ 	.word	0x00001c20


	//   ....[2]....
        /*00d4*/ 	.word	0x00001e00


	//----- nvinfo : EIATTR_CRS_STACK_SIZE
	.align		4
.L_363:
        /*00d8*/ 	.byte	0x04, 0x1e
        /*00da*/ 	.short	(.L_365 - .L_364)
.L_364:
        /*00dc*/ 	.word	0x00000000
.L_365:


//--------------------- .nv.info._ZN2at6native51_GLOBAL__N__eebb21b7_18_MultiMarginLoss_cu_b86932df30MultiMarginLoss_forward_kernelILi2EN3c108BFloat16EEEvPT0_PKS5_PKlS8_iibS5_ --------------------------
	.section	.nv.info._ZN2at6native51_GLOBAL__N__eebb21b7_18_MultiMarginLoss_cu_b86932df30MultiMarginLoss_forward_kernelILi2EN3c108BFloat16EEEvPT0_PKS5_PKlS8_iibS5_,"",@"SHT_CUDA_INFO"
	.sectionflags	@""
	.align	4


	//----- nvinfo : EIATTR_CUDA_API_VERSION
	.align		4
        /*0000*/ 	.byte	0x04, 0x37
        /*0002*/ 	.short	(.L_367 - .L_366)
.L_366:
        /*0004*/ 	.word	0x00000082


	//----- nvinfo : EIATTR_SW2861232_WAR
	.align		4
.L_367:
        /*0008*/ 	.byte	0x01, 0x35
	.zero		2


	//----- nvinfo : EIATTR_PARAM_CBANK
	.align		4
        /*000c*/ 	.byte	0x04, 0x0a
        /*000e*/ 	.short	(.L_369 - .L_368)
	.align		4
.L_368:
        /*0010*/ 	.word	index@(.nv.constant0._ZN2at6native51_GLOBAL__N__eebb21b7_18_MultiMarginLoss_cu_b86932df30MultiMarginLoss_forward_kernelILi2EN3c108BFloat16EEEvPT0_PKS5_PKlS8_iibS5_)
        /*0014*/ 	.short	0x0160
        /*0016*/ 	.short	0x002c


	//----- nvinfo : EIATTR_CBANK_PARAM_SIZE
	.align		4
.L_369:
        /*0018*/ 	.byte	0x03, 0x19
        /*001a*/ 	.short	0x002c


	//----- nvinfo : EIATTR_KPARAM_INFO
	.align		4
        /*001c*/ 	.byte	0x04, 0x17
        /*001e*/ 	.short	(.L_371 - .L_370)
.L_370:
        /*0020*/ 	.word	0x00000000
        /*0024*/ 	.short	0x0007
        /*0026*/ 	.short	0x002a
        /*0028*/ 	.byte	0x00, 0xf0, 0x09, 0x00


	//----- nvinfo : EIATTR_KPARAM_INFO
	.align		4
.L_371:
        /*002c*/ 	.byte	0x04, 0x17
        /*002e*/ 	.short	(.L_373 - .L_372)
.L_372:
        /*0030*/ 	.word	0x00000000
        /*0034*/ 	.short	0x0006
        /*0036*/ 	.short	0x0028
        /*0038*/ 	.byte	0x00, 0xf0, 0x05, 0x00


	//----- nvinfo : EIATTR_KPARAM_INFO
	.align		4
.L_373:
        /*003c*/ 	.byte	0x04, 0x17
        /*003e*/ 	.short	(.L_375 - .L_374)
.L_374:
        /*0040*/ 	.word	0x00000000
        /*0044*/ 	.short	0x0005
        /*0046*/ 	.short	0x0024
        /*0048*/ 	.byte	0x00, 0xf0, 0x11, 0x00


	//----- nvinfo : EIATTR_KPARAM_INFO
	.align		4
.L_375:
        /*004c*/ 	.byte	0x04, 0x17
        /*004e*/ 	.short	(.L_377 - .L_376)
.L_376:
        /*0050*/ 	.word	0x00000000
        /*0054*/ 	.short	0x0004
        /*0056*/ 	.short	0x0020
        /*0058*/ 	.byte	0x00, 0xf0, 0x11, 0x00


	//----- nvinfo : EIATTR_KPARAM_INFO
	.align		4
.L_377:
        /*005c*/ 	.byte	0x04, 0x17
        /*005e*/ 	.short	(.L_379 - .L_378)
.L_378:
        /*0060*/ 	.word	0x00000000
        /*0064*/ 	.short	0x0003
        /*0066*/ 	.short	0x0018
        /*0068*/ 	.byte	0x00, 0xf0, 0x21, 0x00


	//----- nvinfo : EIATTR_KPARAM_INFO
	.align		4
.L_379:
        /*006c*/ 	.byte	0x04, 0x17
        /*006e*/ 	.short	(.L_381 - .L_380)
.L_380:
        /*0070*/ 	.word	0x00000000
        /*0074*/ 	.short	0x0002
        /*0076*/ 	.short	0x0010
        /*0078*/ 	.byte	0x00, 0xf0, 0x21, 0x00


	//----- nvinfo : EIATTR_KPARAM_INFO
	.align		4
.L_381:
        /*007c*/ 	.byte	0x04, 0x17
        /*007e*/ 	.short	(.L_383 - .L_382)
.L_382:
        /*0080*/ 	.word	0x00000000
        /*0084*/ 	.short	0x0001
        /*0086*/ 	.short	0x0008
        /*0088*/ 	.byte	0x00, 0xf0, 0x21, 0x00


	//----- nvinfo : EIATTR_KPARAM_INFO
	.align		4
.L_383:
        /*008c*/ 	.byte	0x04, 0x17
        /*008e*/ 	.short	(.L_385 - .L_384)
.L_384:
        /*0090*/ 	.word	0x00000000
        /*0094*/ 	.short	0x0000
        /*0096*/ 	.short	0x0000
        /*0098*/ 	.byte	0x00, 0xf0, 0x21, 0x00


	//----- nvinfo : EIATTR_MAXREG_COUNT
	.align		4
.L_385:
        /*009c*/ 	.byte	0x03, 0x1b
        /*009e*/ 	.short	0x00ff


	//----- nvinfo : EIATTR_NUM_BARRIERS
	.align		4
        /*00a0*/ 	.byte	0x02, 0x4c
        /*00a2*/ 	.byte	0x01
	.zero		1


	//----- nvinfo : EIATTR_EXTERNS
	.align		4
        /*00a4*/ 	.byte	0x04, 0x0f
        /*00a6*/ 	.short	(.L_387 - .L_386)


	//   ....[0]....
	.align		4
.L_386:
        /*00a8*/ 	.word	index@(__assertfail)


	//----- nvinfo : EIATTR_MERCURY_ISA_VERSION
	.align		4
.L_387:
        /*00ac*/ 	.byte	0x03, 0x5f
        /*00ae*/ 	.short	0x0000


	//----- nvinfo : EIATTR_SYSCALL_OFFSETS
	.align		4
        /*00b0*/ 	.byte	0x04, 0x46
        /*00b2*/ 	.short	(.L_389 - .L_388)


	//   ....[0]....
.L_388:
        /*00b4*/ 	.word	0x00000200


	//----- nvinfo : EIATTR_EXIT_INSTR_OFFSETS
	.align		4
.L_389:
        /*00b8*/ 	.byte	0x04, 0x1c
        /*00ba*/ 	.short	(.L_391 - .L_390)


	//   ....[0]....
.L_390:
        /*00bc*/ 	.word	0x00000730


	//   ....[1]....
        /*00c0*/ 	.word	0x00000d60


	//----- nvinfo : EIATTR_CRS_STACK_SIZE
	.align		4
.L_391:
        /*00c4*/ 	.byte	0x04, 0x1e
        /*00c6*/ 	.short	(.L_393 - .L_392)
.L_392:
        /*00c8*/ 	.word	0x00000000
.L_393:


//--------------------- .nv.info._ZN2at6native51_GLOBAL__N__eebb21b7_18_MultiMarginLoss_cu_b86932df30MultiMarginLoss_forward_kernelILi1EN3c108BFloat16EEEvPT0_PKS5_PKlS8_iibS5_ --------------------------
	.section	.nv.info._ZN2at6native51_GLOBAL__N__eebb21b7_18_MultiMarginLoss_cu_b86932df30MultiMarginLoss_forward_kernelILi1EN3c108BFloat16EEEvPT0_PKS5_PKlS8_iibS5_,"",@"SHT_CUDA_INFO"
	.sectionflags	@""
	.align	4


	//----- nvinfo : EIATTR_CUDA_API_VERSION
	.align		4
        /*0000*/ 	.byte	0x04, 0x37
        /*0002*/ 	.short	(.L_395 - .L_394)
.L_394:
        /*0004*/ 	.word	0x00000082


	//----- nvinfo : EIATTR_SW2861232_WAR
	.align		4
.L_395:
        /*0008*/ 	.byte	0x01, 0x35
	.zero		2


	//----- nvinfo : EIATTR_PARAM_CBANK
	.align		4
        /*000c*/ 	.byte	0x04, 0x0a
        /*000e*/ 	.short	(.L_397 - .L_396)
	.align		4
.L_396:
        /*0010*/ 	.word	index@(.nv.constant0._ZN2at6native51_GLOBAL__N__eebb21b7_18_MultiMarginLoss_cu_b86932df30MultiMarginLoss_forward_kernelILi1EN3c108BFloat16EEEvPT0_PKS5_PKlS8_iibS5_)
        /*0014*/ 	.short	0x0160
        /*0016*/ 	.short	0x002c


	//----- nvinfo : EIATTR_CBANK_PARAM_SIZE
	.align		4
.L_397:
        /*0018*/ 	.byte	0x03, 0x19
        /*001a*/ 	.short	0x002c


	//----- nvinfo : EIATTR_KPARAM_INFO
	.align		4
        /*001c*/ 	.byte	0x04, 0x17
        /*001e*/ 	.short	(.L_399 - .L_398)
.L_398:
        /*0020*/ 	.word	0x00000000
        /*0024*/ 	.short	0x0007
        /*0026*/ 	.short	0x002a
        /*0028*/ 	.byte	0x00, 0xf0, 0x09, 0x00


	//----- nvinfo : EIATTR_KPARAM_INFO
	.align		4
.L_399:
        /*002c*/ 	.byte	0x04, 0x17
        /*002e*/ 	.short	(.L_401 - .L_400)
.L_400:
        /*0030*/ 	.word	0x00000000
        /*0034*/ 	.short	0x0006
        /*0036*/ 	.short	0x0028
        /*0038*/ 	.byte	0x00, 0xf0, 0x05, 0x00


	//----- nvinfo : EIATTR_KPARAM_INFO
	.align		4
.L_401:
        /*003c*/ 	.byte	0x04, 0x17
        /*003e*/ 	.short	(.L_403 - .L_402)
.L_402:
        /*0040*/ 	.word	0x00000000
        /*0044*/ 	.short	0x0005
        /*0046*/ 	.short	0x0024
        /*0048*/ 	.byte	0x00, 0xf0, 0x11, 0x00


	//----- nvinfo : EIATTR_KPARAM_INFO
	.align		4
.L_403:
        /*004c*/ 	.byte	0x04, 0x17
        /*004e*/ 	.short	(.L_405 - .L_404)
.L_404:
        /*0050*/ 	.word	0x00000000
        /*0054*/ 	.short	0x0004
        /*0056*/ 	.short	0x0020
        /*0058*/ 	.byte	0x00, 0xf0, 0x11, 0x00


	//----- nvinfo : EIATTR_KPARAM_INFO
	.align		4
.L_405:
        /*005c*/ 	.byte	0x04, 0x17
        /*005e*/ 	.short	(.L_407 - .L_406)
.L_406:
        /*0060*/ 	.word	0x00000000
        /*0064*/ 	.short	0x0003
        /*0066*/ 	.short	0x0018
        /*0068*/ 	.byte	0x00, 0xf0, 0x21, 0x00


	//----- nvinfo : EIATTR_KPARAM_INFO
	.align		4
.L_407:
        /*006c*/ 	.byte	0x04, 0x17
        /*006e*/ 	.short	(.L_409 - .L_408)
.L_408:
        /*0070*/ 	.word	0x00000000
        /*0074*/ 	.short	0x0002
        /*0076*/ 	.short	0x0010
        /*0078*/ 	.byte	0x00, 0xf0, 0x21, 0x00


	//----- nvinfo : EIATTR_KPARAM_INFO
	.align		4
.L_409:
        /*007c*/ 	.byte	0x04, 0x17
        /*007e*/ 	.short	(.L_411 - .L_410)
.L_410:
        /*0080*/ 	.word	0x00000000
        /*0084*/ 	.short	0x0001
        /*0086*/ 	.short	0x0008
        /*0088*/ 	.byte	0x00, 0xf0, 0x21, 0x00


	//----- nvinfo : EIATTR_KPARAM_INFO
	.align		4
.L_411:
        /*008c*/ 	.byte	0x04, 0x17
        /*008e*/ 	.short	(.L_413 - .L_412)
.L_412:
        /*0090*/ 	.word	0x00000000
        /*0094*/ 	.short	0x0000
        /*0096*/ 	.short	0x0000
        /*0098*/ 	.byte	0x00, 0xf0, 0x21, 0x00


	//----- nvinfo : EIATTR_MAXREG_COUNT
	.align		4
.L_413:
        /*009c*/ 	.byte	0x03, 0x1b
        /*009e*/ 	.short	0x00ff


	//----- nvinfo : EIATTR_NUM_BARRIERS
	.align		4
        /*00a0*/ 	.byte	0x02, 0x4c
        /*00a2*/ 	.byte	0x01
	.zero		1


	//----- nvinfo : EIATTR_EXTERNS
	.align		4
        /*00a4*/ 	.byte	0x04, 0x0f
        /*00a6*/ 	.short	(.L_415 - .L_414)


	//   ....[0]....
	.align		4
.L_414:
        /*00a8*/ 	.word	index@(__assertfail)


	//----- nvinfo : EIATTR_MERCURY_ISA_VERSION
	.align		4
.L_415:
        /*00ac*/ 	.byte	0x03, 0x5f
        /*00ae*/ 	.short	0x0000


	//----- nvinfo : EIATTR_SYSCALL_OFFSETS
	.align		4
        /*00b0*/ 	.byte	0x04, 0x46
        /*00b2*/ 	.short	(.L_417 - .L_416)


	//   ....[0]....
.L_416:
        /*00b4*/ 	.word	0x00000200


	//----- nvinfo : EIATTR_EXIT_INSTR_OFFSETS
	.align		4
.L_417:
        /*00b8*/ 	.byte	0x04, 0x1c
        /*00ba*/ 	.short	(.L_419 - .L_418)


	//   ....[0]....
.L_418:
        /*00bc*/ 	.word	0x000006d0


	//   ....[1]....
        /*00c0*/ 	.word	0x00000d00


	//----- nvinfo : EIATTR_CRS_STACK_SIZE
	.align		4
.L_419:
        /*00c4*/ 	.byte	0x04, 0x1e
        /*00c6*/ 	.short	(.L_421 - .L_420)
.L_420:
        /*00c8*/ 	.word	0x00000000
.L_421:


//--------------------- .nv.info._ZN2at6native51_GLOBAL__N__eebb21b7_18_MultiMarginLoss_cu_b86932df30MultiMarginLoss_forward_kernelILi2EN3c104HalfEEEvPT0_PKS5_PKlS8_iibS5_ --------------------------
	.section	.nv.info._ZN2at6native51_GLOBAL__N__eebb21b7_18_MultiMarginLoss_cu_b86932df30MultiMarginLoss_forward_kernelILi2EN3c104HalfEEEvPT0_PKS5_PKlS8_iibS5_,"",@"SHT_CUDA_INFO"
	.sectionflags	@""
	.align	4


	//----- nvinfo : EIATTR_CUDA_API_VERSION
	.align		4
        /*0000*/ 	.byte	0x04, 0x37
        /*0002*/ 	.short	(.L_423 - .L_422)
.L_422:
        /*0004*/ 	.word	0x00000082


	//----- nvinfo : EIATTR_SW2861232_WAR
	.align		4
.L_423:
        /*0008*/ 	.byte	0x01, 0x35
	.zero		2


	//----- nvinfo : EIATTR_PARAM_CBANK
	.align		4
        /*000c*/ 	.byte	0x04, 0x0a
        /*000e*/ 	.short	(.L_425 - .L_424)
	.align		4
.L_424:
        /*0010*/ 	.word	index@(.nv.constant0._ZN2at6native51_GLOBAL__N__eebb21b7_18_MultiMarginLoss_cu_b86932df30MultiMarginLoss_forward_kernelILi2EN3c104HalfEEEvPT0_PKS5_PKlS8_iibS5_)
        /*0014*/ 	.short	0x0160
        /*0016*/ 	.short	0x002c


	//----- nvinfo : EIATTR_CBANK_PARAM_SIZE
	.align		4
.L_425:
        /*0018*/ 	.byte	0x03, 0x19
        /*001a*/ 	.short	0x002c


	//----- nvinfo : EIATTR_KPARAM_INFO
	.align		4
        /*001c*/ 	.byte	0x04, 0x17
        /*001e*/ 	.short	(.L_427 - .L_426)
.L_426:
        /*0020*/ 	.word	0x00000000
        /*0024*/ 	.short	0x0007
        /*0026*/ 	.short	0x002a
        /*0028*/ 	.byte	0x00, 0xf0, 0x09, 0x00


	//----- nvinfo : EIATTR_KPARAM_INFO
	.align		4
.L_427:
        /*002c*/ 	.byte	0x04, 0x17
        /*002e*/ 	.short	(.L_429 - .L_428)
.L_428:
        /*0030*/ 	.word	0x00000000
        /*0034*/ 	.short	0x0006
        /*0036*/ 	.short	0x0028
        /*0038*/ 	.byte	0x00, 0xf0, 0x05, 0x00


	//----- nvinfo : EIATTR_KPARAM_INFO
	.align		4
.L_429:
        /*003c*/ 	.byte	0x04, 0x17
        /*003e*/ 	.short	(.L_431 - .L_430)
.L_430:
        /*0040*/ 	.word	0x00000000
        /*0044*/ 	.short	0x0005
        /*0046*/ 	.short	0x0024
        /*0048*/ 	.byte	0x00, 0xf0, 0x11, 0x00


	//----- nvinfo : EIATTR_KPARAM_INFO
	.align		4
.L_431:
        /*004c*/ 	.byte	0x04, 0x17
        /*004e*/ 	.short	(.L_433 - .L_432)
.L_432:
        /*0050*/ 	.word	0x00000000
        /*0054*/ 	.short	0x0004
        /*0056*/ 	.short	0x0020
        /*0058*/ 	.byte	0x00, 0xf0, 0x11, 0x00


	//----- nvinfo : EIATTR_KPARAM_INFO
	.align		4
.L_433:
        /*005c*/ 	.byte	0x04, 0x17
        /*005e*/ 	.short	(.L_435 - .L_434)
.L_434:
        /*0060*/ 	.word	0x00000000
        /*0064*/ 	.short	0x0003
        /*0066*/ 	.short	0x0018
        /*0068*/ 	.byte	0x00, 0xf0, 0x21, 0x00


	//----- nvinfo : EIATTR_KPARAM_INFO
	.align		4
.L_435:
        /*006c*/ 	.byte	0x04, 0x17
        /*006e*/ 	.short	(.L_437 - .L_436)
.L_436:
        /*0070*/ 	.word	0x00000000
        /*0074*/ 	.short	0x0002
        /*0076*/ 	.short	0x0010
        /*0078*/ 	.byte	0x00, 0xf0, 0x21, 0x00


	//----- nvinfo : EIATTR_KPARAM_INFO
	.align		4
.L_437:
        /*007c*/ 	.byte	0x04, 0x17
        /*007e*/ 	.short	(.L_439 - .L_438)
.L_438:
        /*0080*/ 	.word	0x00000000
        /*0084*/ 	.short	0x0001
        /*0086*/ 	.short	0x0008
        /*0088*/ 	.byte	0x00, 0xf0, 0x21, 0x00


	//----- nvinfo : EIATTR_KPARAM_INFO
	.align		4
.L_439:
        /*008c*/ 	.byte	0x04, 0x17
        /*008e*/ 	.short	(.L_441 - .L_440)
.L_440:
        /*0090*/ 	.word	0x00000000
        /*0094*/ 	.short	0x0000
        /*0096*/ 	.short	0x0000
        /*0098*/ 	.byte	0x00, 0xf0, 0x21, 0x00


	//----- nvinfo : EIATTR_MAXREG_COUNT
	.align		4
.L_441:
        /*009c*/ 	.byte	0x03, 0x1b
        /*009e*/ 	.short	0x00ff


	//----- nvinfo : EIATTR_NUM_BARRIERS
	.align		4
        /*00a0*/ 	.byte	0x02, 0x4c
        /*00a2*/ 	.byte	0x01
	.zero		1


	//----- nvinfo : EIATTR_EXTERNS
	.align		4
        /*00a4*/ 	.byte	0x04, 0x0f
        /*00a6*/ 	.short	(.L_443 - .L_442)


	//   ....[0]....
	.align		4
.L_442:
        /*00a8*/ 	.word	index@(__assertfail)


	//----- nvinfo : EIATTR_MERCURY_ISA_VERSION
	.align		4
.L_443:
        /*00ac*/ 	.byte	0x03, 0x5f
        /*00ae*/ 	.short	0x0000


	//----- nvinfo : EIATTR_SYSCALL_OFFSETS
	.align		4
        /*00b0*/ 	.byte	0x04, 0x46
        /*00b2*/ 	.short	(.L_445 - .L_444)


	//   ....[0]....
.L_444:
        /*00b4*/ 	.word	0x00000200


	//----- nvinfo : EIATTR_EXIT_INSTR_OFFSETS
	.align		4
.L_445:
        /*00b8*/ 	.byte	0x04, 0x1c
        /*00ba*/ 	.short	(.L_447 - .L_446)


	//   ....[0]....
.L_446:
        /*00bc*/ 	.word	0x00000730


	//   ....[1]....
        /*00c0*/ 	.word	0x00000d60


	//----- nvinfo : EIATTR_CRS_STACK_SIZE
	.align		4
.L_447:
        /*00c4*/ 	.byte	0x04, 0x1e
        /*00c6*/ 	.short	(.L_449 - .L_448)
.L_448:
        /*00c8*/ 	.word	0x00000000
.L_449:


//--------------------- .nv.info._ZN2at6native51_GLOBAL__N__eebb21b7_18_MultiMarginLoss_cu_b86932df30MultiMarginLoss_forward_kernelILi1EN3c104HalfEEEvPT0_PKS5_PKlS8_iibS5_ --------------------------
	.section	.nv.info._ZN2at6native51_GLOBAL__N__eebb21b7_18_MultiMarginLoss_cu_b86932df30MultiMarginLoss_forward_kernelILi1EN3c104HalfEEEvPT0_PKS5_PKlS8_iibS5_,"",@"SHT_CUDA_INFO"
	.sectionflags	@""
	.align	4


	//----- nvinfo : EIATTR_CUDA_API_VERSION
	.align		4
        /*0000*/ 	.byte	0x04, 0x37
        /*0002*/ 	.short	(.L_451 - .L_450)
.L_450:
        /*0004*/ 	.word	0x00000082


	//----- nvinfo : EIATTR_SW2861232_WAR
	.align		4
.L_451:
        /*0008*/ 	.byte	0x01, 0x35
	.zero		2


	//----- nvinfo : EIATTR_PARAM_CBANK
	.align		4
        /*000c*/ 	.byte	0x04, 0x0a
        /*000e*/ 	.short	(.L_453 - .L_452)
	.align		4
.L_452:
        /*0010*/ 	.word	index@(.nv.constant0._ZN2at6native51_GLOBAL__N__eebb21b7_18_MultiMarginLoss_cu_b86932df30MultiMarginLoss_forward_kernelILi1EN3c104HalfEEEvPT0_PKS5_PKlS8_iibS5_)
        /*0014*/ 	.short	0x0160
        /*0016*/ 	.short	0x002c


	//----- nvinfo : EIATTR_CBANK_PARAM_SIZE
	.align		4
.L_453:
        /*0018*/ 	.byte	0x03, 0x19
        /*001a*/ 	.short	0x002c


	//----- nvinfo : EIATTR_KPARAM_INFO
	.align		4
        /*001c*/ 	.byte	0x04, 0x17
        /*001e*/ 	.short	(.L_455 - .L_454)
.L_454:
        /*0020*/ 	.word	0x00000000
        /*0024*/ 	.short	0x0007
        /*0026*/ 	.short	0x002a
        /*0028*/ 	.byte	0x00, 0xf0, 0x09, 0x00


	//----- nvinfo : EIATTR_KPARAM_INFO
	.align		4
.L_455:
        /*002c*/ 	.byte	0x04, 0x17
        /*002e*/ 	.short	(.L_457 - .L_456)
.L_456:
        /*0030*/ 	.word	0x00000000
        /*0034*/ 	.short	0x0006
        /*0036*/ 	.short	0x0028
        /*0038*/ 	.byte	0x00, 0xf0, 0x05, 0x00


	//----- nvinfo : EIATTR_KPARAM_INFO
	.align		4
.L_457:
        /*003c*/ 	.byte	0x04, 0x17
        /*003e*/ 	.short	(.L_459 - .L_458)
.L_458:
        /*0040*/ 	.word	0x00000000
        /*0044*/ 	.short	0x0005
        /*0046*/ 	.short	0x0024
        /*0048*/ 	.byte	0x00, 0xf0, 0x11, 0x00


	//----- nvinfo : EIATTR_KPARAM_INFO
	.align		4
.L_459:
        /*004c*/ 	.byte	0x04, 0x17
        /*004e*/ 	.short	(.L_461 - .L_460)
.L_460:
        /*0050*/ 	.word	0x00000000
        /*0054*/ 	.short	0x0004
        /*0056*/ 	.short	0x0020
        /*0058*/ 	.byte	0x00, 0xf0, 0x11, 0x00


	//----- nvinfo : EIATTR_KPARAM_INFO
	.align		4
.L_461:
        /*005c*/ 	.byte	0x04, 0x17
        /*005e*/ 	.short	(.L_463 - .L_462)
.L_462:
        /*0060*/ 	.word	0x00000000
        /*0064*/ 	.short	0x0003
        /*0066*/ 	.short	0x0018
        /*0068*/ 	.byte	0x00, 0xf0, 0x21, 0x00


	//----- nvinfo : EIATTR_KPARAM_INFO
	.align		4
.L_463:
        /*006c*/ 	.byte	0x04, 0x17
        /*006e*/ 	.short	(.L_465 - .L_464)
.L_464:
        /*0070*/ 	.word	0x00000000
        /*0074*/ 	.short	0x0002
        /*0076*/ 	.short	0x0010
        /*0078*/ 	.byte	0x00, 0xf0, 0x21, 0x00


	//----- nvinfo : EIATTR_KPARAM_INFO
	.align		4
.L_465:
        /*007c*/ 	.byte	0x04, 0x17
        /*007e*/ 	.short	(.L_467 - .L_466)
.L_466:
        /*0080*/ 	.word	0x00000000
        /*0084*/ 	.short	0x0001
        /*0086*/ 	.short	0x0008
        /*0088*/ 	.byte	0x00, 0xf0, 0x21, 0x00


	//----- nvinfo : EIATTR_KPARAM_INFO
	.align		4
.L_467:
        /*008c*/ 	.byte	0x04, 0x17
        /*008e*/ 	.short	(.L_469 - .L_468)
.L_468:
        /*0090*/ 	.word	0x00000000
        /*0094*/ 	.short	0x0000
        /*0096*/ 	.short	0x0000
        /*0098*/ 	.byte	0x00, 0xf0, 0x21, 0x00


	//----- nvinfo : EIATTR_MAXREG_COUNT
	.align		4
.L_469:
        /*009c*/ 	.byte	0x03, 0x1b
        /*009e*/ 	.short	0x00ff


	//----- nvinfo : EIATTR_NUM_BARRIERS
	.align		4
        /*00a0*/ 	.byte	0x02, 0x4c
        /*00a2*/ 	.byte	0x01
	.zero		1


	//----- nvinfo : EIATTR_EXTERNS
	.align		4
        /*00a4*/ 	.byte	0x04, 0x0f
        /*00a6*/ 	.short	(.L_471 - .L_470)


	//   ....[0]....
	.align		4
.L_470:
        /*00a8*/ 	.word	index@(__assertfail)


	//----- nvinfo : EIATTR_MERCURY_ISA_VERSION
	.align		4
.L_471:
        /*00ac*/ 	.byte	0x03, 0x5f
        /*00ae*/ 	.short	0x0000


	//----- nvinfo : EIATTR_SYSCALL_OFFSETS
	.align		4
        /*00b0*/ 	.byte	0x04, 0x46
        /*00b2*/ 	.short	(.L_473 - .L_472)


	//   ....[0]....
.L_472:
        /*00b4*/ 	.word	0x00000200


	//----- nvinfo : EIATTR_EXIT_INSTR_OFFSETS
	.align		4
.L_473:
        /*00b8*/ 	.byte	0x04, 0x1c
        /*00ba*/ 	.short	(.L_475 - .L_474)


	//   ....[0]....
.L_474:
        /*00bc*/ 	.word	0x000006d0


	//   ....[1]....
        /*00c0*/ 	.word	0x00000d00


	//----- nvinfo : EIATTR_CRS_STACK_SIZE
	.align		4
.L_475:
        /*00c4*/ 	.byte	0x04, 0x1e
        /*00c6*/ 	.short	(.L_477 - .L_476)
.L_476:
        /*00c8*/ 	.word	0x00000000
.L_477:


//--------------------- .nv.info._ZN2at6native51_GLOBAL__N__eebb21b7_18_MultiMarginLoss_cu_b86932df30MultiMarginLoss_forward_kernelILi2EfEEvPT0_PKS3_PKlS6_iibS3_ --------------------------
	.section	.nv.info._ZN2at6native51_GLOBAL__N__eebb21b7_18_MultiMarginLoss_cu_b86932df30MultiMarginLoss_forward_kernelILi2EfEEvPT0_PKS3_PKlS6_iibS3_,"",@"SHT_CUDA_INFO"
	.sectionflags	@""
	.align	4


	//----- nvinfo : EIATTR_CUDA_API_VERSION
	.align		4
        /*0000*/ 	.byte	0x04, 0x37
        /*0002*/ 	.short	(.L_479 - .L_478)
.L_478:
        /*0004*/ 	.word	0x00000082


	//----- nvinfo : EIATTR_SW2861232_WAR
	.align		4
.L_479:
        /*0008*/ 	.byte	0x01, 0x35
	.zero		2


	//----- nvinfo : EIATTR_PARAM_CBANK
	.align		4
        /*000c*/ 	.byte	0x04, 0x0a
        /*000e*/ 	.short	(.L_481 - .L_480)
	.align		4
.L_480:
        /*0010*/ 	.word	index@(.nv.constant0._ZN2at6native51_GLOBAL__N__eebb21b7_18_MultiMarginLoss_cu_b86932df30MultiMarginLoss_forward_kernelILi2EfEEvPT0_PKS3_PKlS6_iibS3_)
        /*0014*/ 	.short	0x0160
        /*0016*/ 	.short	0x0030


	//----- nvinfo : EIATTR_CBANK_PARAM_SIZE
	.align		4
.L_481:
        /*0018*/ 	.byte	0x03, 0x19
        /*001a*/ 	.short	0x0030


	//----- nvinfo : EIATTR_KPARAM_INFO
	.align		4
        /*001c*/ 	.byte	0x04, 0x17
        /*001e*/ 	.short	(.L_483 - .L_482)
.L_482:
        /*0020*/ 	.word	0x00000000
        /*0024*/ 	.short	0x0007
        /*0026*/ 	.short	0x002c
        /*0028*/ 	.byte	0x00, 0xf0, 0x11, 0x00


	//----- nvinfo : EIATTR_KPARAM_INFO
	.align		4
.L_483:
        /*002c*/ 	.byte	0x04, 0x17
        /*002e*/ 	.short	(.L_485 - .L_484)
.L_484:
        /*0030*/ 	.word	0x00000000
        /*0034*/ 	.short	0x0006
        /*0036*/ 	.short	0x0028
        /*0038*/ 	.byte	0x00, 0xf0, 0x05, 0x00


	//----- nvinfo : EIATTR_KPARAM_INFO
	.align		4
.L_485:
        /*003c*/ 	.byte	0x04, 0x17
        /*003e*/ 	.short	(.L_487 - .L_486)
.L_486:
        /*0040*/ 	.word	0x00000000
        /*0044*/ 	.short	0x0005
        /*0046*/ 	.short	0x0024
        /*0048*/ 	.byte	0x00, 0xf0, 0x11, 0x00


	//----- nvinfo : EIATTR_KPARAM_INFO
	.align		4
.L_487:
        /*004c*/ 	.byte	0x04, 0x17
        /*004e*/ 	.short	(.L_489 - .L_488)
.L_488:
        /*0050*/ 	.word	0x00000000
        /*0054*/ 	.short	0x0004
        /*0056*/ 	.short	0x0020
        /*0058*/ 	.byte	0x00, 0xf0, 0x11, 0x00


	//----- nvinfo : EIATTR_KPARAM_INFO
	.align		4
.L_489:
        /*005c*/ 	.byte	0x04, 0x17
        /*005e*/ 	.short	(.L_491 - .L_490)
.L_490:
        /*0060*/ 	.word	0x00000000
        /*0064*/ 	.short	0x0003
        /*0066*/ 	.short	0x0018
        /*0068*/ 	.byte	0x00, 0xf0, 0x21, 0x00


	//----- nvinfo : EIATTR_KPARAM_INFO
	.align		4
.L_491:
        /*006c*/ 	.byte	0x04, 0x17
        /*006e*/ 	.short	(.L_493 - .L_492)
.L_492:
        /*0070*/ 	.word	0x00000000
        /*0074*/ 	.short	0x0002
        /*0076*/ 	.short	0x0010
        /*0078*/ 	.byte	0x00, 0xf0, 0x21, 0x00


	//----- nvinfo : EIATTR_KPARAM_INFO
	.align		4
.L_493:
        /*007c*/ 	.byte	0x04, 0x17
        /*007e*/ 	.short	(.L_495 - .L_494)
.L_494:
        /*0080*/ 	.word	0x00000000
        /*0084*/ 	.short	0x0001
        /*0086*/ 	.short	0x0008
        /*0088*/ 	.byte	0x00, 0xf0, 0x21, 0x00


	//----- nvinfo : EIATTR_KPARAM_INFO
	.align		4
.L_495:
        /*008c*/ 	.byte	0x04, 0x17
        /*008e*/ 	.short	(.L_497 - .L_496)
.L_496:
        /*0090*/ 	.word	0x00000000
        /*0094*/ 	.short	0x0000
        /*0096*/ 	.short	0x0000
        /*0098*/ 	.byte	0x00, 0xf0, 0x21, 0x00


	//----- nvinfo : EIATTR_MAXREG_COUNT
	.align		4
.L_497:
        /*009c*/ 	.byte	0x03, 0x1b
        /*009e*/ 	.short	0x00ff


	//----- nvinfo : EIATTR_NUM_BARRIERS
	.align		4
        /*00a0*/ 	.byte	0x02, 0x4c
        /*00a2*/ 	.byte	0x01
	.zero		1


	//----- nvinfo : EIATTR_EXTERNS
	.align		4
        /*00a4*/ 	.byte	0x04, 0x0f
        /*00a6*/ 	.short	(.L_499 - .L_498)


	//   ....[0]....
	.align		4
.L_498:
        /*00a8*/ 	.word	index@(__assertfail)


	//----- nvinfo : EIATTR_MERCURY_ISA_VERSION
	.align		4
.L_499:
        /*00ac*/ 	.byte	0x03, 0x5f
        /*00ae*/ 	.short	0x0000


	//----- nvinfo : EIATTR_SYSCALL_OFFSETS
	.align		4
        /*00b0*/ 	.byte	0x04, 0x46
        /*00b2*/ 	.short	(.L_501 - .L_500)


	//   ....[0]....
.L_500:
        /*00b4*/ 	.word	0x00000260


	//----- nvinfo : EIATTR_EXIT_INSTR_OFFSETS
	.align		4
.L_501:
        /*00b8*/ 	.byte	0x04, 0x1c
        /*00ba*/ 	.short	(.L_503 - .L_502)


	//   ....[0]....
.L_502:
        /*00bc*/ 	.word	0x00000eb0


	//   ....[1]....
        /*00c0*/ 	.word	0x000014c0


	//----- nvinfo : EIATTR_CRS_STACK_SIZE
	.align		4
.L_503:
        /*00c4*/ 	.byte	0x04, 0x1e
        /*00c6*/ 	.short	(.L_505 - .L_504)
.L_504:
        /*00c8*/ 	.word	0x00000000
.L_505:


//--------------------- .nv.info._ZN2at6native51_GLOBAL__N__eebb21b7_18_MultiMarginLoss_cu_b86932df30MultiMarginLoss_forward_kernelILi1EfEEvPT0_PKS3_PKlS6_iibS3_ --------------------------
	.section	.nv.info._ZN2at6native51_GLOBAL__N__eebb21b7_18_MultiMarginLoss_cu_b86932df30MultiMarginLoss_forward_kernelILi1EfEEvPT0_PKS3_PKlS6_iibS3_,"",@"SHT_CUDA_INFO"
	.sectionflags	@""
	.align	4


	//----- nvinfo : EIATTR_CUDA_API_VERSION
	.align		4
        /*0000*/ 	.byte	0x04, 0x37
        /*0002*/ 	.short	(.L_507 - .L_506)
.L_506:
        /*0004*/ 	.word	0x00000082


	//----- nvinfo : EIATTR_SW2861232_WAR
	.align		4
.L_507:
        /*0008*/ 	.byte	0x01, 0x35
	.zero		2


	//----- nvinfo : EIATTR_PARAM_CBANK
	.align		4
        /*000c*/ 	.byte	0x04, 0x0a
        /*000e*/ 	.short	(.L_509 - .L_508)
	.align		4
.L_508:
        /*0010*/ 	.word	index@(.nv.constant0._ZN2at6native51_GLOBAL__N__eebb21b7_18_MultiMarginLoss_cu_b86932df30MultiMarginLoss_forward_kernelILi1EfEEvPT0_PKS3_PKlS6_iibS3_)
        /*0014*/ 	.short	0x0160
        /*0016*/ 	.short	0x0030


	//----- nvinfo : EIATTR_CBANK_PARAM_SIZE
	.align		4
.L_509:
        /*0018*/ 	.byte	0x03, 0x19
        /*001a*/ 	.short	0x0030


	//----- nvinfo : EIATTR_KPARAM_INFO
	.align		4
        /*001c*/ 	.byte	0x04, 0x17
        /*001e*/ 	.short	(.L_511 - .L_510)
.L_510:
        /*0020*/ 	.word	0x00000000
        /*0024*/ 	.short	0x0007
        /*0026*/ 	.short	0x002c
        /*0028*/ 	.byte	0x00, 0xf0, 0x11, 0x00


	//----- nvinfo : EIATTR_KPARAM_INFO
	.align		4
.L_511:
        /*002c*/ 	.byte	0x04, 0x17
        /*002e*/ 	.short	(.L_513 - .L_512)
.L_512:
        /*0030*/ 	.word	0x00000000
        /*0034*/ 	.short	0x0006
        /*0036*/ 	.short	0x0028
        /*0038*/ 	.byte	0x00, 0xf0, 0x05, 0x00


	//----- nvinfo : EIATTR_KPARAM_INFO
	.align		4
.L_513:
        /*003c*/ 	.byte	0x04, 0x17
        /*003e*/ 	.short	(.L_515 - .L_514)
.L_514:
        /*0040*/ 	.word	0x00000000
        /*0044*/ 	.short	0x0005
        /*0046*/ 	.short	0x0024
        /*0048*/ 	.byte	0x00, 0xf0, 0x11, 0x00


	//----- nvinfo : EIATTR_KPARAM_INFO
	.align		4
.L_515:
        /*004c*/ 	.byte	0x04, 0x17
        /*004e*/ 	.short	(.L_517 - .L_516)
.L_516:
        /*0050*/ 	.word	0x00000000
        /*0054*/ 	.short	0x0004
        /*0056*/ 	.short	0x0020
        /*0058*/ 	.byte	0x00, 0xf0, 0x11, 0x00


	//----- nvinfo : EIATTR_KPARAM_INFO
	.align		4
.L_517:
        /*005c*/ 	.byte	0x04, 0x17
        /*005e*/ 	.short	(.L_519 - .L_518)
.L_518:
        /*0060*/ 	.word	0x00000000
        /*0064*/ 	.short	0x0003
        /*0066*/ 	.short	0x0018
        /*0068*/ 	.byte	0x00, 0xf0, 0x21, 0x00


	//----- nvinfo : EIATTR_KPARAM_INFO
	.align		4
.L_519:
        /*006c*/ 	.byte	0x04, 0x17
        /*006e*/ 	.short	(.L_521 - .L_520)
.L_520:
        /*0070*/ 	.word	0x00000000
        /*0074*/ 	.short	0x0002
        /*0076*/ 	.short	0x0010
        /*0078*/ 	.byte	0x00, 0xf0, 0x21, 0x00


	//----- nvinfo : EIATTR_KPARAM_INFO
	.align		4
.L_521:
        /*007c*/ 	.byte	0x04, 0x17
        /*007e*/ 	.short	(.L_523 - .L_522)
.L_522:
        /*0080*/ 	.word	0x00000000
        /*0084*/ 	.short	0x0001
        /*0086*/ 	.short	0x0008
        /*0088*/ 	.byte	0x00, 0xf0, 0x21, 0x00


	//----- nvinfo : EIATTR_KPARAM_INFO
	.align		4
.L_523:
        /*008c*/ 	.byte	0x04, 0x17
        /*008e*/ 	.short	(.L_525 - .L_524)
.L_524:
        /*0090*/ 	.word	0x00000000
        /*0094*/ 	.short	0x0000
        /*0096*/ 	.short	0x0000
        /*0098*/ 	.byte	0x00, 0xf0, 0x21, 0x00


	//----- nvinfo : EIATTR_MAXREG_COUNT
	.align		4
.L_525:
        /*009c*/ 	.byte	0x03, 0x1b
        /*009e*/ 	.short	0x00ff


	//----- nvinfo : EIATTR_NUM_BARRIERS
	.align		4
        /*00a0*/ 	.byte	0x02, 0x4c
        /*00a2*/ 	.byte	0x01
	.zero		1


	//----- nvinfo : EIATTR_EXTERNS
	.align		4
        /*00a4*/ 	.byte	0x04, 0x0f
        /*00a6*/ 	.short	(.L_527 - .L_526)


	//   ....[0]....
	.align		4
.L_526:
        /*00a8*/ 	.word	index@(__assertfail)


	//----- nvinfo : EIATTR_MERCURY_ISA_VERSION
	.align		4
.L_527:
        /*00ac*/ 	.byte	0x03, 0x5f
        /*00ae*/ 	.short	0x0000


	//----- nvinfo : EIATTR_SYSCALL_OFFSETS
	.align		4
        /*00b0*/ 	.byte	0x04, 0x46
        /*00b2*/ 	.short	(.L_529 - .L_528)


	//   ....[0]....
.L_528:
        /*00b4*/ 	.word	0x00000260


	//----- nvinfo : EIATTR_EXIT_INSTR_OFFSETS
	.align		4
.L_529:
        /*00b8*/ 	.byte	0x04, 0x1c
        /*00ba*/ 	.short	(.L_531 - .L_530)


	//   ....[0]....
.L_530:
        /*00bc*/ 	.word	0x00000e60


	//   ....[1]....
        /*00c0*/ 	.word	0x00001470


	//----- nvinfo : EIATTR_CRS_STACK_SIZE
	.align		4
.L_531:
        /*00c4*/ 	.byte	0x04, 0x1e
        /*00c6*/ 	.short	(.L_533 - .L_532)
.L_532:
        /*00c8*/ 	.word	0x00000000
.L_533:


//--------------------- .nv.info._ZN2at6native51_GLOBAL__N__eebb21b7_18_MultiMarginLoss_cu_b86932df30MultiMarginLoss_forward_kernelILi2EdEEvPT0_PKS3_PKlS6_iibS3_ --------------------------
	.section	.nv.info._ZN2at6native51_GLOBAL__N__eebb21b7_18_MultiMarginLoss_cu_b86932df30MultiMarginLoss_forward_kernelILi2EdEEvPT0_PKS3_PKlS6_iibS3_,"",@"SHT_CUDA_INFO"
	.sectionflags	@""
	.align	4


	//----- nvinfo : EIATTR_CUDA_API_VERSION
	.align		4
        /*0000*/ 	.byte	0x04, 0x37
        /*0002*/ 	.short	(.L_535 - .L_534)
.L_534:
        /*0004*/ 	.word	0x00000082


	//----- nvinfo : EIATTR_SW2861232_WAR
	.align		4
.L_535:
        /*0008*/ 	.byte	0x01, 0x35
	.zero		2


	//----- nvinfo : EIATTR_PARAM_CBANK
	.align		4
        /*000c*/ 	.byte	0x04, 0x0a
        /*000e*/ 	.short	(.L_537 - .L_536)
	.align		4
.L_536:
        /*0010*/ 	.word	index@(.nv.constant0._ZN2at6native51_GLOBAL__N__eebb21b7_18_MultiMarginLoss_cu_b86932df30MultiMarginLoss_forward_kernelILi2EdEEvPT0_PKS3_PKlS6_iibS3_)
        /*0014*/ 	.short	0x0160
        /*0016*/ 	.short	0x0038


	//----- nvinfo : EIATTR_CBANK_PARAM_SIZE
	.align		4
.L_537:
        /*0018*/ 	.byte	0x03, 0x19
        /*001a*/ 	.short	0x0038


	//----- nvinfo : EIATTR_KPARAM_INFO
	.align		4
        /*001c*/ 	.byte	0x04, 0x17
        /*001e*/ 	.short	(.L_539 - .L_538)
.L_538:
        /*0020*/ 	.word	0x00000000
        /*0024*/ 	.short	0x0007
        /*0026*/ 	.short	0x0030
        /*0028*/ 	.byte	0x00, 0xf0, 0x21, 0x00


	//----- nvinfo : EIATTR_KPARAM_INFO
	.align		4
.L_539:
        /*002c*/ 	.byte	0x04, 0x17
        /*002e*/ 	.short	(.L_541 - .L_540)
.L_540:
        /*0030*/ 	.word	0x00000000
        /*0034*/ 	.short	0x0006
        /*0036*/ 	.short	0x0028
        /*0038*/ 	.byte	0x00, 0xf0, 0x05, 0x00


	//----- nvinfo : EIATTR_KPARAM_INFO
	.align		4
.L_541:
        /*003c*/ 	.byte	0x04, 0x17
        /*003e*/ 	.short	(.L_543 - .L_542)
.L_542:
        /*0040*/ 	.word	0x00000000
        /*0044*/ 	.short	0x0005
        /*0046*/ 	.short	0x0024
        /*0048*/ 	.byte	0x00, 0xf0, 0x11, 0x00


	//----- nvinfo : EIATTR_KPARAM_INFO
	.align		4
.L_543:
        /*004c*/ 	.byte	0x04, 0x17
        /*004e*/ 	.short	(.L_545 - .L_544)
.L_544:
        /*0050*/ 	.word	0x00000000
        /*0054*/ 	.short	0x0004
        /*0056*/ 	.short	0x0020
        /*0058*/ 	.byte	0x00, 0xf0, 0x11, 0x00


	//----- nvinfo : EIATTR_KPARAM_INFO
	.align		4
.L_545:
        /*005c*/ 	.byte	0x04, 0x17
        /*005e*/ 	.short	(.L_547 - .L_546)
.L_546:
        /*0060*/ 	.word	0x00000000
        /*0064*/ 	.short	0x0003
        /*0066*/ 	.short	0x0018
        /*0068*/ 	.byte	0x00, 0xf0, 0x21, 0x00


	//----- nvinfo : EIATTR_KPARAM_INFO
	.align		4
.L_547:
        /*006c*/ 	.byte	0x04, 0x17
        /*006e*/ 	.short	(.L_549 - .L_548)
.L_548:
        /*0070*/ 	.word	0x00000000
        /*0074*/ 	.short	0x0002
        /*0076*/ 	.short	0x0010
        /*0078*/ 	.byte	0x00, 0xf0, 0x21, 0x00


	//----- nvinfo : EIATTR_KPARAM_INFO
	.align		4
.L_549:
        /*007c*/ 	.byte	0x04, 0x17
        /*007e*/ 	.short	(.L_551 - .L_550)
.L_550:
        /*0080*/ 	.word	0x00000000
        /*0084*/ 	.short	0x0001
        /*0086*/ 	.short	0x0008
        /*0088*/ 	.byte	0x00, 0xf0, 0x21, 0x00


	//----- nvinfo : EIATTR_KPARAM_INFO
	.align		4
.L_551:
        /*008c*/ 	.byte	0x04, 0x17
        /*008e*/ 	.short	(.L_553 - .L_552)
.L_552:
        /*0090*/ 	.word	0x00000000
        /*0094*/ 	.short	0x0000
        /*0096*/ 	.short	0x0000
        /*0098*/ 	.byte	0x00, 0xf0, 0x21, 0x00


	//----- nvinfo : EIATTR_MAXREG_COUNT
	.align		4
.L_553:
        /*009c*/ 	.byte	0x03, 0x1b
        /*009e*/ 	.short	0x00ff


	//----- nvinfo : EIATTR_NUM_BARRIERS
	.align		4
        /*00a0*/ 	.byte	0x02, 0x4c
        /*00a2*/ 	.byte	0x01
	.zero		1


	//----- nvinfo : EIATTR_EXTERNS
	.align		4
        /*00a4*/ 	.byte	0x04, 0x0f
        /*00a6*/ 	.short	(.L_555 - .L_554)


	//   ....[0]....
	.align		4
.L_554:
        /*00a8*/ 	.word	index@(__assertfail)


	//----- nvinfo : EIATTR_MERCURY_ISA_VERSION
	.align		4
.L_555:
        /*00ac*/ 	.byte	0x03, 0x5f
        /*00ae*/ 	.short	0x0000


	//----- nvinfo : EIATTR_SYSCALL_OFFSETS
	.align		4
        /*00b0*/ 	.byte	0x04, 0x46
        /*00b2*/ 	.short	(.L_557 - .L_556)


	//   ....[0]....
.L_556:
        /*00b4*/ 	.word	0x00000260


	//----- nvinfo : EIATTR_EXIT_INSTR_OFFSETS
	.align		4
.L_557:
        /*00b8*/ 	.byte	0x04, 0x1c
        /*00ba*/ 	.short	(.L_559 - .L_558)


	//   ....[0]....
.L_558:
        /*00bc*/ 	.word	0x00000eb0


	//   ....[1]....
        /*00c0*/ 	.word	0x00001640


	//----- nvinfo : EIATTR_CRS_STACK_SIZE
	.align		4
.L_559:
        /*00c4*/ 	.byte	0x04, 0x1e
        /*00c6*/ 	.short	(.L_561 - .L_560)
.L_560:
        /*00c8*/ 	.word	0x00000000
.L_561:


//--------------------- .nv.info._ZN2at6native51_GLOBAL__N__eebb21b7_18_MultiMarginLoss_cu_b86932df30MultiMarginLoss_forward_kernelILi1EdEEvPT0_PKS3_PKlS6_iibS3_ --------------------------
	.section	.nv.info._ZN2at6native51_GLOBAL__N__eebb21b7_18_MultiMarginLoss_cu_b86932df30MultiMarginLoss_forward_kernelILi1EdEEvPT0_PKS3_PKlS6_iibS3_,"",@"SHT_CUDA_INFO"
	.sectionflags	@""
	.align	4


	//----- nvinfo : EIATTR_CUDA_API_VERSION
	.align		4
        /*0000*/ 	.byte	0x04, 0x37
        /*0002*/ 	.short	(.L_563 - .L_562)
.L_562:
        /*0004*/ 	.word	0x00000082


	//----- nvinfo : EIATTR_SW2861232_WAR
	.align		4
.L_563:
        /*0008*/ 	.byte	0x01, 0x35
	.zero		2


	//----- nvinfo : EIATTR_PARAM_CBANK
	.align		4
        /*000c*/ 	.byte	0x04, 0x0a
        /*000e*/ 	.short	(.L_565 - .L_564)
	.align		4
.L_564:
        /*0010*/ 	.word	index@(.nv.constant0._ZN2at6native51_GLOBAL__N__eebb21b7_18_MultiMarginLoss_cu_b86932df30MultiMarginLoss_forward_kernelILi1EdEEvPT0_PKS3_PKlS6_iibS3_)
        /*0014*/ 	.short	0x0160
        /*0016*/ 	.short	0x0038


	//----- nvinfo : EIATTR_CBANK_PARAM_SIZE
	.align		4
.L_565:
        /*0018*/ 	.byte	0x03, 0x19
        /*001a*/ 	.short	0x0038


	//----- nvinfo : EIATTR_KPARAM_INFO
	.align		4
        /*001c*/ 	.byte	0x04, 0x17
        /*001e*/ 	.short	(.L_567 - .L_566)
.L_566:
        /*0020*/ 	.word	0x00000000
        /*0024*/ 	.short	0x0007
        /*0026*/ 	.short	0x0030
        /*0028*/ 	.byte	0x00, 0xf0, 0x21, 0x00


	//----- nvinfo : EIATTR_KPARAM_INFO
	.align		4
.L_567:
        /*002c*/ 	.byte	0x04, 0x17
        /*002e*/ 	.short	(.L_569 - .L_568)
.L_568:
        /*0030*/ 	.word	0x00000000
        /*0034*/ 	.short	0x0006
        /*0036*/ 	.short	0x0028
        /*0038*/ 	.byte	0x00, 0xf0, 0x05, 0x00


	//----- nvinfo : EIATTR_KPARAM_INFO
	.align		4
.L_569:
        /*003c*/ 	.byte	0x04, 0x17
        /*003e*/ 	.short	(.L_571 - .L_570)
.L_570:
        /*0040*/ 	.word	0x00000000
        /*0044*/ 	.short	0x0005
        /*0046*/ 	.short	0x0024
        /*0048*/ 	.byte	0x00, 0xf0, 0x11, 0x00


	//----- nvinfo : EIATTR_KPARAM_INFO
	.align		4
.L_571:
        /*004c*/ 	.byte	0x04, 0x17
        /*004e*/ 	.short	(.L_573 - .L_572)
.L_572:
        /*0050*/ 	.word	0x00000000
        /*0054*/ 	.short	0x0004
        /*0056*/ 	.short	0x0020
        /*0058*/ 	.byte	0x00, 0xf0, 0x11, 0x00


	//----- nvinfo : EIATTR_KPARAM_INFO
	.align		4
.L_573:
        /*005c*/ 	.byte	0x04, 0x17
        /*005e*/ 	.short	(.L_575 - .L_574)
.L_574:
        /*0060*/ 	.word	0x00000000
        /*0064*/ 	.short	0x0003
        /*0066*/ 	.short	0x0018
        /*0068*/ 	.byte	0x00, 0xf0, 0x21, 0x00


	//----- nvinfo : EIATTR_KPARAM_INFO
	.align		4
.L_575:
        /*006c*/ 	.byte	0x04, 0x17
        /*006e*/ 	.short	(.L_577 - .L_576)
.L_576:
        /*0070*/ 	.word	0x00000000
        /*0074*/ 	.short	0x0002
        /*0076*/ 	.short	0x0010
        /*0078*/ 	.byte	0x00, 0xf0, 0x21, 0x00


	//----- nvinfo : EIATTR_KPARAM_INFO
	.align		4
.L_577:
        /*007c*/ 	.byte	0x04, 0x17
        /*007e*/ 	.short	(.L_579 - .L_578)
.L_578:
        /*0080*/ 	.word	0x00000000
        /*0084*/ 	.short	0x0001
        /*0086*/ 	.short	0x0008
        /*0088*/ 	.byte	0x00, 0xf0, 0x21, 0x00


	//----- nvinfo : EIATTR_KPARAM_INFO
	.align		4
.L_579:
        /*008c*/ 	.byte	0x04, 0x17
        /*008e*/ 	.short	(.L_581 - .L_580)
.L_580:
        /*0090*/ 	.word	0x00000000
        /*0094*/ 	.short	0x0000
        /*0096*/ 	.short	0x0000
        /*0098*/ 	.byte	0x00, 0xf0, 0x21, 0x00


	//----- nvinfo : EIATTR_MAXREG_COUNT
	.align		4
.L_581:
        /*009c*/ 	.byte	0x03, 0x1b
        /*009e*/ 	.short	0x00ff


	//----- nvinfo : EIATTR_NUM_BARRIERS
	.align		4
        /*00a0*/ 	.byte	0x02, 0x4c
        /*00a2*/ 	.byte	0x01
	.zero		1


	//----- nvinfo : EIATTR_EXTERNS
	.align		4
        /*00a4*/ 	.byte	0x04, 0x0f
        /*00a6*/ 	.short	(.L_583 - .L_582)


	//   ....[0]....
	.align		4
.L_582:
        /*00a8*/ 	.word	index@(__assertfail)


	//----- nvinfo : EIATTR_MERCURY_ISA_VERSION
	.align		4
.L_583:
        /*00ac*/ 	.byte	0x03, 0x5f
        /*00ae*/ 	.short	0x0000


	//----- nvinfo : EIATTR_SYSCALL_OFFSETS
	.align		4
        /*00b0*/ 	.byte	0x04, 0x46
        /*00b2*/ 	.short	(.L_585 - .L_584)


	//   ....[0]....
.L_584:
        /*00b4*/ 	.word	0x00000260


	//----- nvinfo : EIATTR_EXIT_INSTR_OFFSETS
	.align		4
.L_585:
        /*00b8*/ 	.byte	0x04, 0x1c
        /*00ba*/ 	.short	(.L_587 - .L_586)


	//   ....[0]....
.L_586:
        /*00bc*/ 	.word	0x00000e60


	//   ....[1]....
        /*00c0*/ 	.word	0x000015f0


	//----- nvinfo : EIATTR_CRS_STACK_SIZE
	.align		4
.L_587:
        /*00c4*/ 	.byte	0x04, 0x1e
        /*00c6*/ 	.short	(.L_589 - .L_588)
.L_588:
        /*00c8*/ 	.word	0x00000000
.L_589:


//--------------------- .nv.callgraph             --------------------------
	.section	.nv.callgraph,"",@"SHT_CUDA_CALLGRAPH"
	.align	4
	.sectionentsize	8
	.align		4
        /*0000*/ 	.word	0x00000000
	.align		4
        /*0004*/ 	.word	0xffffffff
	.align		4
        /*0008*/ 	.word	index@(_ZN2at6native51_GLOBAL__N__eebb21b7_18_MultiMarginLoss_cu_b86932df30MultiMarginLoss_forward_kernelILi2EN3c108BFloat16EEEvPT0_PKS5_PKlS8_iibS5_)
	.align		4
        /*000c*/ 	.word	index@(__assertfail)
	.align		4
        /*0010*/ 	.word	index@(_ZN2at6native51_GLOBAL__N__eebb21b7_18_MultiMarginLoss_cu_b86932df30MultiMarginLoss_forward_kernelILi1EN3c108BFloat16EEEvPT0_PKS5_PKlS8_iibS5_)
	.align		4
        /*0014*/ 	.word	index@(__assertfail)
	.align		4
        /*0018*/ 	.word	index@(_ZN2at6native51_GLOBAL__N__eebb21b7_18_MultiMarginLoss_cu_b86932df30MultiMarginLoss_forward_kernelILi2EN3c104HalfEEEvPT0_PKS5_PKlS8_iibS5_)
	.align		4
        /*001c*/ 	.word	index@(__assertfail)
	.align		4
        /*0020*/ 	.word	index@(_ZN2at6native51_GLOBAL__N__eebb21b7_18_MultiMarginLoss_cu_b86932df30MultiMarginLoss_forward_kernelILi1EN3c104HalfEEEvPT0_PKS5_PKlS8_iibS5_)
	.align		4
        /*0024*/ 	.word	index@(__assertfail)
	.align		4
        /*0028*/ 	.word	index@(_ZN2at6native51_GLOBAL__N__eebb21b7_18_MultiMarginLoss_cu_b86932df30MultiMarginLoss_forward_kernelILi2EfEEvPT0_PKS3_PKlS6_iibS3_)
	.align		4
        /*002c*/ 	.word	index@(__assertfail)
	.align		4
        /*0030*/ 	.word	index@(_ZN2at6native51_GLOBAL__N__eebb21b7_18_MultiMarginLoss_cu_b86932df30MultiMarginLoss_forward_kernelILi1EfEEvPT0_PKS3_PKlS6_iibS3_)
	.align		4
        /*0034*/ 	.word	index@(__assertfail)
	.align		4
        /*0038*/ 	.word	index@(_ZN2at6native51_GLOBAL__N__eebb21b7_18_MultiMarginLoss_cu_b86932df30MultiMarginLoss_forward_kernelILi2EdEEvPT0_PKS3_PKlS6_iibS3_)
	.align		4
        /*003c*/ 	.word	index@(__assertfail)
	.align		4
        /*0040*/ 	.word	index@(_ZN2at6native51_GLOBAL__N__eebb21b7_18_MultiMarginLoss_cu_b86932df30MultiMarginLoss_forward_kernelILi1EdEEvPT0_PKS3_PKlS6_iibS3_)
	.align		4
        /*0044*/ 	.word	index@(__assertfail)
	.align		4
        /*0048*/ 	.word	0x00000000
	.align		4
        /*004c*/ 	.word	0xfffffffe
	.align		4
        /*0050*/ 	.word	0x00000000
	.align		4
        /*0054*/ 	.word	0xfffffffd
	.align		4
        /*0058*/ 	.word	0x00000000
	.align		4
        /*005c*/ 	.word	0xfffffffc


//--------------------- .nv.rel.action            --------------------------
	.section	.nv.rel.action,"",@"SHT_CUDA_RELOCINFO"
	.align	8
	.sectionentsize	8
        /*0000*/ 	.byte	0x73, 0x00, 0x00, 0x00, 0x00, 0x00, 0x00, 0x00, 0x00, 0x00, 0x00, 0x11, 0x25, 0x00, 0x05, 0x36


//--------------------- .nv.constant4             --------------------------
	.section	.nv.constant4,"a",@progbits
	.align	8
	.align		8
.nv.constant4:
        /*0000*/ 	.dword	__unnamed_1
	.align		8
        /*0008*/ 	.dword	__unnamed_2
	.align		8
        /*0010*/ 	.dword	__unnamed_3
	.align		8
        /*0018*/ 	.dword	__unnamed_4
	.align		8
        /*0020*/ 	.dword	__unnamed_5
	.align		8
        /*0028*/ 	.dword	__unnamed_6
	.align		8
        /*0030*/ 	.dword	__unnamed_7
	.align		8
        /*0038*/ 	.dword	__unnamed_8
	.align		8
        /*0040*/ 	.dword	_ZN49_INTERNAL_eebb21b7_18_MultiMarginLoss_cu_b86932df4cuda3std3__45__cpo5beginE
	.align		8
        /*0048*/ 	.dword	_ZN49_INTERNAL_eebb21b7_18_MultiMarginLoss_cu_b86932df4cuda3std3__45__cpo3endE
	.align		8
        /*0050*/ 	.dword	_ZN49_INTERNAL_eebb21b7_18_MultiMarginLoss_cu_b86932df4cuda3std3__45__cpo6cbeginE
	.align		8
        /*0058*/ 	.dword	_ZN49_INTERNAL_eebb21b7_18_MultiMarginLoss_cu_b86932df4cuda3std3__45__cpo4cendE
	.align		8
        /*0060*/ 	.dword	_ZN49_INTERNAL_eebb21b7_18_MultiMarginLoss_cu_b86932df4cuda3std3__45__cpo6rbeginE
	.align		8
        /*0068*/ 	.dword	_ZN49_INTERNAL_eebb21b7_18_MultiMarginLoss_cu_b86932df4cuda3std3__45__cpo4rendE
	.align		8
        /*0070*/ 	.dword	_ZN49_INTERNAL_eebb21b7_18_MultiMarginLoss_cu_b86932df4cuda3std3__45__cpo7crbeginE
	.align		8
        /*0078*/ 	.dword	_ZN49_INTERNAL_eebb21b7_18_MultiMarginLoss_cu_b86932df4cuda3std3__45__cpo5crendE
	.align		8
        /*0080*/ 	.dword	_ZN49_INTERNAL_eebb21b7_18_MultiMarginLoss_cu_b86932df4cuda3std3__451_GLOBAL__N__eebb21b7_18_MultiMarginLoss_cu_b86932df6ignoreE
	.align		8
        /*0088*/ 	.dword	_ZN49_INTERNAL_eebb21b7_18_MultiMarginLoss_cu_b86932df4cuda3std3__419piecewise_constructE
	.align		8
        /*0090*/ 	.dword	_ZN49_INTERNAL_eebb21b7_18_MultiMarginLoss_cu_b86932df4cuda3std3__48in_placeE
	.align		8
        /*0098*/ 	.dword	_ZN49_INTERNAL_eebb21b7_18_MultiMarginLoss_cu_b86932df4cuda3std3__420unreachable_sentinelE
	.align		8
        /*00a0*/ 	.dword	_ZN49_INTERNAL_eebb21b7_18_MultiMarginLoss_cu_b86932df4cuda3std6ranges3__45__cpo4swapE
	.align		8
        /*00a8*/ 	.dword	_ZN49_INTERNAL_eebb21b7_18_MultiMarginLoss_cu_b86932df4cuda3std6ranges3__45__cpo9iter_moveE
	.align		8
        /*00b0*/ 	.dword	_ZN49_INTERNAL_eebb21b7_18_MultiMarginLoss_cu_b86932df4cuda3std6ranges3__45__cpo5beginE
	.align		8
        /*00b8*/ 	.dword	_ZN49_INTERNAL_eebb21b7_18_MultiMarginLoss_cu_b86932df4cuda3std6ranges3__45__cpo3endE
	.align		8
        /*00c0*/ 	.dword	_ZN49_INTERNAL_eebb21b7_18_MultiMarginLoss_cu_b86932df4cuda3std6ranges3__45__cpo6cbeginE
	.align		8
        /*00c8*/ 	.dword	_ZN49_INTERNAL_eebb21b7_18_MultiMarginLoss_cu_b86932df4cuda3std6ranges3__45__cpo4cendE
	.align		8
        /*00d0*/ 	.dword	_ZN49_INTERNAL_eebb21b7_18_MultiMarginLoss_cu_b86932df4cuda3std6ranges3__45__cpo7advanceE
	.align		8
        /*00d8*/ 	.dword	_ZN49_INTERNAL_eebb21b7_18_MultiMarginLoss_cu_b86932df4cuda3std6ranges3__45__cpo9iter_swapE
	.align		8
        /*00e0*/ 	.dword	_ZN49_INTERNAL_eebb21b7_18_MultiMarginLoss_cu_b86932df4cuda3std6ranges3__45__cpo4nextE
	.align		8
        /*00e8*/ 	.dword	_ZN49_INTERNAL_eebb21b7_18_MultiMarginLoss_cu_b86932df4cuda3std6ranges3__45__cpo4prevE
	.align		8
        /*00f0*/ 	.dword	_ZN49_INTERNAL_eebb21b7_18_MultiMarginLoss_cu_b86932df4cuda3std6ranges3__45__cpo4dataE
	.align		8
        /*00f8*/ 	.dword	_ZN49_INTERNAL_eebb21b7_18_MultiMarginLoss_cu_b86932df4cuda3std6ranges3__45__cpo5cdataE
	.align		8
        /*0100*/ 	.dword	_ZN49_INTERNAL_eebb21b7_18_MultiMarginLoss_cu_b86932df4cuda3std6ranges3__45__cpo4sizeE
	.align		8
        /*0108*/ 	.dword	_ZN49_INTERNAL_eebb21b7_18_MultiMarginLoss_cu_b86932df4cuda3std6ranges3__45__cpo5ssizeE
	.align		8
        /*0110*/ 	.dword	_ZN49_INTERNAL_eebb21b7_18_MultiMarginLoss_cu_b86932df4cuda3std6ranges3__45__cpo8distanceE
	.align		8
        /*0118*/ 	.dword	_ZN49_INTERNAL_eebb21b7_18_MultiMarginLoss_cu_b86932df6thrust23THRUST_300001_SM_800_NS6system6detail10sequential3seqE
	.align		8
        /*0120*/ 	.dword	$str
	.align		8
        /*0128*/ 	.dword	$str$1
	.align		8
        /*0130*/ 	.dword	__assertfail


//--------------------- .nv.constant0._ZN2at6native51_GLOBAL__N__eebb21b7_18_MultiMarginLoss_cu_b86932df31MultiMarginLoss_backward_kernelILi2EN3c108BFloat16EEEvPT0_PKS5_S8_PKlS8_iibS5_b --------------------------
	.section	.nv.constant0._ZN2at6native51_GLOBAL__N__eebb21b7_18_MultiMarginLoss_cu_b86932df31MultiMarginLoss_backward_kernelILi2EN3c108BFloat16EEEvPT0_PKS5_S8_PKlS8_iibS5_b,"a",@progbits
	.sectionflags	@""
	.align	4
.nv.constant0._ZN2at6native51_GLOBAL__N__eebb21b7_18_MultiMarginLoss_cu_b86932df31MultiMarginLoss_backward_kernelILi2EN3c108BFloat16EEEvPT0_PKS5_S8_PKlS8_iibS5_b:
	.zero		405


//--------------------- .nv.constant0._ZN2at6native51_GLOBAL__N__eebb21b7_18_MultiMarginLoss_cu_b86932df31MultiMarginLoss_backward_kernelILi1EN3c108BFloat16EEEvPT0_PKS5_S8_PKlS8_iibS5_b --------------------------
	.section	.nv.constant0._ZN2at6native51_GLOBAL__N__eebb21b7_18_MultiMarginLoss_cu_b86932df31MultiMarginLoss_backward_kernelILi1EN3c108BFloat16EEEvPT0_PKS5_S8_PKlS8_iibS5_b,"a",@progbits
	.sectionflags	@""
	.align	4
.nv.constant0._ZN2at6native51_GLOBAL__N__eebb21b7_18_MultiMarginLoss_cu_b86932df31MultiMarginLoss_backward_kernelILi1EN3c108BFloat16EEEvPT0_PKS5_S8_PKlS8_iibS5_b:
	.zero		405


//--------------------- .nv.constant0._ZN2at6native51_GLOBAL__N__eebb21b7_18_MultiMarginLoss_cu_b86932df31MultiMarginLoss_backward_kernelILi2EN3c104HalfEEEvPT0_PKS5_S8_PKlS8_iibS5_b --------------------------
	.section	.nv.constant0._ZN2at6native51_GLOBAL__N__eebb21b7_18_MultiMarginLoss_cu_b86932df31MultiMarginLoss_backward_kernelILi2EN3c104HalfEEEvPT0_PKS5_S8_PKlS8_iibS5_b,"a",@progbits
	.sectionflags	@""
	.align	4
.nv.constant0._ZN2at6native51_GLOBAL__N__eebb21b7_18_MultiMarginLoss_cu_b86932df31MultiMarginLoss_backward_kernelILi2EN3c104HalfEEEvPT0_PKS5_S8_PKlS8_iibS5_b:
	.zero		405


//--------------------- .nv.constant0._ZN2at6native51_GLOBAL__N__eebb21b7_18_MultiMarginLoss_cu_b86932df31MultiMarginLoss_backward_kernelILi1EN3c104HalfEEEvPT0_PKS5_S8_PKlS8_iibS5_b --------------------------
	.section	.nv.constant0._ZN2at6native51_GLOBAL__N__eebb21b7_18_MultiMarginLoss_cu_b86932df31MultiMarginLoss_backward_kernelILi1EN3c104HalfEEEvPT0_PKS5_S8_PKlS8_iibS5_b,"a",@progbits
	.sectionflags	@""
	.align	4
.nv.constant0._ZN2at6native51_GLOBAL__N__eebb21b7_18_MultiMarginLoss_cu_b86932df31MultiMarginLoss_backward_kernelILi1EN3c104HalfEEEvPT0_PKS5_S8_PKlS8_iibS5_b:
	.zero		405


//--------------------- .nv.constant0._ZN2at6native51_GLOBAL__N__eebb21b7_18_MultiMarginLoss_cu_b86932df31MultiMarginLoss_backward_kernelILi2EfEEvPT0_PKS3_S6_PKlS6_iibS3_b --------------------------
	.section	.nv.constant0._ZN2at6native51_GLOBAL__N__eebb21b7_18_MultiMarginLoss_cu_b86932df31MultiMarginLoss_backward_kernelILi2EfEEvPT0_PKS3_S6_PKlS6_iibS3_b,"a",@progbits
	.sectionflags	@""
	.align	4
.nv.constant0._ZN2at6native51_GLOBAL__N__eebb21b7_18_MultiMarginLoss_cu_b86932df31MultiMarginLoss_backward_kernelILi2EfEEvPT0_PKS3_S6_PKlS6_iibS3_b:
	.zero		409


//--------------------- .nv.constant0._ZN2at6native51_GLOBAL__N__eebb21b7_18_MultiMarginLoss_cu_b86932df31MultiMarginLoss_backward_kernelILi1EfEEvPT0_PKS3_S6_PKlS6_iibS3_b --------------------------
	.section	.nv.constant0._ZN2at6native51_GLOBAL__N__eebb21b7_18_MultiMarginLoss_cu_b86932df31MultiMarginLoss_backward_kernelILi1EfEEvPT0_PKS3_S6_PKlS6_iibS3_b,"a",@progbits
	.sectionflags	@""
	.align	4
.nv.constant0._ZN2at6native51_GLOBAL__N__eebb21b7_18_MultiMarginLoss_cu_b86932df31MultiMarginLoss_backward_kernelILi1EfEEvPT0_PKS3_S6_PKlS6_iibS3_b:
	.zero		409


//--------------------- .nv.constant0._ZN2at6native51_GLOBAL__N__eebb21b7_18_MultiMarginLoss_cu_b86932df31MultiMarginLoss_backward_kernelILi2EdEEvPT0_PKS3_S6_PKlS6_iibS3_b --------------------------
	.section	.nv.constant0._ZN2at6native51_GLOBAL__N__eebb21b7_18_MultiMarginLoss_cu_b86932df31MultiMarginLoss_backward_kernelILi2EdEEvPT0_PKS3_S6_PKlS6_iibS3_b,"a",@progbits
	.sectionflags	@""
	.align	4
.nv.constant0._ZN2at6native51_GLOBAL__N__eebb21b7_18_MultiMarginLoss_cu_b86932df31MultiMarginLoss_backward_kernelILi2EdEEvPT0_PKS3_S6_PKlS6_iibS3_b:
	.zero		417


//--------------------- .nv.constant0._ZN2at6native51_GLOBAL__N__eebb21b7_18_MultiMarginLoss_cu_b86932df31MultiMarginLoss_backward_kernelILi1EdEEvPT0_PKS3_S6_PKlS6_iibS3_b --------------------------
	.section	.nv.constant0._ZN2at6native51_GLOBAL__N__eebb21b7_18_MultiMarginLoss_cu_b86932df31MultiMarginLoss_backward_kernelILi1EdEEvPT0_PKS3_S6_PKlS6_iibS3_b,"a",@progbits
	.sectionflags	@""
	.align	4
.nv.constant0._ZN2at6native51_GLOBAL__N__eebb21b7_18_MultiMarginLoss_cu_b86932df31MultiMarginLoss_backward_kernelILi1EdEEvPT0_PKS3_S6_PKlS6_iibS3_b:
	.zero		417


//--------------------- .nv.constant0._ZN2at6native51_GLOBAL__N__eebb21b7_18_MultiMarginLoss_cu_b86932df30MultiMarginLoss_forward_kernelILi2EN3c108BFloat16EEEvPT0_PKS5_PKlS8_iibS5_ --------------------------
	.section	.nv.constant0._ZN2at6native51_GLOBAL__N__eebb21b7_18_MultiMarginLoss_cu_b86932df30MultiMarginLoss_forward_kernelILi2EN3c108BFloat16EEEvPT0_PKS5_PKlS8_iibS5_,"a",@progbits
	.sectionflags	@""
	.align	4
.nv.constant0._ZN2at6native51_GLOBAL__N__eebb21b7_18_MultiMarginLoss_cu_b86932df30MultiMarginLoss_forward_kernelILi2EN3c108BFloat16EEEvPT0_PKS5_PKlS8_iibS5_:
	.zero		396


//--------------------- .nv.constant0._ZN2at6native51_GLOBAL__N__eebb21b7_18_MultiMarginLoss_cu_b86932df30MultiMarginLoss_forward_kernelILi1EN3c108BFloat16EEEvPT0_PKS5_PKlS8_iibS5_ --------------------------
	.section	.nv.constant0._ZN2at6native51_GLOBAL__N__eebb21b7_18_MultiMarginLoss_cu_b86932df30MultiMarginLoss_forward_kernelILi1EN3c108BFloat16EEEvPT0_PKS5_PKlS8_iibS5_,"a",@progbits
	.sectionflags	@""
	.align	4
.nv.constant0._ZN2at6native51_GLOBAL__N__eebb21b7_18_MultiMarginLoss_cu_b86932df30MultiMarginLoss_forward_kernelILi1EN3c108BFloat16EEEvPT0_PKS5_PKlS8_iibS5_:
	.zero		396


//--------------------- .nv.constant0._ZN2at6native51_GLOBAL__N__eebb21b7_18_MultiMarginLoss_cu_b86932df30MultiMarginLoss_forward_kernelILi2EN3c104HalfEEEvPT0_PKS5_PKlS8_iibS5_ --------------------------
	.section	.nv.constant0._ZN2at6native51_GLOBAL__N__eebb21b7_18_MultiMarginLoss_cu_b86932df30MultiMarginLoss_forward_kernelILi2EN3c104HalfEEEvPT0_PKS5_PKlS8_iibS5_,"a",@progbits
	.sectionflags	@""
	.align	4
.nv.constant0._ZN2at6native51_GLOBAL__N__eebb21b7_18_MultiMarginLoss_cu_b86932df30MultiMarginLoss_forward_kernelILi2EN3c104HalfEEEvPT0_PKS5_PKlS8_iibS5_:
	.zero		396


//--------------------- .nv.constant0._ZN2at6native51_GLOBAL__N__eebb21b7_18_MultiMarginLoss_cu_b86932df30MultiMarginLoss_forward_kernelILi1EN3c104HalfEEEvPT0_PKS5_PKlS8_iibS5_ --------------------------
	.section	.nv.constant0._ZN2at6native51_GLOBAL__N__eebb21b7_18_MultiMarginLoss_cu_b86932df30MultiMarginLoss_forward_kernelILi1EN3c104HalfEEEvPT0_PKS5_PKlS8_iibS5_,"a",@progbits
	.sectionflags	@""
	.align	4
.nv.constant0._ZN2at6native51_GLOBAL__N__eebb21b7_18_MultiMarginLoss_cu_b86932df30MultiMarginLoss_forward_kernelILi1EN3c104HalfEEEvPT0_PKS5_PKlS8_iibS5_:
	.zero		396


//--------------------- .nv.constant0._ZN2at6native51_GLOBAL__N__eebb21b7_18_MultiMarginLoss_cu_b86932df30MultiMarginLoss_forward_kernelILi2EfEEvPT0_PKS3_PKlS6_iibS3_ --------------------------
	.section	.nv.constant0._ZN2at6native51_GLOBAL__N__eebb21b7_18_MultiMarginLoss_cu_b86932df30MultiMarginLoss_forward_kernelILi2EfEEvPT0_PKS3_PKlS6_iibS3_,"a",@progbits
	.sectionflags	@""
	.align	4
.nv.constant0._ZN2at6native51_GLOBAL__N__eebb21b7_18_MultiMarginLoss_cu_b86932df30MultiMarginLoss_forward_kernelILi2EfEEvPT0_PKS3_PKlS6_iibS3_:
	.zero		400


//--------------------- .nv.constant0._ZN2at6native51_GLOBAL__N__eebb21b7_18_MultiMarginLoss_cu_b86932df30MultiMarginLoss_forward_kernelILi1EfEEvPT0_PKS3_PKlS6_iibS3_ --------------------------
	.section	.nv.constant0._ZN2at6native51_GLOBAL__N__eebb21b7_18_MultiMarginLoss_cu_b86932df30MultiMarginLoss_forward_kernelILi1EfEEvPT0_PKS3_PKlS6_iibS3_,"a",@progbits
	.sectionflags	@""
	.align	4
.nv.constant0._ZN2at6native51_GLOBAL__N__eebb21b7_18_MultiMarginLoss_cu_b86932df30MultiMarginLoss_forward_kernelILi1EfEEvPT0_PKS3_PKlS6_iibS3_:
	.zero		400


//--------------------- .nv.constant0._ZN2at6native51_GLOBAL__N__eebb21b7_18_MultiMarginLoss_cu_b86932df30MultiMarginLoss_forward_kernelILi2EdEEvPT0_PKS3_PKlS6_iibS3_ --------------------------
	.section	.nv.constant0._ZN2at6native51_GLOBAL__N__eebb21b7_18_MultiMarginLoss_cu_b86932df30MultiMarginLoss_forward_kernelILi2EdEEvPT0_PKS3_PKlS6_iibS3_,"a",@progbits
	.sectionflags	@""
	.align	4
.nv.constant0._ZN2at6native51_GLOBAL__N__eebb21b7_18_MultiMarginLoss_cu_b86932df30MultiMarginLoss_forward_kernelILi2EdEEvPT0_PKS3_PKlS6_iibS3_:
	.zero		408


//--------------------- .nv.constant0._ZN2at6native51_GLOBAL__N__eebb21b7_18_MultiMarginLoss_cu_b86932df30MultiMarginLoss_forward_kernelILi1EdEEvPT0_PKS3_PKlS6_iibS3_ --------------------------
	.section	.nv.constant0._ZN2at6native51_GLOBAL__N__eebb21b7_18_MultiMarginLoss_cu_b86932df30MultiMarginLoss_forward_kernelILi1EdEEvPT0_PKS3_PKlS6_iibS3_,"a",@progbits
	.sectionflags	@""
	.align	4
.nv.constant0._ZN2at6native51_GLOBAL__N__eebb21b7_18_MultiMarginLoss_cu_b86932df30MultiMarginLoss_forward_kernelILi1EdEEvPT0_PKS3_PKlS6_iibS3_:
	.zero		408


//--------------------- .text._ZN2at6native51_GLOBAL__N__eebb21b7_18_MultiMarginLoss_cu_b86932df31MultiMarginLoss_backward_kernelILi2EN3c108BFloat16EEEvPT0_PKS5_S8_PKlS8_iibS5_b --------------------------
	.section	.text._ZN2at6native51_GLOBAL__N__eebb21b7_18_MultiMarginLoss_cu_b86932df31MultiMarginLoss_backward_kernelILi2EN3c108BFloat16EEEvPT0_PKS5_S8_PKlS8_iibS5_b,"ax",@progbits
	.sectioninfo	@"SHI_REGISTERS=28"
	.align	128
.text._ZN2at6native51_GLOBAL__N__eebb21b7_18_MultiMarginLoss_cu_b86932df31MultiMarginLoss_backward_kernelILi2EN3c108BFloat16EEEvPT0_PKS5_S8_PKlS8_iibS5_b:
        .type           _ZN2at6native51_GLOBAL__N__eebb21b7_18_MultiMarginLoss_cu_b86932df31MultiMarginLoss_backward_kernelILi2EN3c108BFloat16EEEvPT0_PKS5_S8_PKlS8_iibS5_b,@function
        .size           _ZN2at6native51_GLOBAL__N__eebb21b7_18_MultiMarginLoss_cu_b86932df31MultiMarginLoss_backward_kernelILi2EN3c108BFloat16EEEvPT0_PKS5_S8_PKlS8_iibS5_b,(.L_x_434 - _ZN2at6native51_GLOBAL__N__eebb21b7_18_MultiMarginLoss_cu_b86932df31MultiMarginLoss_backward_kernelILi2EN3c108BFloat16EEEvPT0_PKS5_S8_PKlS8_iibS5_b)
        .other          _ZN2at6native51_GLOBAL__N__eebb21b7_18_MultiMarginLoss_cu_b86932df31MultiMarginLoss_backward_kernelILi2EN3c108BFloat16EEEvPT0_PKS5_S8_PKlS8_iibS5_b,@"STO_CUDA_ENTRY STV_DEFAULT"
_ZN2at6native51_GLOBAL__N__eebb21b7_18_MultiMarginLoss_cu_b86932df31MultiMarginLoss_backward_kernelILi2EN3c108BFloat16EEEvPT0_PKS5_S8_PKlS8_iibS5_b:
[----:B------:R-:W-:Y:S02]  /*0000*/  IMAD.MOV.U32 R1, RZ, RZ, c[0x0][0x28] ;  /* 0x00000a00ff017624 */ /* 0x000fe400078e00ff */
[----:B------:R-:W0:Y:S01]  /*0010*/  S2R R0, SR_CTAID.X ;  /* 0x0000000000007919 */ /* 0x000e220000002500 */
[----:B------:R-:W-:Y:S01]  /*0020*/  IMAD.MOV.U32 R5, RZ, RZ, 0x8 ;  /* 0x00000008ff057424 */ /* 0x000fe200078e00ff */
[----:B------:R-:W-:-:S03]  /*0030*/  ULDC.64 UR6, c[0x0][0x118] ;  /* 0x0000460000067ab9 */ /* 0x000fc60000000a00 */
[----:B0-----:R-:W-:-:S05]  /*0040*/  IMAD.WIDE R4, R0, R5, c[0x0][0x178] ;  /* 0x00005e0000047625 */ /* 0x001fca00078e0205 */
[----:B------:R-:W2:Y:S01]  /*0050*/  LDG.E R9, [R4.64] ;  /* 0x0000000604097981 */ /* 0x000ea2000c1e1900 */
[----:B------:R-:W-:Y:S01]  /*0060*/  IMAD R24, R0, c[0x0][0x18c], RZ ;  /* 0x0000630000187a24 */ /* 0x000fe200078e02ff */
[----:B------:R-:W-:Y:S01]  /*0070*/  BSSY B0, `(.L_x_0) ;  /* 0x000006b000007945 */ /* 0x000fe20003800000 */
[----:B------:R-:W-:Y:S01]  /*0080*/  SHF.R.S32.HI R21, RZ, 0x1f, R0 ;  /* 0x0000001fff157819 */ /* 0x000fe20000011400 */
[----:B------:R-:W0:Y:S02]  /*0090*/  S2R R25, SR_TID.X ;  /* 0x0000000000197919 */ /* 0x000e240000002100 */
[----:B------:R-:W-:Y:S02]  /*00a0*/  SHF.R.S32.HI R2, RZ, 0x1f, R24 ;  /* 0x0000001fff027819 */ /* 0x000fe40000011418 */
[----:B0-----:R0:W-:Y:S01]  /*00b0*/  STS [R25.X4], RZ ;  /* 0x000000ff19007388 */ /* 0x0011e20000004800 */
[----:B------:R-:W-:Y:S02]  /*00c0*/  ISETP.GE.AND P1, PT, R25, c[0x0][0x18c], PT ;  /* 0x0000630019007a0c */ /* 0x000fe40003f26270 */
[----:B--2---:R-:W-:-:S02]  /*00d0*/  SHF.R.S32.HI R12, RZ, 0x1f, R9 ;  /* 0x0000001fff0c7819 */ /* 0x004fc40000011409 */
[----:B------:R-:W-:-:S05]  /*00e0*/  IADD3 R20, P0, R24, R9, RZ ;  /* 0x0000000918147210 */ /* 0x000fca0007f1e0ff */
[----:B------:R-:W-:Y:S02]  /*00f0*/  IMAD.X R7, R2, 0x1, R12, P0 ;  /* 0x0000000102077824 */ /* 0x000fe400000e060c */
[----:B------:R-:W-:-:S03]  /*0100*/  IMAD.SHL.U32 R3, R20, 0x2, RZ ;  /* 0x0000000214037824 */ /* 0x000fc600078e00ff */
[----:B------:R-:W-:Y:S02]  /*0110*/  SHF.L.U64.HI R20, R20, 0x1, R7 ;  /* 0x0000000114147819 */ /* 0x000fe40000010207 */
[----:B------:R-:W-:-:S04]  /*0120*/  IADD3 R6, P0, R3, c[0x0][0x170], RZ ;  /* 0x00005c0003067a10 */ /* 0x000fc80007f1e0ff */
[----:B------:R-:W-:Y:S01]  /*0130*/  IADD3.X R7, R20, c[0x0][0x174], RZ, P0, !PT ;  /* 0x00005d0014077a10 */ /* 0x000fe200007fe4ff */
[----:B------:R-:W-:Y:S05]  /*0140*/  @P1 BRA `(.L_x_1) ;  /* 0x000005d000001947 */ /* 0x000fea0003800000 */
[----:B0-----:R0:W5:Y:S01]  /*0150*/  LDG.E.U16 R6, [R6.64] ;  /* 0x0000000606067981 */ /* 0x001162000c1e1500 */
[----:B------:R-:W-:Y:S01]  /*0160*/  ULDC.S8 UR4, c[0x0][0x194] ;  /* 0x0000650000047ab9 */ /* 0x000fe20000000200 */
[----:B------:R-:W-:Y:S01]  /*0170*/  ISETP.NE.U32.AND P0, PT, RZ, c[0x0][0x180], PT ;  /* 0x00006000ff007a0c */ /* 0x000fe20003f05070 */
[----:B------:R-:W-:Y:S02]  /*0180*/  ULDC.S8 UR5, c[0x0][0x190] ;  /* 0x0000640000057ab9 */ /* 0x000fe40000000200 */
[----:B------:R-:W-:Y:S01]  /*0190*/  UISETP.NE.AND UP0, UPT, UR4, URZ, UPT ;  /* 0x0000003f0400728c */ /* 0x000fe2000bf05270 */
[----:B------:R-:W-:Y:S02]  /*01a0*/  ISETP.NE.AND.EX P0, PT, RZ, c[0x0][0x184], PT, P0 ;  /* 0x00006100ff007a0c */ /* 0x000fe40003f05300 */
[----:B------:R-:W-:Y:S02]  /*01b0*/  UMOV UR4, UR5 ;  /* 0x0000000500047c82 */ /* 0x000fe40008000000 */
[----:B------:R-:W-:-:S03]  /*01c0*/  UISETP.NE.AND UP0, UPT, UR4, URZ, UP0 ;  /* 0x0000003f0400728c */ /* 0x000fc60008705270 */
[----:B------:R-:W-:Y:S02]  /*01d0*/  ULDC.64 UR4, c[0x0][0x188] ;  /* 0x0000620000047ab9 */ /* 0x000fe40000000a00 */
[----:B------:R-:W-:-:S04]  /*01e0*/  USEL UR4, UR4, 0x1, UP0 ;  /* 0x0000000104047887 */ /* 0x000fc80008000000 */
[----:B------:R-:W-:-:S09]  /*01f0*/  UIMAD UR4, UR4, UR5, URZ ;  /* 0x00000005040472a4 */ /* 0x000fd2000f8e023f */
[----:B------:R-:W1:Y:S08]  /*0200*/  I2F R4, UR4 ;  /* 0x0000000400047d06 */ /* 0x000e700008201400 */
[----:B-1----:R-:W1:Y:S02]  /*0210*/  MUFU.RCP R4, R4 ;  /* 0x0000000400047308 */ /* 0x002e640000001000 */
[----:B-1----:R-:W-:Y:S01]  /*0220*/  FADD.FTZ R8, R4, R4 ;  /* 0x0000000404087221 */ /* 0x002fe20000010000 */
[----:B------:R-:W-:Y:S05]  /*0230*/  @!P0 BRA `(.L_x_2) ;  /* 0x000002a000008947 */ /* 0x000fea0003800000 */
[----:B0-----:R-:W-:Y:S01]  /*0240*/  ULDC.U16 UR4, c[0x0][0x192] ;  /* 0x0000648000047ab9 */ /* 0x001fe20000000400 */
[----:B-----5:R-:W-:Y:S01]  /*0250*/  PRMT R6, RZ, 0x5410, R6 ;  /* 0x00005410ff067816 */ /* 0x020fe20000000006 */
[----:B------:R-:W-:Y:S01]  /*0260*/  UPRMT UR4, URZ, 0x5410, UR4 ;  /* 0x000054103f047896 */ /* 0x000fe20008000004 */
[----:B------:R-:W-:Y:S01]  /*0270*/  LEA R4, P0, R9, c[0x0][0x180], 0x1 ;  /* 0x0000600009047a11 */ /* 0x000fe200078008ff */
[----:B------:R-:W-:-:S02]  /*0280*/  IMAD.MOV.U32 R10, RZ, RZ, RZ ;  /* 0x000000ffff0a7224 */ /* 0x000fc400078e00ff */
[----:B------:R-:W-:Y:S01]  /*0290*/  IMAD.MOV.U32 R11, RZ, RZ, R25 ;  /* 0x000000ffff0b7224 */ /* 0x000fe200078e0019 */
[----:B------:R-:W-:Y:S01]  /*02a0*/  LEA.HI.X R5, R9, c[0x0][0x184], R12, 0x1, P0 ;  /* 0x0000610009057a11 */ /* 0x000fe200000f0c0c */
[----:B------:R-:W-:-:S05]  /*02b0*/  FADD.FTZ R6, -R6, UR4 ;  /* 0x0000000406067e21 */ /* 0x000fca0008010100 */
[----:B------:R-:W-:-:S04]  /*02c0*/  F2FP.BF16.PACK_AB R6, RZ, R6 ;  /* 0x00000006ff06723e */ /* 0x000fc800000010ff */
[----:B------:R-:W-:Y:S02]  /*02d0*/  PRMT R12, RZ, 0x5410, R6 ;  /* 0x00005410ff0c7816 */ /* 0x000fe40000000006 */
.L_x_5:
[----:B0-----:R-:W-:-:S04]  /*02e0*/  IADD3 R6, P0, R24, R11, RZ ;  /* 0x0000000b18067210 */ /* 0x001fc80007f1e0ff */
[----:B------:R-:W-:Y:S01]  /*02f0*/  LEA.HI.X.SX32 R7, R11, R2, 0x1, P0 ;  /* 0x000000020b077211 */ /* 0x000fe200000f0eff */
[----:B------:R-:W-:-:S03]  /*0300*/  IMAD.SHL.U32 R15, R6, 0x2, RZ ;  /* 0x00000002060f7824 */ /* 0x000fc600078e00ff */
[----:B------:R-:W-:Y:S02]  /*0310*/  SHF.L.U64.HI R14, R6, 0x1, R7 ;  /* 0x00000001060e7819 */ /* 0x000fe40000010207 */
[----:B------:R-:W-:-:S04]  /*0320*/  IADD3 R6, P0, R15, c[0x0][0x170], RZ ;  /* 0x00005c000f067a10 */ /* 0x000fc80007f1e0ff */
[----:B------:R-:W-:-:S05]  /*0330*/  IADD3.X R7, R14, c[0x0][0x174], RZ, P0, !PT ;  /* 0x00005d000e077a10 */ /* 0x000fca00007fe4ff */
[----:B------:R-:W2:Y:S01]  /*0340*/  LDG.E.U16 R6, [R6.64] ;  /* 0x0000000606067981 */ /* 0x000ea2000c1e1500 */
[C---:B------:R-:W-:Y:S01]  /*0350*/  ISETP.NE.AND P2, PT, R11.reuse, R9, PT ;  /* 0x000000090b00720c */ /* 0x040fe20003f45270 */
[----:B------:R-:W-:Y:S01]  /*0360*/  BSSY B1, `(.L_x_3) ;  /* 0x0000015000017945 */ /* 0x000fe20003800000 */
[----:B------:R-:W-:-:S04]  /*0370*/  IADD3 R11, R11, c[0x0][0x0], RZ ;  /* 0x000000000b0b7a10 */ /* 0x000fc80007ffe0ff */
[----:B------:R-:W-:Y:S02]  /*0380*/  ISETP.GE.AND P0, PT, R11, c[0x0][0x18c], PT ;  /* 0x000063000b007a0c */ /* 0x000fe40003f06270 */
[----:B--2---:R-:W-:-:S05]  /*0390*/  PRMT R7, RZ, 0x5410, R6 ;  /* 0x00005410ff077816 */ /* 0x004fca0000000006 */
[----:B------:R-:W-:Y:S05]  /*03a0*/  @!P2 BRA `(.L_x_4) ;  /* 0x000001000000a947 */ /* 0x000fea0003800000 */
[----:B------:R-:W-:Y:S01]  /*03b0*/  FADD.FTZ R7, R12, R7 ;  /* 0x000000070c077221 */ /* 0x000fe20000010000 */
[----:B------:R-:W-:-:S04]  /*03c0*/  IADD3 R6, P3, R15, c[0x0][0x160], RZ ;  /* 0x000058000f067a10 */ /* 0x000fc80007f7e0ff */
[----:B------:R-:W-:-:S04]  /*03d0*/  F2FP.BF16.PACK_AB R7, RZ, R7 ;  /* 0x00000007ff07723e */ /* 0x000fc800000010ff */
[----:B------:R-:W-:Y:S02]  /*03e0*/  PRMT R13, RZ, 0x5410, R7 ;  /* 0x00005410ff0d7816 */ /* 0x000fe40000000007 */
[----:B------:R-:W-:Y:S02]  /*03f0*/  IADD3.X R7, R14, c[0x0][0x164], RZ, P3, !PT ;  /* 0x000059000e077a10 */ /* 0x000fe40001ffe4ff */
[----:B------:R-:W-:-:S13]  /*0400*/  FSETP.GT.FTZ.AND P2, PT, R13, RZ, PT ;  /* 0x000000ff0d00720b */ /* 0x000fda0003f54000 */
[----:B------:R0:W-:Y:S04]  /*0410*/  @!P2 STG.E.U16 [R6.64], RZ ;  /* 0x000000ff0600a986 */ /* 0x0001e8000c101506 */
[----:B------:R-:W2:Y:S01]  /*0420*/  @P2 LDG.E.U16 R14, [R4.64] ;  /* 0x00000006040e2981 */ /* 0x000ea2000c1e1500 */
[----:B------:R-:W-:Y:S01]  /*0430*/  @P2 FMUL.FTZ R13, R8, R13 ;  /* 0x0000000d080d2220 */ /* 0x000fe20000410000 */
[----:B--2---:R-:W-:-:S05]  /*0440*/  @P2 PRMT R14, RZ, 0x5410, R14 ;  /* 0x00005410ff0e2816 */ /* 0x004fca000000000e */
[----:B------:R-:W-:-:S05]  /*0450*/  @P2 FMUL.FTZ R13, R13, R14 ;  /* 0x0000000e0d0d2220 */ /* 0x000fca0000410000 */
[----:B------:R-:W-:-:S04]  /*0460*/  @P2 F2FP.BF16.PACK_AB R13, RZ, R13 ;  /* 0x0000000dff0d223e */ /* 0x000fc800000010ff */
[----:B------:R-:W-:Y:S01]  /*0470*/  @P2 PRMT R15, RZ, 0x5410, R13 ;  /* 0x00005410ff0f2816 */ /* 0x000fe2000000000d */
[----:B------:R0:W-:Y:S04]  /*0480*/  @P2 STG.E.U16 [R6.64], R13 ;  /* 0x0000000d06002986 */ /* 0x0001e8000c101506 */
[----:B------:R-:W-:-:S05]  /*0490*/  @P2 FADD.FTZ R10, R10, -R15 ;  /* 0x8000000f0a0a2221 */ /* 0x000fca0000010000 */
[----:B------:R0:W-:Y:S02]  /*04a0*/  @P2 STS [R25.X4], R10 ;  /* 0x0000000a19002388 */ /* 0x0001e40000004800 */
.L_x_4:
[----:B------:R-:W-:Y:S05]  /*04b0*/  BSYNC B1 ;  /* 0x0000000000017941 */ /* 0x000fea0003800000 */
.L_x_3:
[----:B------:R-:W-:Y:S05]  /*04c0*/  @!P0 BRA `(.L_x_5) ;  /* 0xfffffe1000008947 */ /* 0x000fea000383ffff */
[----:B------:R-:W-:Y:S05]  /*04d0*/  BRA `(.L_x_1) ;  /* 0x0000024000007947 */ /* 0x000fea0003800000 */
.L_x_2:
[----:B0-----:R-:W-:Y:S01]  /*04e0*/  ULDC.U16 UR4, c[0x0][0x192] ;  /* 0x0000648000047ab9 */ /* 0x001fe20000000400 */
[----:B-----5:R-:W-:Y:S01]  /*04f0*/  PRMT R6, RZ, 0x5410, R6 ;  /* 0x00005410ff067816 */ /* 0x020fe20000000006 */
[----:B------:R-:W-:Y:S01]  /*0500*/  UPRMT UR4, URZ, 0x5410, UR4 ;  /* 0x000054103f047896 */ /* 0x000fe20008000004 */
[----:B------:R-:W-:-:S05]  /*0510*/  IMAD.MOV.U32 R7, RZ, RZ, R25 ;  /* 0x000000ffff077224 */ /* 0x000fca00078e0019 */
[----:B------:R-:W-:Y:S02]  /*0520*/  FADD.FTZ R4, -R6, UR4 ;  /* 0x0000000406047e21 */ /* 0x000fe40008010100 */
[----:B------:R-:W-:-:S03]  /*0530*/  IMAD.MOV.U32 R6, RZ, RZ, RZ ;  /* 0x000000ffff067224 */ /* 0x000fc600078e00ff */
[----:B------:R-:W-:-:S04]  /*0540*/  F2FP.BF16.PACK_AB R4, RZ, R4 ;  /* 0x00000004ff04723e */ /* 0x000fc800000010ff */
[----:B------:R-:W-:Y:S02]  /*0550*/  PRMT R10, RZ, 0x5410, R4 ;  /* 0x00005410ff0a7816 */ /* 0x000fe40000000004 */
.L_x_8:
        /* <DEDUP_REMOVED lines=16> */
[----:B------:R-:W-:-:S04]  /*0660*/  PRMT R5, RZ, 0x5410, R5 ;  /* 0x00005410ff057816 */ /* 0x000fc80000000005 */
[----:B------:R-:W-:-:S13]  /*0670*/  FSETP.GT.FTZ.AND P2, PT, R5, RZ, PT ;  /* 0x000000ff0500720b */ /* 0x000fda0003f54000 */
[----:B------:R-:W-:-:S05]  /*0680*/  @P2 FMUL.FTZ R5, R8, R5 ;  /* 0x0000000508052220 */ /* 0x000fca0000410000 */
[----:B------:R-:W-:Y:S02]  /*0690*/  @P2 F2FP.BF16.PACK_AB R11, RZ, R5 ;  /* 0x00000005ff0b223e */ /* 0x000fe400000010ff */
[----:B------:R-:W-:Y:S02]  /*06a0*/  IADD3.X R5, R12, c[0x0][0x164], RZ, P3, !PT ;  /* 0x000059000c057a10 */ /* 0x000fe40001ffe4ff */
[----:B------:R-:W-:-:S03]  /*06b0*/  @P2 PRMT R13, RZ, 0x5410, R11 ;  /* 0x00005410ff0d2816 */ /* 0x000fc6000000000b */
[----:B------:R0:W-:Y:S02]  /*06c0*/  @!P2 STG.E.U16 [R4.64], RZ ;  /* 0x000000ff0400a986 */ /* 0x0001e4000c101506 */
[----:B------:R-:W-:Y:S02]  /*06d0*/  @P2 FADD.FTZ R6, R6, -R13 ;  /* 0x8000000d06062221 */ /* 0x000fe40000010000 */
[----:B------:R0:W-:Y:S04]  /*06e0*/  @P2 STG.E.U16 [R4.64], R11 ;  /* 0x0000000b04002986 */ /* 0x0001e8000c101506 */
[----:B------:R0:W-:Y:S02]  /*06f0*/  @P2 STS [R25.X4], R6 ;  /* 0x0000000619002388 */ /* 0x0001e40000004800 */
.L_x_7:
[----:B------:R-:W-:Y:S05]  /*0700*/  BSYNC B1 ;  /* 0x0000000000017941 */ /* 0x000fea0003800000 */
.L_x_6:
[----:B------:R-:W-:Y:S05]  /*0710*/  @!P0 BRA `(.L_x_8) ;  /* 0xfffffe4000008947 */ /* 0x000fea000383ffff */
.L_x_1:
[----:B0-----:R-:W-:Y:S05]  /*0720*/  BSYNC B0 ;  /* 0x0000000000007941 */ /* 0x001fea0003800000 */
.L_x_0:
[----:B------:R-:W-:Y:S01]  /*0730*/  BAR.SYNC.DEFER_BLOCKING 0x0 ;  /* 0x0000000000007b1d */ /* 0x000fe20000010000 */
[----:B------:R-:W-:-:S05]  /*0740*/  ISETP.NE.AND P0, PT, R25, RZ, PT ;  /* 0x000000ff1900720c */ /* 0x000fca0003f05270 */
[----:B------:R-:W-:Y:S08]  /*0750*/  BSSY B0, `(.L_x_9) ;  /* 0x0000058000007945 */ /* 0x000ff00003800000 */
[----:B------:R-:W-:Y:S05]  /*0760*/  @P0 BRA `(.L_x_10) ;  /* 0x0000056000000947 */ /* 0x000fea0003800000 */
[----:B------:R-:W-:Y:S01]  /*0770*/  ISETP.NE.AND P0, PT, RZ, c[0x0][0x0], PT ;  /* 0x00000000ff007a0c */ /* 0x000fe20003f05270 */
[----:B------:R-:W-:-:S12]  /*0780*/  IMAD.MOV.U32 R19, RZ, RZ, RZ ;  /* 0x000000ffff137224 */ /* 0x000fd800078e00ff */
[----:B------:R-:W-:Y:S05]  /*0790*/  @!P0 BRA `(.L_x_11) ;  /* 0x000004f000008947 */ /* 0x000fea0003800000 */
[----:B------:R-:W-:Y:S01]  /*07a0*/  IMAD.MOV.U32 R23, RZ, RZ, c[0x0][0x0] ;  /* 0x00000000ff177624 */ /* 0x000fe200078e00ff */
[----:B------:R-:W-:Y:S01]  /*07b0*/  UMOV UR4, URZ ;  /* 0x0000003f00047c82 */ /* 0x000fe20008000000 */
[----:B------:R-:W-:-:S03]  /*07c0*/  IMAD.MOV.U32 R19, RZ, RZ, RZ ;  /* 0x000000ffff137224 */ /* 0x000fc600078e00ff */
[C---:B------:R-:W-:Y:S02]  /*07d0*/  IADD3 R4, R23.reuse, -0x1, RZ ;  /* 0xffffffff17047810 */ /* 0x040fe40007ffe0ff */
[----:B------:R-:W-:Y:S02]  /*07e0*/  LOP3.LUT R23, R23, 0x3, RZ, 0xc0, !PT ;  /* 0x0000000317177812 */ /* 0x000fe400078ec0ff */
[----:B------:R-:W-:-:S13]  /*07f0*/  ISETP.GE.U32.AND P0, PT, R4, 0x3, PT ;  /* 0x000000030400780c */ /* 0x000fda0003f06070 */
[----:B------:R-:W-:Y:S05]  /*0800*/  @!P0 BRA `(.L_x_12) ;  /* 0x000003f000008947 */ /* 0x000fea0003800000 */
[----:B------:R-:W-:Y:S01]  /*0810*/  IADD3 R22, -R23, c[0x0][0x0], RZ ;  /* 0x0000000017167a10 */ /* 0x000fe20007ffe1ff */
[----:B------:R-:W-:Y:S01]  /*0820*/  UMOV UR4, URZ ;  /* 0x0000003f00047c82 */ /* 0x000fe20008000000 */
[----:B------:R-:W-:Y:S01]  /*0830*/  IMAD.MOV.U32 R19, RZ, RZ, RZ ;  /* 0x000000ffff137224 */ /* 0x000fe200078e00ff */
[----:B------:R-:W-:Y:S01]  /*0840*/  UMOV UR5, URZ ;  /* 0x0000003f00057c82 */ /* 0x000fe20008000000 */
[----:B------:R-:W-:-:S13]  /*0850*/  ISETP.GT.AND P0, PT, R22, RZ, PT ;  /* 0x000000ff1600720c */ /* 0x000fda0003f04270 */
[----:B------:R-:W-:Y:S05]  /*0860*/  @!P0 BRA `(.L_x_13) ;  /* 0x000002f000008947 */ /* 0x000fea0003800000 */
[----:B------:R-:W-:Y:S02]  /*0870*/  ISETP.GT.AND P2, PT, R22, 0xc, PT ;  /* 0x0000000c1600780c */ /* 0x000fe40003f44270 */
[----:B------:R-:W-:-:S11]  /*0880*/  PLOP3.LUT P0, PT, PT, PT, PT, 0x80, 0x0 ;  /* 0x000000000000781c */ /* 0x000fd60003f0f070 */
[----:B------:R-:W-:Y:S05]  /*0890*/  @!P2 BRA `(.L_x_14) ;  /* 0x000001a00000a947 */ /* 0x000fea0003800000 */
[----:B------:R-:W-:Y:S02]  /*08a0*/  PLOP3.LUT P0, PT, PT, PT, PT, 0x8, 0x0 ;  /* 0x000000000000781c */ /* 0x000fe40003f0e170 */
.L_x_15:
[----:B------:R-:W0:Y:S01]  /*08b0*/  LDS.128 R4, [UR5] ;  /* 0x00000005ff047984 */ /* 0x000e220008000c00 */
[----:B------:R-:W-:Y:S01]  /*08c0*/  IADD3 R22, R22, -0x10, RZ ;  /* 0xfffffff016167810 */ /* 0x000fe20007ffe0ff */
[----:B------:R-:W-:Y:S02]  /*08d0*/  UIADD3 UR4, UR4, 0x10, URZ ;  /* 0x0000001004047890 */ /* 0x000fe4000fffe03f */
[----:B------:R-:W1:Y:S01]  /*08e0*/  LDS.128 R8, [UR5+0x10] ;  /* 0x00001005ff087984 */ /* 0x000e620008000c00 */
[----:B------:R-:W-:-:S03]  /*08f0*/  ISETP.GT.AND P2, PT, R22, 0xc, PT ;  /* 0x0000000c1600780c */ /* 0x000fc60003f44270 */
[----:B------:R-:W2:Y:S01]  /*0900*/  LDS.128 R12, [UR5+0x20] ;  /* 0x00002005ff0c7984 */ /* 0x000ea20008000c00 */
[----:B0-----:R-:W-:-:S03]  /*0910*/  FADD.FTZ R4, R4, R19 ;  /* 0x0000001304047221 */ /* 0x001fc60000010000 */
[----:B------:R-:W0:Y:S01]  /*0920*/  LDS.128 R16, [UR5+0x30] ;  /* 0x00003005ff107984 */ /* 0x000e220008000c00 */
[----:B------:R-:W-:Y:S01]  /*0930*/  UIADD3 UR5, UR5, 0x40, URZ ;  /* 0x0000004005057890 */ /* 0x000fe2000fffe03f */
[----:B------:R-:W-:-:S04]  /*0940*/  FADD.FTZ R5, R4, R5 ;  /* 0x0000000504057221 */ /* 0x000fc80000010000 */
[----:B------:R-:W-:-:S04]  /*0950*/  FADD.FTZ R6, R5, R6 ;  /* 0x0000000605067221 */ /* 0x000fc80000010000 */
[----:B------:R-:W-:-:S04]  /*0960*/  FADD.FTZ R7, R6, R7 ;  /* 0x0000000706077221 */ /* 0x000fc80000010000 */
[----:B-1----:R-:W-:-:S04]  /*0970*/  FADD.FTZ R8, R7, R8 ;  /* 0x0000000807087221 */ /* 0x002fc80000010000 */
[----:B------:R-:W-:-:S04]  /*0980*/  FADD.FTZ R9, R8, R9 ;  /* 0x0000000908097221 */ /* 0x000fc80000010000 */
[----:B------:R-:W-:-:S04]  /*0990*/  FADD.FTZ R10, R9, R10 ;  /* 0x0000000a090a7221 */ /* 0x000fc80000010000 */
[----:B------:R-:W-:-:S04]  /*09a0*/  FADD.FTZ R11, R10, R11 ;  /* 0x0000000b0a0b7221 */ /* 0x000fc80000010000 */
[----:B--2---:R-:W-:-:S04]  /*09b0*/  FADD.FTZ R12, R11, R12 ;  /* 0x0000000c0b0c7221 */ /* 0x004fc80000010000 */
[----:B------:R-:W-:-:S04]  /*09c0*/  FADD.FTZ R13, R12, R13 ;  /* 0x0000000d0c0d7221 */ /* 0x000fc80000010000 */
[----:B------:R-:W-:-:S04]  /*09d0*/  FADD.FTZ R14, R13, R14 ;  /* 0x0000000e0d0e7221 */ /* 0x000fc80000010000 */
[----:B------:R-:W-:-:S04]  /*09e0*/  FADD.FTZ R15, R14, R15 ;  /* 0x0000000f0e0f7221 */ /* 0x000fc80000010000 */
[----:B0-----:R-:W-:-:S04]  /*09f0*/  FADD.FTZ R16, R15, R16 ;  /* 0x000000100f107221 */ /* 0x001fc80000010000 */
[----:B------:R-:W-:-:S04]  /*0a00*/  FADD.FTZ R17, R16, R17 ;  /* 0x0000001110117221 */ /* 0x000fc80000010000 */
[----:B------:R-:W-:-:S04]  /*0a10*/  FADD.FTZ R18, R17, R18 ;  /* 0x0000001211127221 */ /* 0x000fc80000010000 */
[----:B------:R-:W-:Y:S01]  /*0a20*/  FADD.FTZ R19, R18, R19 ;  /* 0x0000001312137221 */ /* 0x000fe20000010000 */
[----:B------:R-:W-:Y:S05]  /*0a30*/  @P2 BRA `(.L_x_15) ;  /* 0xfffffe7000002947 */ /* 0x000fea000383ffff */
.L_x_14:
[----:B------:R-:W-:-:S13]  /*0a40*/  ISETP.GT.AND P2, PT, R22, 0x4, PT ;  /* 0x000000041600780c */ /* 0x000fda0003f44270 */
[----:B------:R-:W-:Y:S05]  /*0a50*/  @!P2 BRA `(.L_x_16) ;  /* 0x000000e00000a947 */ /* 0x000fea0003800000 */
[----:B------:R-:W0:Y:S01]  /*0a60*/  LDS.128 R4, [UR5] ;  /* 0x00000005ff047984 */ /* 0x000e220008000c00 */
[----:B------:R-:W-:Y:S01]  /*0a70*/  PLOP3.LUT P0, PT, PT, PT, PT, 0x8, 0x0 ;  /* 0x000000000000781c */ /* 0x000fe20003f0e170 */
[----:B------:R-:W-:Y:S01]  /*0a80*/  UIADD3 UR4, UR4, 0x8, URZ ;  /* 0x0000000804047890 */ /* 0x000fe2000fffe03f */
[----:B------:R-:W-:Y:S01]  /*0a90*/  IADD3 R22, R22, -0x8, RZ ;  /* 0xfffffff816167810 */ /* 0x000fe20007ffe0ff */
[----:B------:R-:W1:Y:S01]  /*0aa0*/  LDS.128 R8, [UR5+0x10] ;  /* 0x00001005ff087984 */ /* 0x000e620008000c00 */
[----:B------:R-:W-:Y:S01]  /*0ab0*/  UIADD3 UR5, UR5, 0x20, URZ ;  /* 0x0000002005057890 */ /* 0x000fe2000fffe03f */
[----:B0-----:R-:W-:-:S04]  /*0ac0*/  FADD.FTZ R4, R19, R4 ;  /* 0x0000000413047221 */ /* 0x001fc80000010000 */
[----:B------:R-:W-:-:S04]  /*0ad0*/  FADD.FTZ R5, R4, R5 ;  /* 0x0000000504057221 */ /* 0x000fc80000010000 */
[----:B------:R-:W-:-:S04]  /*0ae0*/  FADD.FTZ R6, R5, R6 ;  /* 0x0000000605067221 */ /* 0x000fc80000010000 */
[----:B------:R-:W-:-:S04]  /*0af0*/  FADD.FTZ R7, R6, R7 ;  /* 0x0000000706077221 */ /* 0x000fc80000010000 */
[----:B-1----:R-:W-:-:S04]  /*0b00*/  FADD.FTZ R8, R7, R8 ;  /* 0x0000000807087221 */ /* 0x002fc80000010000 */
[----:B------:R-:W-:-:S04]  /*0b10*/  FADD.FTZ R9, R8, R9 ;  /* 0x0000000908097221 */ /* 0x000fc80000010000 */
[----:B------:R-:W-:-:S04]  /*0b20*/  FADD.FTZ R10, R9, R10 ;  /* 0x0000000a090a7221 */ /* 0x000fc80000010000 */
[----:B------:R-:W-:Y:S02]  /*0b30*/  FADD.FTZ R19, R10, R11 ;  /* 0x0000000b0a137221 */ /* 0x000fe40000010000 */
.L_x_16:
[----:B------:R-:W-:-:S13]  /*0b40*/  ISETP.NE.OR P0, PT, R22, RZ, P0 ;  /* 0x000000ff1600720c */ /* 0x000fda0000705670 */
[----:B------:R-:W-:Y:S05]  /*0b50*/  @!P0 BRA `(.L_x_12) ;  /* 0x000000a000008947 */ /* 0x000fea0003800000 */
.L_x_13:
[----:B------:R-:W0:Y:S01]  /*0b60*/  LDS.128 R4, [UR5] ;  /* 0x00000005ff047984 */ /* 0x000e220008000c00 */
[----:B------:R-:W-:Y:S01]  /*0b70*/  IADD3 R22, R22, -0x4, RZ ;  /* 0xfffffffc16167810 */ /* 0x000fe20007ffe0ff */
[----:B------:R-:W-:Y:S02]  /*0b80*/  UIADD3 UR4, UR4, 0x4, URZ ;  /* 0x0000000404047890 */ /* 0x000fe4000fffe03f */
[----:B------:R-:W-:Y:S01]  /*0b90*/  UIADD3 UR5, UR5, 0x10, URZ ;  /* 0x0000001005057890 */ /* 0x000fe2000fffe03f */
[----:B------:R-:W-:Y:S01]  /*0ba0*/  ISETP.NE.AND P0, PT, R22, RZ, PT ;  /* 0x000000ff1600720c */ /* 0x000fe20003f05270 */
[----:B0-----:R-:W-:-:S04]  /*0bb0*/  FADD.FTZ R4, R4, R19 ;  /* 0x0000001304047221 */ /* 0x001fc80000010000 */
[----:B------:R-:W-:-:S04]  /*0bc0*/  FADD.FTZ R5, R4, R5 ;  /* 0x0000000504057221 */ /* 0x000fc80000010000 */
[----:B------:R-:W-:-:S04]  /*0bd0*/  FADD.FTZ R6, R5, R6 ;  /* 0x0000000605067221 */ /* 0x000fc80000010000 */
[----:B------:R-:W-:Y:S01]  /*0be0*/  FADD.FTZ R19, R6, R7 ;  /* 0x0000000706137221 */ /* 0x000fe20000010000 */
[----:B------:R-:W-:Y:S05]  /*0bf0*/  @P0 BRA `(.L_x_13) ;  /* 0xffffff6000000947 */ /* 0x000fea000383ffff */
.L_x_12:
[----:B------:R-:W-:-:S13]  /*0c00*/  ISETP.NE.AND P0, PT, R23, RZ, PT ;  /* 0x000000ff1700720c */ /* 0x000fda0003f05270 */
[----:B------:R-:W-:Y:S05]  /*0c10*/  @!P0 BRA `(.L_x_11) ;  /* 0x0000007000008947 */ /* 0x000fea0003800000 */
[----:B------:R-:W-:-:S09]  /*0c20*/  USHF.L.U32 UR4, UR4, 0x2, URZ ;  /* 0x0000000204047899 */ /* 0x000fd2000800063f */
.L_x_17:
[----:B------:R-:W0:Y:S01]  /*0c30*/  LDS R4, [UR4] ;  /* 0x00000004ff047984 */ /* 0x000e220008000800 */
[----:B------:R-:W-:Y:S01]  /*0c40*/  IADD3 R23, R23, -0x1, RZ ;  /* 0xffffffff17177810 */ /* 0x000fe20007ffe0ff */
[----:B------:R-:W-:-:S03]  /*0c50*/  UIADD3 UR4, UR4, 0x4, URZ ;  /* 0x0000000404047890 */ /* 0x000fc6000fffe03f */
[----:B------:R-:W-:Y:S01]  /*0c60*/  ISETP.NE.AND P0, PT, R23, RZ, PT ;  /* 0x000000ff1700720c */ /* 0x000fe20003f05270 */
[----:B0-----:R-:W-:-:S12]  /*0c70*/  FADD.FTZ R19, R4, R19 ;  /* 0x0000001304137221 */ /* 0x001fd80000010000 */
[----:B------:R-:W-:Y:S05]  /*0c80*/  @P0 BRA `(.L_x_17) ;  /* 0xffffffa000000947 */ /* 0x000fea000383ffff */
.L_x_11:
[----:B------:R-:W-:Y:S02]  /*0c90*/  IADD3 R4, P0, R3, c[0x0][0x160], RZ ;  /* 0x0000580003047a10 */ /* 0x000fe40007f1e0ff */
[----:B------:R-:W-:Y:S02]  /*0ca0*/  F2FP.BF16.PACK_AB R19, RZ, R19 ;  /* 0x00000013ff13723e */ /* 0x000fe400000010ff */
[----:B------:R-:W-:-:S05]  /*0cb0*/  IADD3.X R5, R20, c[0x0][0x164], RZ, P0, !PT ;  /* 0x0000590014057a10 */ /* 0x000fca00007fe4ff */
[----:B------:R0:W-:Y:S04]  /*0cc0*/  STG.E.U16 [R4.64], R19 ;  /* 0x0000001304007986 */ /* 0x0001e8000c101506 */
.L_x_10:
[----:B------:R-:W-:Y:S05]  /*0cd0*/  BSYNC B0 ;  /* 0x0000000000007941 */ /* 0x000fea0003800000 */
.L_x_9:
[----:B------:R-:W-:Y:S06]  /*0ce0*/  BAR.SYNC.DEFER_BLOCKING 0x0 ;  /* 0x0000000000007b1d */ /* 0x000fec0000010000 */
[----:B------:R-:W-:Y:S05]  /*0cf0*/  @P1 EXIT ;  /* 0x000000000000194d */ /* 0x000fea0003800000 */
[----:B------:R-:W1:Y:S01]  /*0d00*/  LDC.S8 R3, c[0x0][0x194] ;  /* 0x00006500ff037b82 */ /* 0x000e620000000200 */
[----:B0-----:R-:W-:-:S04]  /*0d10*/  LEA R4, P1, R0, c[0x0][0x168], 0x1 ;  /* 0x00005a0000047a11 */ /* 0x001fc800078208ff */
[----:B------:R-:W-:Y:S02]  /*0d20*/  LEA.HI.X R21, R0, c[0x0][0x16c], R21, 0x1, P1 ;  /* 0x00005b0000157a11 */ /* 0x000fe400008f0c15 */
[----:B-1----:R-:W-:-:S04]  /*0d30*/  ISETP.NE.AND P0, PT, R3, RZ, PT ;  /* 0x000000ff0300720c */ /* 0x002fc80003f05270 */
[----:B------:R-:W-:Y:S02]  /*0d40*/  SEL R4, R4, c[0x0][0x168], !P0 ;  /* 0x00005a0004047a07 */ /* 0x000fe40004000000 */
[----:B------:R-:W-:Y:S02]  /*0d50*/  SEL R5, R21, c[0x0][0x16c], !P0 ;  /* 0x00005b0015057a07 */ /* 0x000fe40004000000 */
.L_x_18:
[----:B0-----:R-:W-:-:S04]  /*0d60*/  IADD3 R0, P0, R24, R25, RZ ;  /* 0x0000001918007210 */ /* 0x001fc80007f1e0ff */
[----:B------:R-:W-:Y:S02]  /*0d70*/  LEA.HI.X.SX32 R3, R25, R2, 0x1, P0 ;  /* 0x0000000219037211 */ /* 0x000fe400000f0eff */
[----:B------:R-:W-:-:S04]  /*0d80*/  LEA R6, P0, R0, c[0x0][0x160], 0x1 ;  /* 0x0000580000067a11 */ /* 0x000fc800078008ff */
[----:B------:R-:W-:Y:S02]  /*0d90*/  LEA.HI.X R7, R0, c[0x0][0x164], R3, 0x1, P0 ;  /* 0x0000590000077a11 */ /* 0x000fe400000f0c03 */
[----:B------:R-:W2:Y:S04]  /*0da0*/  LDG.E.U16 R3, [R4.64] ;  /* 0x0000000604037981 */ /* 0x000ea8000c1e1500 */
[----:B------:R-:W3:Y:S01]  /*0db0*/  LDG.E.U16 R0, [R6.64] ;  /* 0x0000000606007981 */ /* 0x000ee2000c1e1500 */
[----:B------:R-:W-:-:S04]  /*0dc0*/  IADD3 R25, R25, c[0x0][0x0], RZ ;  /* 0x0000000019197a10 */ /* 0x000fc80007ffe0ff */
[----:B------:R-:W-:Y:S02]  /*0dd0*/  ISETP.GE.AND P0, PT, R25, c[0x0][0x18c], PT ;  /* 0x0000630019007a0c */ /* 0x000fe40003f06270 */
[----:B--2---:R-:W-:Y:S02]  /*0de0*/  PRMT R3, RZ, 0x5410, R3 ;  /* 0x00005410ff037816 */ /* 0x004fe40000000003 */
[----:B---3--:R-:W-:-:S05]  /*0df0*/  PRMT R0, RZ, 0x5410, R0 ;  /* 0x00005410ff007816 */ /* 0x008fca0000000000 */
[----:B------:R-:W-:-:S05]  /*0e00*/  FMUL.FTZ R0, R0, R3 ;  /* 0x0000000300007220 */ /* 0x000fca0000410000 */
[----:B------:R-:W-:-:S05]  /*0e10*/  F2FP.BF16.PACK_AB R0, RZ, R0 ;  /* 0x00000000ff00723e */ /* 0x000fca00000010ff */
[----:B------:R0:W-:Y:S01]  /*0e20*/  STG.E.U16 [R6.64], R0 ;  /* 0x0000000006007986 */ /* 0x0001e2000c101506 */
[----:B------:R-:W-:Y:S05]  /*0e30*/  @!P0 BRA `(.L_x_18) ;  /* 0xffffff2000008947 */ /* 0x000fea000383ffff */
[----:B------:R-:W-:Y:S05]  /*0e40*/  EXIT ;  /* 0x000000000000794d */ /* 0x000fea0003800000 */
.L_x_19:
[----:B------:R-:W-:-:S00]  /*0e50*/  BRA `(.L_x_19) ;  /* 0xfffffff000007947 */ /* 0x000fc0000383ffff */
[----:B------:R-:W-:-:S00]  /*0e60*/  NOP ;  /* 0x0000000000007918 */ /* 0x000fc00000000000 */
        /* <DEDUP_REMOVED lines=9> */
.L_x_434:


//--------------------- .text._ZN2at6native51_GLOBAL__N__eebb21b7_18_MultiMarginLoss_cu_b86932df31MultiMarginLoss_backward_kernelILi1EN3c108BFloat16EEEvPT0_PKS5_S8_PKlS8_iibS5_b --------------------------
	.section	.text._ZN2at6native51_GLOBAL__N__eebb21b7_18_MultiMarginLoss_cu_b86932df31MultiMarginLoss_backward_kernelILi1EN3c108BFloat16EEEvPT0_PKS5_S8_PKlS8_iibS5_b,"ax",@progbits
	.sectioninfo	@"SHI_REGISTERS=28"
	.align	128
.text._ZN2at6native51_GLOBAL__N__eebb21b7_18_MultiMarginLoss_cu_b86932df31MultiMarginLoss_backward_kernelILi1EN3c108BFloat16EEEvPT0_PKS5_S8_PKlS8_iibS5_b:
        .type           _ZN2at6native51_GLOBAL__N__eebb21b7_18_MultiMarginLoss_cu_b86932df31MultiMarginLoss_backward_kernelILi1EN3c108BFloat16EEEvPT0_PKS5_S8_PKlS8_iibS5_b,@function
        .size           _ZN2at6native51_GLOBAL__N__eebb21b7_18_MultiMarginLoss_cu_b86932df31MultiMarginLoss_backward_kernelILi1EN3c108BFloat16EEEvPT0_PKS5_S8_PKlS8_iibS5_b,(.L_x_435 - _ZN2at6native51_GLOBAL__N__eebb21b7_18_MultiMarginLoss_cu_b86932df31MultiMarginLoss_backward_kernelILi1EN3c108BFloat16EEEvPT0_PKS5_S8_PKlS8_iibS5_b)
        .other          _ZN2at6native51_GLOBAL__N__eebb21b7_18_MultiMarginLoss_cu_b86932df31MultiMarginLoss_backward_kernelILi1EN3c108BFloat16EEEvPT0_PKS5_S8_PKlS8_iibS5_b,@"STO_CUDA_ENTRY STV_DEFAULT"
_ZN2at6native51_GLOBAL__N__eebb21b7_18_MultiMarginLoss_cu_b86932df31MultiMarginLoss_backward_kernelILi1EN3c108BFloat16EEEvPT0_PKS5_S8_PKlS8_iibS5_b:
[----:B------:R-:W-:Y:S02]  /*0000*/  IMAD.MOV.U32 R1, RZ, RZ, c[0x0][0x28] ;  /* 0x00000a00ff017624 */ /* 0x000fe400078e00ff */
[----:B------:R-:W0:Y:S01]  /*0010*/  S2R R0, SR_CTAID.X ;  /* 0x0000000000007919 */ /* 0x000e220000002500 */
[----:B------:R-:W-:Y:S01]  /*0020*/  IMAD.MOV.U32 R5, RZ, RZ, 0x8 ;  /* 0x00000008ff057424 */ /* 0x000fe200078e00ff */
[----:B------:R-:W-:-:S03]  /*0030*/  ULDC.64 UR6, c[0x0][0x118] ;  /* 0x0000460000067ab9 */ /* 0x000fc60000000a00 */
[----:B0-----:R-:W-:-:S05]  /*0040*/  IMAD.WIDE R4, R0, R5, c[0x0][0x178] ;  /* 0x00005e0000047625 */ /* 0x001fca00078e0205 */
[----:B------:R-:W2:Y:S01]  /*0050*/  LDG.E R9, [R4.64] ;  /* 0x0000000604097981 */ /* 0x000ea2000c1e1900 */
[----:B------:R-:W-:Y:S01]  /*0060*/  IMAD R24, R0, c[0x0][0x18c], RZ ;  /* 0x0000630000187a24 */ /* 0x000fe200078e02ff */
[----:B------:R-:W-:Y:S01]  /*0070*/  ULDC.S8 UR4, c[0x0][0x194] ;  /* 0x0000650000047ab9 */ /* 0x000fe20000000200 */
[----:B------:R-:W-:Y:S01]  /*0080*/  BSSY B0, `(.L_x_20) ;  /* 0x000006a000007945 */ /* 0x000fe20003800000 */
[----:B------:R-:W0:Y:S01]  /*0090*/  S2R R25, SR_TID.X ;  /* 0x0000000000197919 */ /* 0x000e220000002100 */
[----:B------:R-:W-:Y:S01]  /*00a0*/  ULDC.S8 UR5, c[0x0][0x190] ;  /* 0x0000640000057ab9 */ /* 0x000fe20000000200 */
[----:B------:R-:W-:Y:S01]  /*00b0*/  SHF.R.S32.HI R2, RZ, 0x1f, R24 ;  /* 0x0000001fff027819 */ /* 0x000fe20000011418 */
[----:B------:R-:W-:Y:S01]  /*00c0*/  UISETP.NE.AND UP0, UPT, UR4, URZ, UPT ;  /* 0x0000003f0400728c */ /* 0x000fe2000bf05270 */
[----:B------:R-:W-:Y:S02]  /*00d0*/  SHF.R.S32.HI R21, RZ, 0x1f, R0 ;  /* 0x0000001fff157819 */ /* 0x000fe40000011400 */
[----:B------:R-:W-:-:S02]  /*00e0*/  UMOV UR4, UR5 ;  /* 0x0000000500047c82 */ /* 0x000fc40008000000 */
[----:B------:R-:W-:-:S03]  /*00f0*/  UISETP.NE.AND UP0, UPT, UR4, URZ, UP0 ;  /* 0x0000003f0400728c */ /* 0x000fc60008705270 */
[----:B------:R-:W-:Y:S02]  /*0100*/  ULDC UR4, c[0x0][0x188] ;  /* 0x0000620000047ab9 */ /* 0x000fe40000000800 */
[----:B------:R-:W-:Y:S01]  /*0110*/  USEL UR4, UR4, 0x1, UP0 ;  /* 0x0000000104047887 */ /* 0x000fe20008000000 */
[----:B0-----:R0:W-:Y:S01]  /*0120*/  STS [R25.X4], RZ ;  /* 0x000000ff19007388 */ /* 0x0011e20000004800 */
[----:B------:R-:W-:Y:S02]  /*0130*/  ISETP.GE.AND P1, PT, R25, c[0x0][0x18c], PT ;  /* 0x0000630019007a0c */ /* 0x000fe40003f26270 */
[----:B--2---:R-:W-:Y:S02]  /*0140*/  SHF.R.S32.HI R6, RZ, 0x1f, R9 ;  /* 0x0000001fff067819 */ /* 0x004fe40000011409 */
        /* <DEDUP_REMOVED lines=8> */
[----:B------:R-:W-:Y:S01]  /*01d0*/  ULDC UR5, c[0x0][0x18c] ;  /* 0x0000630000057ab9 */ /* 0x000fe20000000800 */
[----:B------:R-:W-:Y:S01]  /*01e0*/  ISETP.NE.U32.AND P0, PT, RZ, c[0x0][0x180], PT ;  /* 0x00006000ff007a0c */ /* 0x000fe20003f05070 */
[----:B------:R-:W-:-:S03]  /*01f0*/  UIMAD UR5, UR4, UR5, URZ ;  /* 0x00000005040572a4 */ /* 0x000fc6000f8e023f */
[----:B------:R-:W-:-:S06]  /*0200*/  ISETP.NE.AND.EX P0, PT, RZ, c[0x0][0x184], PT, P0 ;  /* 0x00006100ff007a0c */ /* 0x000fcc0003f05300 */
[----:B------:R-:W1:Y:S08]  /*0210*/  I2F R8, UR5 ;  /* 0x0000000500087d06 */ /* 0x000e700008201400 */
[----:B-1----:R-:W1:Y:S01]  /*0220*/  MUFU.RCP R8, R8 ;  /* 0x0000000800087308 */ /* 0x002e620000001000 */
[----:B------:R-:W-:Y:S05]  /*0230*/  @!P0 BRA `(.L_x_22) ;  /* 0x000002b000008947 */ /* 0x000fea0003800000 */
[----:B0-----:R-:W-:Y:S01]  /*0240*/  ULDC.U16 UR5, c[0x0][0x192] ;  /* 0x0000648000057ab9 */ /* 0x001fe20000000400 */
[----:B-----5:R-:W-:Y:S01]  /*0250*/  PRMT R4, RZ, 0x5410, R4 ;  /* 0x00005410ff047816 */ /* 0x020fe20000000004 */
[----:B------:R-:W-:Y:S01]  /*0260*/  UPRMT UR5, URZ, 0x5410, UR5 ;  /* 0x000054103f057896 */ /* 0x000fe20008000005 */
[----:B------:R-:W-:Y:S01]  /*0270*/  BSSY B1, `(.L_x_23) ;  /* 0x0000026000017945 */ /* 0x000fe20003800000 */
[----:B------:R-:W-:-:S02]  /*0280*/  IMAD.MOV.U32 R10, RZ, RZ, RZ ;  /* 0x000000ffff0a7224 */ /* 0x000fc400078e00ff */
[----:B------:R-:W-:Y:S02]  /*0290*/  IMAD.MOV.U32 R11, RZ, RZ, R25 ;  /* 0x000000ffff0b7224 */ /* 0x000fe400078e0019 */
[----:B------:R-:W-:Y:S01]  /*02a0*/  FADD.FTZ R5, -R4, UR5 ;  /* 0x0000000504057e21 */ /* 0x000fe20008010100 */
[----:B------:R-:W-:-:S04]  /*02b0*/  LEA R4, P0, R9, c[0x0][0x180], 0x1 ;  /* 0x0000600009047a11 */ /* 0x000fc800078008ff */
[----:B------:R-:W-:Y:S02]  /*02c0*/  F2FP.BF16.PACK_AB R12, RZ, R5 ;  /* 0x00000005ff0c723e */ /* 0x000fe400000010ff */
[----:B------:R-:W-:Y:S02]  /*02d0*/  LEA.HI.X R5, R9, c[0x0][0x184], R6, 0x1, P0 ;  /* 0x0000610009057a11 */ /* 0x000fe400000f0c06 */
[----:B------:R-:W-:Y:S02]  /*02e0*/  PRMT R12, RZ, 0x5410, R12 ;  /* 0x00005410ff0c7816 */ /* 0x000fe4000000000c */
.L_x_26:
        /* <DEDUP_REMOVED lines=13> */
[----:B------:R-:W-:-:S05]  /*03c0*/  FADD.FTZ R7, R12, R7 ;  /* 0x000000070c077221 */ /* 0x000fca0000010000 */
[----:B------:R-:W-:-:S04]  /*03d0*/  F2FP.BF16.PACK_AB R6, RZ, R7 ;  /* 0x00000007ff06723e */ /* 0x000fc800000010ff */
[----:B------:R-:W-:-:S04]  /*03e0*/  PRMT R6, RZ, 0x5410, R6 ;  /* 0x00005410ff067816 */ /* 0x000fc80000000006 */
[----:B------:R-:W-:Y:S02]  /*03f0*/  FSETP.GT.FTZ.AND P2, PT, R6, RZ, PT ;  /* 0x000000ff0600720b */ /* 0x000fe40003f54000 */
[----:B------:R-:W-:-:S04]  /*0400*/  IADD3 R6, P3, R14, c[0x0][0x160], RZ ;  /* 0x000058000e067a10 */ /* 0x000fc80007f7e0ff */
[----:B------:R-:W-:-:S07]  /*0410*/  IADD3.X R7, R13, c[0x0][0x164], RZ, P3, !PT ;  /* 0x000059000d077a10 */ /* 0x000fce0001ffe4ff */
[----:B------:R0:W-:Y:S04]  /*0420*/  @!P2 STG.E.U16 [R6.64], RZ ;  /* 0x000000ff0600a986 */ /* 0x0001e8000c101506 */
[----:B------:R-:W2:Y:S02]  /*0430*/  @P2 LDG.E.U16 R13, [R4.64] ;  /* 0x00000006040d2981 */ /* 0x000ea4000c1e1500 */
[----:B--2---:R-:W-:-:S05]  /*0440*/  @P2 PRMT R13, RZ, 0x5410, R13 ;  /* 0x00005410ff0d2816 */ /* 0x004fca000000000d */
[----:B-1----:R-:W-:-:S05]  /*0450*/  @P2 FMUL.FTZ R13, R8, R13 ;  /* 0x0000000d080d2220 */ /* 0x002fca0000410000 */
[----:B------:R-:W-:-:S04]  /*0460*/  @P2 F2FP.BF16.PACK_AB R13, RZ, R13 ;  /* 0x0000000dff0d223e */ /* 0x000fc800000010ff */
[----:B------:R-:W-:Y:S01]  /*0470*/  @P2 PRMT R15, RZ, 0x5410, R13 ;  /* 0x00005410ff0f2816 */ /* 0x000fe2000000000d */
[----:B------:R0:W-:Y:S04]  /*0480*/  @P2 STG.E.U16 [R6.64], R13 ;  /* 0x0000000d06002986 */ /* 0x0001e8000c101506 */
[----:B------:R-:W-:-:S05]  /*0490*/  @P2 FADD.FTZ R10, R10, -R15 ;  /* 0x8000000f0a0a2221 */ /* 0x000fca0000010000 */
[----:B------:R0:W-:Y:S02]  /*04a0*/  @P2 STS [R25.X4], R10 ;  /* 0x0000000a19002388 */ /* 0x0001e40000004800 */
.L_x_25:
[----:B------:R-:W-:Y:S05]  /*04b0*/  BSYNC B2 ;  /* 0x0000000000027941 */ /* 0x000fea0003800000 */
.L_x_24:
[----:B------:R-:W-:Y:S05]  /*04c0*/  @!P0 BRA `(.L_x_26) ;  /* 0xfffffe2000008947 */ /* 0x000fea000383ffff */
[----:B------:R-:W-:Y:S05]  /*04d0*/  BSYNC B1 ;  /* 0x0000000000017941 */ /* 0x000fea0003800000 */
.L_x_23:
[----:B------:R-:W-:Y:S05]  /*04e0*/  BRA `(.L_x_21) ;  /* 0x0000023000007947 */ /* 0x000fea0003800000 */
.L_x_22:
[----:B0-----:R-:W-:Y:S01]  /*04f0*/  ULDC.U16 UR5, c[0x0][0x192] ;  /* 0x0000648000057ab9 */ /* 0x001fe20000000400 */
[----:B-----5:R-:W-:Y:S01]  /*0500*/  PRMT R4, RZ, 0x5410, R4 ;  /* 0x00005410ff047816 */ /* 0x020fe20000000004 */
[----:B------:R-:W-:Y:S01]  /*0510*/  UPRMT UR5, URZ, 0x5410, UR5 ;  /* 0x000054103f057896 */ /* 0x000fe20008000005 */
[----:B------:R-:W-:Y:S02]  /*0520*/  IMAD.MOV.U32 R6, RZ, RZ, RZ ;  /* 0x000000ffff067224 */ /* 0x000fe400078e00ff */
[----:B------:R-:W-:-:S03]  /*0530*/  IMAD.MOV.U32 R7, RZ, RZ, R25 ;  /* 0x000000ffff077224 */ /* 0x000fc600078e0019 */
[----:B------:R-:W-:-:S05]  /*0540*/  FADD.FTZ R5, -R4, UR5 ;  /* 0x0000000504057e21 */ /* 0x000fca0008010100 */
[----:B-1----:R-:W-:-:S04]  /*0550*/  F2FP.BF16.PACK_AB R11, R8, R5 ;  /* 0x00000005080b723e */ /* 0x002fc800000010ff */
[--C-:B------:R-:W-:Y:S02]  /*0560*/  PRMT R13, RZ, 0x5410, R11.reuse ;  /* 0x00005410ff0d7816 */ /* 0x100fe4000000000b */
[----:B------:R-:W-:Y:S02]  /*0570*/  PRMT R11, RZ, 0x7610, R11 ;  /* 0x00007610ff0b7816 */ /* 0x000fe4000000000b */
.L_x_29:
        /* <DEDUP_REMOVED lines=18> */
[----:B------:R-:W-:Y:S02]  /*06a0*/  IADD3.X R5, R8, c[0x0][0x164], RZ, P3, !PT ;  /* 0x0000590008057a10 */ /* 0x000fe40001ffe4ff */
[----:B------:R-:W-:-:S05]  /*06b0*/  PRMT R8, R11, 0x7632, R8 ;  /* 0x000076320b087816 */ /* 0x000fca0000000008 */
[----:B------:R-:W-:Y:S01]  /*06c0*/  @P2 FADD.FTZ R6, -R11, R6 ;  /* 0x000000060b062221 */ /* 0x000fe20000010100 */
[----:B------:R0:W-:Y:S04]  /*06d0*/  @!P2 STG.E.U16 [R4.64], RZ ;  /* 0x000000ff0400a986 */ /* 0x0001e8000c101506 */
[----:B------:R0:W-:Y:S04]  /*06e0*/  @P2 STG.E.U16 [R4.64], R8 ;  /* 0x0000000804002986 */ /* 0x0001e8000c101506 */
[----:B------:R0:W-:Y:S02]  /*06f0*/  @P2 STS [R25.X4], R6 ;  /* 0x0000000619002388 */ /* 0x0001e40000004800 */
.L_x_28:
[----:B------:R-:W-:Y:S05]  /*0700*/  BSYNC B1 ;  /* 0x0000000000017941 */ /* 0x000fea0003800000 */
.L_x_27:
[----:B------:R-:W-:Y:S05]  /*0710*/  @!P0 BRA `(.L_x_29) ;  /* 0xfffffe6000008947 */ /* 0x000fea000383ffff */
.L_x_21:
[----:B0-----:R-:W-:Y:S05]  /*0720*/  BSYNC B0 ;  /* 0x0000000000007941 */ /* 0x001fea0003800000 */
.L_x_20:
        /* <DEDUP_REMOVED lines=24> */
.L_x_36:
[----:B------:R-:W0:Y:S01]  /*08b0*/  LDS.128 R4, [UR5] ;  /* 0x00000005ff047984 */ /* 0x000e220008000c00 */
[----:B------:R-:W-:Y:S01]  /*08c0*/  IADD3 R22, R22, -0x10, RZ ;  /* 0xfffffff016167810 */ /* 0x000fe20007ffe0ff */
[----:B------:R-:W-:Y:S02]  /*08d0*/  UIADD3 UR4, UR4, 0x10, URZ ;  /* 0x0000001004047890 */ /* 0x000fe4000fffe03f */
[----:B-1----:R-:W1:Y:S01]  /*08e0*/  LDS.128 R8, [UR5+0x10] ;  /* 0x00001005ff087984 */ /* 0x002e620008000c00 */
        /* <DEDUP_REMOVED lines=21> */
.L_x_35:
[----:B------:R-:W-:-:S13]  /*0a40*/  ISETP.GT.AND P2, PT, R22, 0x4, PT ;  /* 0x000000041600780c */ /* 0x000fda0003f44270 */
[----:B------:R-:W-:Y:S05]  /*0a50*/  @!P2 BRA `(.L_x_37) ;  /* 0x000000e00000a947 */ /* 0x000fea0003800000 */
[----:B------:R-:W0:Y:S01]  /*0a60*/  LDS.128 R4, [UR5] ;  /* 0x00000005ff047984 */ /* 0x000e220008000c00 */
[----:B------:R-:W-:Y:S01]  /*0a70*/  PLOP3.LUT P0, PT, PT, PT, PT, 0x8, 0x0 ;  /* 0x000000000000781c */ /* 0x000fe20003f0e170 */
[----:B------:R-:W-:Y:S01]  /*0a80*/  UIADD3 UR4, UR4, 0x8, URZ ;  /* 0x0000000804047890 */ /* 0x000fe2000fffe03f */
[----:B------:R-:W-:Y:S01]  /*0a90*/  IADD3 R22, R22, -0x8, RZ ;  /* 0xfffffff816167810 */ /* 0x000fe20007ffe0ff */
[----:B-1----:R-:W1:Y:S01]  /*0aa0*/  LDS.128 R8, [UR5+0x10] ;  /* 0x00001005ff087984 */ /* 0x002e620008000c00 */
        /* <DEDUP_REMOVED lines=9> */
.L_x_37:
[----:B------:R-:W-:-:S13]  /*0b40*/  ISETP.NE.OR P0, PT, R22, RZ, P0 ;  /* 0x000000ff1600720c */ /* 0x000fda0000705670 */
[----:B------:R-:W-:Y:S05]  /*0b50*/  @!P0 BRA `(.L_x_33) ;  /* 0x000000a000008947 */ /* 0x000fea0003800000 */
.L_x_34:
        /* <DEDUP_REMOVED lines=9> */
[----:B-1----:R-:W-:Y:S05]  /*0bf0*/  @P0 BRA `(.L_x_34) ;  /* 0xffffff6000000947 */ /* 0x002fea000383ffff */
.L_x_33:
[----:B------:R-:W-:-:S13]  /*0c00*/  ISETP.NE.AND P0, PT, R23, RZ, PT ;  /* 0x000000ff1700720c */ /* 0x000fda0003f05270 */
[----:B------:R-:W-:Y:S05]  /*0c10*/  @!P0 BRA `(.L_x_32) ;  /* 0x0000007000008947 */ /* 0x000fea0003800000 */
[----:B------:R-:W-:-:S09]  /*0c20*/  USHF.L.U32 UR4, UR4, 0x2, URZ ;  /* 0x0000000204047899 */ /* 0x000fd2000800063f */
.L_x_38:
[----:B------:R-:W0:Y:S01]  /*0c30*/  LDS R4, [UR4] ;  /* 0x00000004ff047984 */ /* 0x000e220008000800 */
[----:B------:R-:W-:Y:S01]  /*0c40*/  IADD3 R23, R23, -0x1, RZ ;  /* 0xffffffff17177810 */ /* 0x000fe20007ffe0ff */
[----:B------:R-:W-:-:S03]  /*0c50*/  UIADD3 UR4, UR4, 0x4, URZ ;  /* 0x0000000404047890 */ /* 0x000fc6000fffe03f */
[----:B------:R-:W-:Y:S01]  /*0c60*/  ISETP.NE.AND P0, PT, R23, RZ, PT ;  /* 0x000000ff1700720c */ /* 0x000fe20003f05270 */
[----:B0-----:R-:W-:-:S12]  /*0c70*/  FADD.FTZ R19, R4, R19 ;  /* 0x0000001304137221 */ /* 0x001fd80000010000 */
[----:B------:R-:W-:Y:S05]  /*0c80*/  @P0 BRA `(.L_x_38) ;  /* 0xffffffa000000947 */ /* 0x000fea000383ffff */
.L_x_32:
[----:B------:R-:W-:Y:S02]  /*0c90*/  IADD3 R4, P0, R3, c[0x0][0x160], RZ ;  /* 0x0000580003047a10 */ /* 0x000fe40007f1e0ff */
[----:B------:R-:W-:Y:S02]  /*0ca0*/  F2FP.BF16.PACK_AB R19, RZ, R19 ;  /* 0x00000013ff13723e */ /* 0x000fe400000010ff */
[----:B------:R-:W-:-:S05]  /*0cb0*/  IADD3.X R5, R20, c[0x0][0x164], RZ, P0, !PT ;  /* 0x0000590014057a10 */ /* 0x000fca00007fe4ff */
[----:B------:R0:W-:Y:S04]  /*0cc0*/  STG.E.U16 [R4.64], R19 ;  /* 0x0000001304007986 */ /* 0x0001e8000c101506 */
.L_x_31:
[----:B------:R-:W-:Y:S05]  /*0cd0*/  BSYNC B0 ;  /* 0x0000000000007941 */ /* 0x000fea0003800000 */
.L_x_30:
[----:B------:R-:W-:Y:S06]  /*0ce0*/  BAR.SYNC.DEFER_BLOCKING 0x0 ;  /* 0x0000000000007b1d */ /* 0x000fec0000010000 */
[----:B------:R-:W-:Y:S05]  /*0cf0*/  @P1 EXIT ;  /* 0x000000000000194d */ /* 0x000fea0003800000 */
[----:B------:R-:W2:Y:S01]  /*0d00*/  LDC.S8 R3, c[0x0][0x194] ;  /* 0x00006500ff037b82 */ /* 0x000ea20000000200 */
[----:B0-----:R-:W-:-:S04]  /*0d10*/  LEA R4, P1, R0, c[0x0][0x168], 0x1 ;  /* 0x00005a0000047a11 */ /* 0x001fc800078208ff */
[----:B------:R-:W-:Y:S02]  /*0d20*/  LEA.HI.X R21, R0, c[0x0][0x16c], R21, 0x1, P1 ;  /* 0x00005b0000157a11 */ /* 0x000fe400008f0c15 */
[----:B--2---:R-:W-:-:S04]  /*0d30*/  ISETP.NE.AND P0, PT, R3, RZ, PT ;  /* 0x000000ff0300720c */ /* 0x004fc80003f05270 */
[----:B------:R-:W-:Y:S02]  /*0d40*/  SEL R4, R4, c[0x0][0x168], !P0 ;  /* 0x00005a0004047a07 */ /* 0x000fe40004000000 */
[----:B------:R-:W-:Y:S02]  /*0d50*/  SEL R5, R21, c[0x0][0x16c], !P0 ;  /* 0x00005b0015057a07 */ /* 0x000fe40004000000 */
.L_x_39:
        /* <DEDUP_REMOVED lines=15> */
.L_x_40:
        /* <DEDUP_REMOVED lines=11> */
.L_x_435:


//--------------------- .text._ZN2at6native51_GLOBAL__N__eebb21b7_18_MultiMarginLoss_cu_b86932df31MultiMarginLoss_backward_kernelILi2EN3c104HalfEEEvPT0_PKS5_S8_PKlS8_iibS5_b --------------------------
	.section	.text._ZN2at6native51_GLOBAL__N__eebb21b7_18_MultiMarginLoss_cu_b86932df31MultiMarginLoss_backward_kernelILi2EN3c104HalfEEEvPT0_PKS5_S8_PKlS8_iibS5_b,"ax",@progbits
	.sectioninfo	@"SHI_REGISTERS=28"
	.align	128
.text._ZN2at6native51_GLOBAL__N__eebb21b7_18_MultiMarginLoss_cu_b86932df31MultiMarginLoss_backward_kernelILi2EN3c104HalfEEEvPT0_PKS5_S8_PKlS8_iibS5_b:
        .type           _ZN2at6native51_GLOBAL__N__eebb21b7_18_MultiMarginLoss_cu_b86932df31MultiMarginLoss_backward_kernelILi2EN3c104HalfEEEvPT0_PKS5_S8_PKlS8_iibS5_b,@function
        .size           _ZN2at6native51_GLOBAL__N__eebb21b7_18_MultiMarginLoss_cu_b86932df31MultiMarginLoss_backward_kernelILi2EN3c104HalfEEEvPT0_PKS5_S8_PKlS8_iibS5_b,(.L_x_436 - _ZN2at6native51_GLOBAL__N__eebb21b7_18_MultiMarginLoss_cu_b86932df31MultiMarginLoss_backward_kernelILi2EN3c104HalfEEEvPT0_PKS5_S8_PKlS8_iibS5_b)
        .other          _ZN2at6native51_GLOBAL__N__eebb21b7_18_MultiMarginLoss_cu_b86932df31MultiMarginLoss_backward_kernelILi2EN3c104HalfEEEvPT0_PKS5_S8_PKlS8_iibS5_b,@"STO_CUDA_ENTRY STV_DEFAULT"
_ZN2at6native51_GLOBAL__N__eebb21b7_18_MultiMarginLoss_cu_b86932df31MultiMarginLoss_backward_kernelILi2EN3c104HalfEEEvPT0_PKS5_S8_PKlS8_iibS5_b:
        /* <DEDUP_REMOVED lines=36> */
[----:B0-----:R-:W0:Y:S01]  /*0240*/  LDC.U16 R4, c[0x0][0x192] ;  /* 0x00006480ff047b82 */ /* 0x001e220000000400 */
[----:B-----5:R-:W-:Y:S01]  /*0250*/  HADD2.F32 R5, -RZ, R6.H0_H0 ;  /* 0x20000006ff057230 */ /* 0x020fe20000004100 */
[----:B------:R-:W-:-:S02]  /*0260*/  IMAD.MOV.U32 R12, RZ, RZ, RZ ;  /* 0x000000ffff0c7224 */ /* 0x000fc400078e00ff */
[----:B------:R-:W-:Y:S01]  /*0270*/  IMAD.MOV.U32 R15, RZ, RZ, R25 ;  /* 0x000000ffff0f7224 */ /* 0x000fe200078e0019 */
[----:B0-----:R-:W-:-:S05]  /*0280*/  HADD2.F32 R4, -RZ, R4.H0_H0 ;  /* 0x20000004ff047230 */ /* 0x001fca0000004100 */
[----:B------:R-:W-:-:S05]  /*0290*/  FADD.FTZ R4, R4, -R5 ;  /* 0x8000000504047221 */ /* 0x000fca0000010000 */
[----:B------:R-:W-:Y:S02]  /*02a0*/  F2FP.PACK_AB R13, RZ, R4 ;  /* 0x00000004ff0d723e */ /* 0x000fe400000000ff */
[----:B------:R-:W-:-:S03]  /*02b0*/  LEA R4, P0, R11, c[0x0][0x180], 0x1 ;  /* 0x000060000b047a11 */ /* 0x000fc600078008ff */
[----:B------:R-:W-:Y:S01]  /*02c0*/  HADD2.F32 R13, -RZ, R13.H0_H0 ;  /* 0x2000000dff0d7230 */ /* 0x000fe20000004100 */
[----:B------:R-:W-:Y:S02]  /*02d0*/  LEA.HI.X R5, R11, c[0x0][0x184], R8, 0x1, P0 ;  /* 0x000061000b057a11 */ /* 0x000fe400000f0c08 */
.L_x_46:
[----:B------:R-:W-:Y:S01]  /*02e0*/  ISETP.NE.AND P2, PT, R15, R11, PT ;  /* 0x0000000b0f00720c */ /* 0x000fe20003f45270 */
[----:B------:R-:W-:Y:S01]  /*02f0*/  BSSY B1, `(.L_x_44) ;  /* 0x000001c000017945 */ /* 0x000fe20003800000 */
[----:B------:R-:W-:-:S04]  /*0300*/  IADD3 R6, P0, R24, R15, RZ ;  /* 0x0000000f18067210 */ /* 0x000fc80007f1e0ff */
[C---:B------:R-:W-:Y:S01]  /*0310*/  LEA.HI.X.SX32 R7, R15.reuse, R2, 0x1, P0 ;  /* 0x000000020f077211 */ /* 0x040fe200000f0eff */
[C---:B0-----:R-:W-:Y:S01]  /*0320*/  IMAD.SHL.U32 R14, R6.reuse, 0x2, RZ ;  /* 0x00000002060e7824 */ /* 0x041fe200078e00ff */
[----:B------:R-:W-:Y:S02]  /*0330*/  IADD3 R15, R15, c[0x0][0x0], RZ ;  /* 0x000000000f0f7a10 */ /* 0x000fe40007ffe0ff */
[----:B------:R-:W-:Y:S02]  /*0340*/  SHF.L.U64.HI R9, R6, 0x1, R7 ;  /* 0x0000000106097819 */ /* 0x000fe40000010207 */
[----:B------:R-:W-:Y:S02]  /*0350*/  IADD3 R6, P3, R14, c[0x0][0x170], RZ ;  /* 0x00005c000e067a10 */ /* 0x000fe40007f7e0ff */
[----:B------:R-:W-:Y:S02]  /*0360*/  ISETP.GE.AND P0, PT, R15, c[0x0][0x18c], PT ;  /* 0x000063000f007a0c */ /* 0x000fe40003f06270 */
[----:B------:R-:W-:Y:S01]  /*0370*/  IADD3.X R7, R9, c[0x0][0x174], RZ, P3, !PT ;  /* 0x00005d0009077a10 */ /* 0x000fe20001ffe4ff */
[----:B------:R-:W-:Y:S05]  /*0380*/  @!P2 BRA `(.L_x_45) ;  /* 0x000001200000a947 */ /* 0x000fea0003800000 */
[----:B------:R-:W2:Y:S02]  /*0390*/  LDG.E.U16 R6, [R6.64] ;  /* 0x0000000606067981 */ /* 0x000ea4000c1e1500 */
[----:B--2---:R-:W-:-:S05]  /*03a0*/  HADD2.F32 R8, -RZ, R6.H0_H0 ;  /* 0x20000006ff087230 */ /* 0x004fca0000004100 */
[----:B------:R-:W-:-:S05]  /*03b0*/  FADD.FTZ R8, R13, R8 ;  /* 0x000000080d087221 */ /* 0x000fca0000010000 */
[----:B------:R-:W-:-:S05]  /*03c0*/  F2FP.PACK_AB R8, RZ, R8 ;  /* 0x00000008ff08723e */ /* 0x000fca00000000ff */
[----:B------:R-:W-:Y:S01]  /*03d0*/  HADD2.F32 R17, -RZ, R8.H0_H0 ;  /* 0x20000008ff117230 */ /* 0x000fe20000004100 */
[----:B------:R-:W-:-:S04]  /*03e0*/  IADD3 R8, P3, R14, c[0x0][0x160], RZ ;  /* 0x000058000e087a10 */ /* 0x000fc80007f7e0ff */
[----:B------:R-:W-:Y:S02]  /*03f0*/  FSETP.GT.FTZ.AND P2, PT, R17, RZ, PT ;  /* 0x000000ff1100720b */ /* 0x000fe40003f54000 */
[----:B------:R-:W-:-:S11]  /*0400*/  IADD3.X R9, R9, c[0x0][0x164], RZ, P3, !PT ;  /* 0x0000590009097a10 */ /* 0x000fd60001ffe4ff */
[----:B------:R0:W-:Y:S04]  /*0410*/  @!P2 STG.E.U16 [R8.64], RZ ;  /* 0x000000ff0800a986 */ /* 0x0001e8000c101506 */
[----:B------:R-:W2:Y:S01]  /*0420*/  @P2 LDG.E.U16 R14, [R4.64] ;  /* 0x00000006040e2981 */ /* 0x000ea2000c1e1500 */
[----:B------:R-:W-:Y:S01]  /*0430*/  @P2 FMUL.FTZ R17, R10, R17 ;  /* 0x000000110a112220 */ /* 0x000fe20000410000 */
[----:B--2---:R-:W-:-:S05]  /*0440*/  @P2 HADD2.F32 R14, -RZ, R14.H0_H0 ;  /* 0x2000000eff0e2230 */ /* 0x004fca0000004100 */
[----:B------:R-:W-:-:S05]  /*0450*/  @P2 FMUL.FTZ R14, R17, R14 ;  /* 0x0000000e110e2220 */ /* 0x000fca0000410000 */
[----:B------:R-:W-:-:S05]  /*0460*/  @P2 F2FP.PACK_AB R14, RZ, R14 ;  /* 0x0000000eff0e223e */ /* 0x000fca00000000ff */
[----:B------:R-:W-:Y:S01]  /*0470*/  @P2 HADD2.F32 R7, -RZ, R14.H0_H0 ;  /* 0x2000000eff072230 */ /* 0x000fe20000004100 */
[----:B------:R0:W-:Y:S04]  /*0480*/  @P2 STG.E.U16 [R8.64], R14 ;  /* 0x0000000e08002986 */ /* 0x0001e8000c101506 */
[----:B------:R-:W-:-:S05]  /*0490*/  @P2 FADD.FTZ R12, R12, -R7 ;  /* 0x800000070c0c2221 */ /* 0x000fca0000010000 */
[----:B------:R0:W-:Y:S02]  /*04a0*/  @P2 STS [R25.X4], R12 ;  /* 0x0000000c19002388 */ /* 0x0001e40000004800 */
.L_x_45:
[----:B------:R-:W-:Y:S05]  /*04b0*/  BSYNC B1 ;  /* 0x0000000000017941 */ /* 0x000fea0003800000 */
.L_x_44:
[----:B------:R-:W-:Y:S05]  /*04c0*/  @!P0 BRA `(.L_x_46) ;  /* 0xfffffe1000008947 */ /* 0x000fea000383ffff */
[----:B------:R-:W-:Y:S05]  /*04d0*/  BRA `(.L_x_42) ;  /* 0x0000024000007947 */ /* 0x000fea0003800000 */
.L_x_43:
[----:B0-----:R-:W0:Y:S01]  /*04e0*/  LDC.U16 R4, c[0x0][0x192] ;  /* 0x00006480ff047b82 */ /* 0x001e220000000400 */
[----:B-----5:R-:W-:Y:S01]  /*04f0*/  HADD2.F32 R5, -RZ, R6.H0_H0 ;  /* 0x20000006ff057230 */ /* 0x020fe20000004100 */
[----:B------:R-:W-:Y:S02]  /*0500*/  IMAD.MOV.U32 R8, RZ, RZ, RZ ;  /* 0x000000ffff087224 */ /* 0x000fe400078e00ff */
[----:B------:R-:W-:Y:S01]  /*0510*/  IMAD.MOV.U32 R9, RZ, RZ, R25 ;  /* 0x000000ffff097224 */ /* 0x000fe200078e0019 */
[----:B0-----:R-:W-:-:S05]  /*0520*/  HADD2.F32 R4, -RZ, R4.H0_H0 ;  /* 0x20000004ff047230 */ /* 0x001fca0000004100 */
[----:B------:R-:W-:-:S05]  /*0530*/  FADD.FTZ R4, R4, -R5 ;  /* 0x8000000504047221 */ /* 0x000fca0000010000 */
[----:B------:R-:W-:-:S05]  /*0540*/  F2FP.PACK_AB R4, RZ, R4 ;  /* 0x00000004ff04723e */ /* 0x000fca00000000ff */
[----:B------:R-:W-:Y:S02]  /*0550*/  HADD2.F32 R12, -RZ, R4.H0_H0 ;  /* 0x20000004ff0c7230 */ /* 0x000fe40000004100 */
.L_x_49:
[----:B------:R-:W-:Y:S01]  /*0560*/  ISETP.NE.AND P2, PT, R9, R11, PT ;  /* 0x0000000b0900720c */ /* 0x000fe20003f45270 */
[----:B------:R-:W-:Y:S01]  /*0570*/  BSSY B1, `(.L_x_47) ;  /* 0x0000019000017945 */ /* 0x000fe20003800000 */
[----:B0-----:R-:W-:-:S04]  /*0580*/  IADD3 R4, P0, R24, R9, RZ ;  /* 0x0000000918047210 */ /* 0x001fc80007f1e0ff */
[C---:B------:R-:W-:Y:S01]  /*0590*/  LEA.HI.X.SX32 R5, R9.reuse, R2, 0x1, P0 ;  /* 0x0000000209057211 */ /* 0x040fe200000f0eff */
[C---:B------:R-:W-:Y:S01]  /*05a0*/  IMAD.SHL.U32 R13, R4.reuse, 0x2, RZ ;  /* 0x00000002040d7824 */ /* 0x040fe200078e00ff */
[----:B------:R-:W-:Y:S02]  /*05b0*/  IADD3 R9, R9, c[0x0][0x0], RZ ;  /* 0x0000000009097a10 */ /* 0x000fe40007ffe0ff */
[----:B------:R-:W-:Y:S02]  /*05c0*/  SHF.L.U64.HI R14, R4, 0x1, R5 ;  /* 0x00000001040e7819 */ /* 0x000fe40000010205 */
[----:B------:R-:W-:Y:S02]  /*05d0*/  IADD3 R6, P3, R13, c[0x0][0x170], RZ ;  /* 0x00005c000d067a10 */ /* 0x000fe40007f7e0ff */
[----:B------:R-:W-:Y:S02]  /*05e0*/  ISETP.GE.AND P0, PT, R9, c[0x0][0x18c], PT ;  /* 0x0000630009007a0c */ /* 0x000fe40003f06270 */
[----:B------:R-:W-:Y:S01]  /*05f0*/  IADD3.X R7, R14, c[0x0][0x174], RZ, P3, !PT ;  /* 0x00005d000e077a10 */ /* 0x000fe20001ffe4ff */
[----:B------:R-:W-:Y:S05]  /*0600*/  @!P2 BRA `(.L_x_48) ;  /* 0x000000f00000a947 */ /* 0x000fea0003800000 */
[----:B------:R-:W2:Y:S01]  /*0610*/  LDG.E.U16 R6, [R6.64] ;  /* 0x0000000606067981 */ /* 0x000ea2000c1e1500 */
[----:B------:R-:W-:Y:S01]  /*0620*/  IADD3 R4, P3, R13, c[0x0][0x160], RZ ;  /* 0x000058000d047a10 */ /* 0x000fe20007f7e0ff */
[----:B--2---:R-:W-:-:S05]  /*0630*/  HADD2.F32 R5, -RZ, R6.H0_H0 ;  /* 0x20000006ff057230 */ /* 0x004fca0000004100 */
[----:B------:R-:W-:-:S05]  /*0640*/  FADD.FTZ R5, R12, R5 ;  /* 0x000000050c057221 */ /* 0x000fca0000010000 */
[----:B------:R-:W-:-:S05]  /*0650*/  F2FP.PACK_AB R5, RZ, R5 ;  /* 0x00000005ff05723e */ /* 0x000fca00000000ff */
[----:B------:R-:W-:-:S05]  /*0660*/  HADD2.F32 R5, -RZ, R5.H0_H0 ;  /* 0x20000005ff057230 */ /* 0x000fca0000004100 */
[----:B------:R-:W-:-:S13]  /*0670*/  FSETP.GT.FTZ.AND P2, PT, R5, RZ, PT ;  /* 0x000000ff0500720b */ /* 0x000fda0003f54000 */
[----:B------:R-:W-:-:S05]  /*0680*/  @P2 FMUL.FTZ R5, R10, R5 ;  /* 0x000000050a052220 */ /* 0x000fca0000410000 */
[----:B------:R-:W-:Y:S02]  /*0690*/  @P2 F2FP.PACK_AB R7, RZ, R5 ;  /* 0x00000005ff07223e */ /* 0x000fe400000000ff */
[----:B------:R-:W-:-:S03]  /*06a0*/  IADD3.X R5, R14, c[0x0][0x164], RZ, P3, !PT ;  /* 0x000059000e057a10 */ /* 0x000fc60001ffe4ff */
[----:B------:R-:W-:Y:S02]  /*06b0*/  @P2 HADD2.F32 R13, -RZ, R7.H0_H0 ;  /* 0x20000007ff0d2230 */ /* 0x000fe40000004100 */
[----:B------:R0:W-:Y:S03]  /*06c0*/  @!P2 STG.E.U16 [R4.64], RZ ;  /* 0x000000ff0400a986 */ /* 0x0001e6000c101506 */
[----:B------:R-:W-:Y:S01]  /*06d0*/  @P2 FADD.FTZ R8, R8, -R13 ;  /* 0x8000000d08082221 */ /* 0x000fe20000010000 */
[----:B------:R0:W-:Y:S04]  /*06e0*/  @P2 STG.E.U16 [R4.64], R7 ;  /* 0x0000000704002986 */ /* 0x0001e8000c101506 */
[----:B------:R0:W-:Y:S02]  /*06f0*/  @P2 STS [R25.X4], R8 ;  /* 0x0000000819002388 */ /* 0x0001e40000004800 */
.L_x_48:
[----:B------:R-:W-:Y:S05]  /*0700*/  BSYNC B1 ;  /* 0x0000000000017941 */ /* 0x000fea0003800000 */
.L_x_47:
[----:B------:R-:W-:Y:S05]  /*0710*/  @!P0 BRA `(.L_x_49) ;  /* 0xfffffe4000008947 */ /* 0x000fea000383ffff */
.L_x_42:
[----:B0-----:R-:W-:Y:S05]  /*0720*/  BSYNC B0 ;  /* 0x0000000000007941 */ /* 0x001fea0003800000 */
.L_x_41:
        /* <DEDUP_REMOVED lines=24> */
.L_x_56:
        /* <DEDUP_REMOVED lines=25> */
.L_x_55:
        /* <DEDUP_REMOVED lines=16> */
.L_x_57:
[----:B------:R-:W-:-:S13]  /*0b40*/  ISETP.NE.OR P0, PT, R22, RZ, P0 ;  /* 0x000000ff1600720c */ /* 0x000fda0000705670 */
[----:B------:R-:W-:Y:S05]  /*0b50*/  @!P0 BRA `(.L_x_53) ;  /* 0x000000a000008947 */ /* 0x000fea0003800000 */
.L_x_54:
        /* <DEDUP_REMOVED lines=10> */
.L_x_53:
[----:B------:R-:W-:-:S13]  /*0c00*/  ISETP.NE.AND P0, PT, R23, RZ, PT ;  /* 0x000000ff1700720c */ /* 0x000fda0003f05270 */
[----:B------:R-:W-:Y:S05]  /*0c10*/  @!P0 BRA `(.L_x_52) ;  /* 0x0000007000008947 */ /* 0x000fea0003800000 */
[----:B------:R-:W-:-:S09]  /*0c20*/  USHF.L.U32 UR4, UR4, 0x2, URZ ;  /* 0x0000000204047899 */ /* 0x000fd2000800063f */
.L_x_58:
[----:B------:R-:W0:Y:S01]  /*0c30*/  LDS R4, [UR4] ;  /* 0x00000004ff047984 */ /* 0x000e220008000800 */
[----:B------:R-:W-:Y:S01]  /*0c40*/  IADD3 R23, R23, -0x1, RZ ;  /* 0xffffffff17177810 */ /* 0x000fe20007ffe0ff */
[----:B------:R-:W-:-:S03]  /*0c50*/  UIADD3 UR4, UR4, 0x4, URZ ;  /* 0x0000000404047890 */ /* 0x000fc6000fffe03f */
[----:B------:R-:W-:Y:S01]  /*0c60*/  ISETP.NE.AND P0, PT, R23, RZ, PT ;  /* 0x000000ff1700720c */ /* 0x000fe20003f05270 */
[----:B0-----:R-:W-:-:S12]  /*0c70*/  FADD.FTZ R19, R4, R19 ;  /* 0x0000001304137221 */ /* 0x001fd80000010000 */
[----:B------:R-:W-:Y:S05]  /*0c80*/  @P0 BRA `(.L_x_58) ;  /* 0xffffffa000000947 */ /* 0x000fea000383ffff */
.L_x_52:
[----:B------:R-:W-:Y:S02]  /*0c90*/  IADD3 R4, P0, R3, c[0x0][0x160], RZ ;  /* 0x0000580003047a10 */ /* 0x000fe40007f1e0ff */
[----:B------:R-:W-:Y:S02]  /*0ca0*/  F2FP.PACK_AB R19, RZ, R19 ;  /* 0x00000013ff13723e */ /* 0x000fe400000000ff */
[----:B------:R-:W-:-:S05]  /*0cb0*/  IADD3.X R5, R20, c[0x0][0x164], RZ, P0, !PT ;  /* 0x0000590014057a10 */ /* 0x000fca00007fe4ff */
[----:B------:R0:W-:Y:S04]  /*0cc0*/  STG.E.U16 [R4.64], R19 ;  /* 0x0000001304007986 */ /* 0x0001e8000c101506 */
.L_x_51:
[----:B------:R-:W-:Y:S05]  /*0cd0*/  BSYNC B0 ;  /* 0x0000000000007941 */ /* 0x000fea0003800000 */
.L_x_50:
        /* <DEDUP_REMOVED lines=8> */
.L_x_59:
[----:B0-----:R-:W-:-:S04]  /*0d60*/  IADD3 R0, P0, R24, R25, RZ ;  /* 0x0000001918007210 */ /* 0x001fc80007f1e0ff */
[----:B------:R-:W-:Y:S02]  /*0d70*/  LEA.HI.X.SX32 R3, R25, R2, 0x1, P0 ;  /* 0x0000000219037211 */ /* 0x000fe400000f0eff */
[----:B------:R-:W-:-:S04]  /*0d80*/  LEA R6, P0, R0, c[0x0][0x160], 0x1 ;  /* 0x0000580000067a11 */ /* 0x000fc800078008ff */
[----:B------:R-:W-:Y:S02]  /*0d90*/  LEA.HI.X R7, R0, c[0x0][0x164], R3, 0x1, P0 ;  /* 0x0000590000077a11 */ /* 0x000fe400000f0c03 */
[----:B------:R-:W2:Y:S04]  /*0da0*/  LDG.E.U16 R3, [R4.64] ;  /* 0x0000000604037981 */ /* 0x000ea8000c1e1500 */
[----:B------:R-:W3:Y:S01]  /*0db0*/  LDG.E.U16 R0, [R6.64] ;  /* 0x0000000606007981 */ /* 0x000ee2000c1e1500 */
[----:B------:R-:W-:-:S04]  /*0dc0*/  IADD3 R25, R25, c[0x0][0x0], RZ ;  /* 0x0000000019197a10 */ /* 0x000fc80007ffe0ff */
[----:B------:R-:W-:Y:S01]  /*0dd0*/  ISETP.GE.AND P0, PT, R25, c[0x0][0x18c], PT ;  /* 0x0000630019007a0c */ /* 0x000fe20003f06270 */
[----:B--2---:R-:W-:Y:S02]  /*0de0*/  HADD2.F32 R3, -RZ, R3.H0_H0 ;  /* 0x20000003ff037230 */ /* 0x004fe40000004100 */
[----:B---3--:R-:W-:-:S05]  /*0df0*/  HADD2.F32 R0, -RZ, R0.H0_H0 ;  /* 0x20000000ff007230 */ /* 0x008fca0000004100 */
[----:B------:R-:W-:-:S05]  /*0e00*/  FMUL.FTZ R0, R0, R3 ;  /* 0x0000000300007220 */ /* 0x000fca0000410000 */
[----:B------:R-:W-:-:S05]  /*0e10*/  F2FP.PACK_AB R0, RZ, R0 ;  /* 0x00000000ff00723e */ /* 0x000fca00000000ff */
[----:B------:R0:W-:Y:S01]  /*0e20*/  STG.E.U16 [R6.64], R0 ;  /* 0x0000000006007986 */ /* 0x0001e2000c101506 */
[----:B------:R-:W-:Y:S05]  /*0e30*/  @!P0 BRA `(.L_x_59) ;  /* 0xffffff2000008947 */ /* 0x000fea000383ffff */
[----:B------:R-:W-:Y:S05]  /*0e40*/  EXIT ;  /* 0x000000000000794d */ /* 0x000fea0003800000 */
.L_x_60:
        /* <DEDUP_REMOVED lines=11> */
.L_x_436:


//--------------------- .text._ZN2at6native51_GLOBAL__N__eebb21b7_18_MultiMarginLoss_cu_b86932df31MultiMarginLoss_backward_kernelILi1EN3c104HalfEEEvPT0_PKS5_S8_PKlS8_iibS5_b --------------------------
	.section	.text._ZN2at6native51_GLOBAL__N__eebb21b7_18_MultiMarginLoss_cu_b86932df31MultiMarginLoss_backward_kernelILi1EN3c104HalfEEEvPT0_PKS5_S8_PKlS8_iibS5_b,"ax",@progbits
	.sectioninfo	@"SHI_REGISTERS=28"
	.align	128
.text._ZN2at6native51_GLOBAL__N__eebb21b7_18_MultiMarginLoss_cu_b86932df31MultiMarginLoss_backward_kernelILi1EN3c104HalfEEEvPT0_PKS5_S8_PKlS8_iibS5_b:
        .type           _ZN2at6native51_GLOBAL__N__eebb21b7_18_MultiMarginLoss_cu_b86932df31MultiMarginLoss_backward_kernelILi1EN3c104HalfEEEvPT0_PKS5_S8_PKlS8_iibS5_b,@function
        .size           _ZN2at6native51_GLOBAL__N__eebb21b7_18_MultiMarginLoss_cu_b86932df31MultiMarginLoss_backward_kernelILi1EN3c104HalfEEEvPT0_PKS5_S8_PKlS8_iibS5_b,(.L_x_437 - _ZN2at6native51_GLOBAL__N__eebb21b7_18_MultiMarginLoss_cu_b86932df31MultiMarginLoss_backward_kernelILi1EN3c104HalfEEEvPT0_PKS5_S8_PKlS8_iibS5_b)
        .other          _ZN2at6native51_GLOBAL__N__eebb21b7_18_MultiMarginLoss_cu_b86932df31MultiMarginLoss_backward_kernelILi1EN3c104HalfEEEvPT0_PKS5_S8_PKlS8_iibS5_b,@"STO_CUDA_ENTRY STV_DEFAULT"
_ZN2at6native51_GLOBAL__N__eebb21b7_18_MultiMarginLoss_cu_b86932df31MultiMarginLoss_backward_kernelILi1EN3c104HalfEEEvPT0_PKS5_S8_PKlS8_iibS5_b:
        /* <DEDUP_REMOVED lines=36> */
[----:B0-----:R-:W0:Y:S01]  /*0240*/  LDC.U16 R7, c[0x0][0x192] ;  /* 0x00006480ff077b82 */ /* 0x001e220000000400 */
[----:B-----5:R-:W-:Y:S01]  /*0250*/  HADD2.F32 R5, -RZ, R4.H0_H0 ;  /* 0x20000004ff057230 */ /* 0x020fe20000004100 */
[----:B------:R-:W-:Y:S01]  /*0260*/  BSSY B1, `(.L_x_64) ;  /* 0x0000027000017945 */ /* 0x000fe20003800000 */
        /* <DEDUP_REMOVED lines=8> */
.L_x_67:
[----:B------:R-:W-:Y:S01]  /*02f0*/  ISETP.NE.AND P2, PT, R13, R11, PT ;  /* 0x0000000b0d00720c */ /* 0x000fe20003f45270 */
[----:B------:R-:W-:Y:S01]  /*0300*/  BSSY B2, `(.L_x_65) ;  /* 0x000001b000027945 */ /* 0x000fe20003800000 */
[----:B------:R-:W-:-:S04]  /*0310*/  IADD3 R6, P0, R24, R13, RZ ;  /* 0x0000000d18067210 */ /* 0x000fc80007f1e0ff */
[C---:B------:R-:W-:Y:S01]  /*0320*/  LEA.HI.X.SX32 R7, R13.reuse, R2, 0x1, P0 ;  /* 0x000000020d077211 */ /* 0x040fe200000f0eff */
[C---:B------:R-:W-:Y:S01]  /*0330*/  IMAD.SHL.U32 R16, R6.reuse, 0x2, RZ ;  /* 0x0000000206107824 */ /* 0x040fe200078e00ff */
[----:B------:R-:W-:Y:S02]  /*0340*/  IADD3 R13, R13, c[0x0][0x0], RZ ;  /* 0x000000000d0d7a10 */ /* 0x000fe40007ffe0ff */
[----:B0-----:R-:W-:Y:S02]  /*0350*/  SHF.L.U64.HI R15, R6, 0x1, R7 ;  /* 0x00000001060f7819 */ /* 0x001fe40000010207 */
        /* <DEDUP_REMOVED lines=8> */
[----:B------:R-:W-:-:S05]  /*03e0*/  HADD2.F32 R8, -RZ, R8.H0_H0 ;  /* 0x20000008ff087230 */ /* 0x000fca0000004100 */
[----:B------:R-:W-:Y:S02]  /*03f0*/  FSETP.GT.FTZ.AND P2, PT, R8, RZ, PT ;  /* 0x000000ff0800720b */ /* 0x000fe40003f54000 */
[----:B------:R-:W-:-:S04]  /*0400*/  IADD3 R8, P3, R16, c[0x0][0x160], RZ ;  /* 0x0000580010087a10 */ /* 0x000fc80007f7e0ff */
[----:B------:R-:W-:-:S07]  /*0410*/  IADD3.X R9, R15, c[0x0][0x164], RZ, P3, !PT ;  /* 0x000059000f097a10 */ /* 0x000fce0001ffe4ff */
[----:B------:R0:W-:Y:S04]  /*0420*/  @!P2 STG.E.U16 [R8.64], RZ ;  /* 0x000000ff0800a986 */ /* 0x0001e8000c101506 */
[----:B------:R-:W2:Y:S02]  /*0430*/  @P2 LDG.E.U16 R15, [R4.64] ;  /* 0x00000006040f2981 */ /* 0x000ea4000c1e1500 */
[----:B--2---:R-:W-:-:S05]  /*0440*/  @P2 HADD2.F32 R15, -RZ, R15.H0_H0 ;  /* 0x2000000fff0f2230 */ /* 0x004fca0000004100 */
[----:B-1----:R-:W-:-:S05]  /*0450*/  @P2 FMUL.FTZ R15, R10, R15 ;  /* 0x0000000f0a0f2220 */ /* 0x002fca0000410000 */
[----:B------:R-:W-:-:S05]  /*0460*/  @P2 F2FP.PACK_AB R15, RZ, R15 ;  /* 0x0000000fff0f223e */ /* 0x000fca00000000ff */
[----:B------:R-:W-:Y:S01]  /*0470*/  @P2 HADD2.F32 R7, -RZ, R15.H0_H0 ;  /* 0x2000000fff072230 */ /* 0x000fe20000004100 */
[----:B------:R0:W-:Y:S04]  /*0480*/  @P2 STG.E.U16 [R8.64], R15 ;  /* 0x0000000f08002986 */ /* 0x0001e8000c101506 */
[----:B------:R-:W-:-:S05]  /*0490*/  @P2 FADD.FTZ R12, R12, -R7 ;  /* 0x800000070c0c2221 */ /* 0x000fca0000010000 */
[----:B------:R0:W-:Y:S02]  /*04a0*/  @P2 STS [R25.X4], R12 ;  /* 0x0000000c19002388 */ /* 0x0001e40000004800 */
.L_x_66:
[----:B------:R-:W-:Y:S05]  /*04b0*/  BSYNC B2 ;  /* 0x0000000000027941 */ /* 0x000fea0003800000 */
.L_x_65:
[----:B------:R-:W-:Y:S05]  /*04c0*/  @!P0 BRA `(.L_x_67) ;  /* 0xfffffe2000008947 */ /* 0x000fea000383ffff */
[----:B------:R-:W-:Y:S05]  /*04d0*/  BSYNC B1 ;  /* 0x0000000000017941 */ /* 0x000fea0003800000 */
.L_x_64:
[----:B------:R-:W-:Y:S05]  /*04e0*/  BRA `(.L_x_62) ;  /* 0x0000023000007947 */ /* 0x000fea0003800000 */
.L_x_63:
[----:B0-----:R-:W0:Y:S01]  /*04f0*/  LDC.U16 R5, c[0x0][0x192] ;  /* 0x00006480ff057b82 */ /* 0x001e220000000400 */
[----:B-----5:R-:W-:Y:S01]  /*0500*/  HADD2.F32 R4, -RZ, R4.H0_H0 ;  /* 0x20000004ff047230 */ /* 0x020fe20000004100 */
[----:B------:R-:W-:Y:S02]  /*0510*/  IMAD.MOV.U32 R9, RZ, RZ, RZ ;  /* 0x000000ffff097224 */ /* 0x000fe400078e00ff */
[----:B------:R-:W-:Y:S01]  /*0520*/  IMAD.MOV.U32 R13, RZ, RZ, R25 ;  /* 0x000000ffff0d7224 */ /* 0x000fe200078e0019 */
[----:B0-----:R-:W-:-:S05]  /*0530*/  HADD2.F32 R5, -RZ, R5.H0_H0 ;  /* 0x20000005ff057230 */ /* 0x001fca0000004100 */
[----:B------:R-:W-:-:S05]  /*0540*/  FADD.FTZ R5, R5, -R4 ;  /* 0x8000000405057221 */ /* 0x000fca0000010000 */
[----:B-1----:R-:W-:-:S05]  /*0550*/  F2FP.PACK_AB R12, R10, R5 ;  /* 0x000000050a0c723e */ /* 0x002fca00000000ff */
[--C-:B------:R-:W-:Y:S02]  /*0560*/  HADD2.F32 R15, -RZ, R12.reuse.H0_H0 ;  /* 0x2000000cff0f7230 */ /* 0x100fe40000004100 */
[----:B------:R-:W-:Y:S02]  /*0570*/  HADD2.F32 R8, -RZ, R12.H1_H1 ;  /* 0x3000000cff087230 */ /* 0x000fe40000004100 */
.L_x_70:
[----:B------:R-:W-:Y:S01]  /*0580*/  ISETP.NE.AND P2, PT, R13, R11, PT ;  /* 0x0000000b0d00720c */ /* 0x000fe20003f45270 */
[----:B------:R-:W-:Y:S01]  /*0590*/  BSSY B1, `(.L_x_68) ;  /* 0x0000017000017945 */ /* 0x000fe20003800000 */
[----:B------:R-:W-:-:S04]  /*05a0*/  IADD3 R4, P0, R24, R13, RZ ;  /* 0x0000000d18047210 */ /* 0x000fc80007f1e0ff */
[C---:B0-----:R-:W-:Y:S01]  /*05b0*/  LEA.HI.X.SX32 R5, R13.reuse, R2, 0x1, P0 ;  /* 0x000000020d057211 */ /* 0x041fe200000f0eff */
[C---:B------:R-:W-:Y:S01]  /*05c0*/  IMAD.SHL.U32 R10, R4.reuse, 0x2, RZ ;  /* 0x00000002040a7824 */ /* 0x040fe200078e00ff */
[----:B------:R-:W-:Y:S02]  /*05d0*/  IADD3 R13, R13, c[0x0][0x0], RZ ;  /* 0x000000000d0d7a10 */ /* 0x000fe40007ffe0ff */
[----:B------:R-:W-:Y:S02]  /*05e0*/  SHF.L.U64.HI R7, R4, 0x1, R5 ;  /* 0x0000000104077819 */ /* 0x000fe40000010205 */
[----:B------:R-:W-:Y:S02]  /*05f0*/  IADD3 R4, P3, R10, c[0x0][0x170], RZ ;  /* 0x00005c000a047a10 */ /* 0x000fe40007f7e0ff */
[----:B------:R-:W-:Y:S02]  /*0600*/  ISETP.GE.AND P0, PT, R13, c[0x0][0x18c], PT ;  /* 0x000063000d007a0c */ /* 0x000fe40003f06270 */
[----:B------:R-:W-:Y:S01]  /*0610*/  IADD3.X R5, R7, c[0x0][0x174], RZ, P3, !PT ;  /* 0x00005d0007057a10 */ /* 0x000fe20001ffe4ff */
[----:B------:R-:W-:Y:S05]  /*0620*/  @!P2 BRA `(.L_x_69) ;  /* 0x000000d00000a947 */ /* 0x000fea0003800000 */
[----:B------:R0:W2:Y:S02]  /*0630*/  LDG.E.U16 R4, [R4.64] ;  /* 0x0000000604047981 */ /* 0x0000a4000c1e1500 */
[----:B0-----:R-:W-:Y:S01]  /*0640*/  PRMT R5, R12, 0x7632, R5 ;  /* 0x000076320c057816 */ /* 0x001fe20000000005 */
[----:B--2---:R-:W-:-:S05]  /*0650*/  HADD2.F32 R6, -RZ, R4.H0_H0 ;  /* 0x20000004ff067230 */ /* 0x004fca0000004100 */
[----:B------:R-:W-:-:S05]  /*0660*/  FADD.FTZ R6, R15, R6 ;  /* 0x000000060f067221 */ /* 0x000fca0000010000 */
[----:B------:R-:W-:-:S05]  /*0670*/  F2FP.PACK_AB R6, RZ, R6 ;  /* 0x00000006ff06723e */ /* 0x000fca00000000ff */
[----:B------:R-:W-:-:S05]  /*0680*/  HADD2.F32 R6, -RZ, R6.H0_H0 ;  /* 0x20000006ff067230 */ /* 0x000fca0000004100 */
[----:B------:R-:W-:Y:S02]  /*0690*/  FSETP.GT.FTZ.AND P2, PT, R6, RZ, PT ;  /* 0x000000ff0600720b */ /* 0x000fe40003f54000 */
[----:B------:R-:W-:-:S04]  /*06a0*/  IADD3 R6, P3, R10, c[0x0][0x160], RZ ;  /* 0x000058000a067a10 */ /* 0x000fc80007f7e0ff */
[----:B------:R-:W-:-:S07]  /*06b0*/  IADD3.X R7, R7, c[0x0][0x164], RZ, P3, !PT ;  /* 0x0000590007077a10 */ /* 0x000fce0001ffe4ff */
[----:B------:R-:W-:Y:S01]  /*06c0*/  @P2 FADD.FTZ R9, -R8, R9 ;  /* 0x0000000908092221 */ /* 0x000fe20000010100 */
[----:B------:R0:W-:Y:S04]  /*06d0*/  @!P2 STG.E.U16 [R6.64], RZ ;  /* 0x000000ff0600a986 */ /* 0x0001e8000c101506 */
[----:B------:R0:W-:Y:S04]  /*06e0*/  @P2 STG.E.U16 [R6.64], R5 ;  /* 0x0000000506002986 */ /* 0x0001e8000c101506 */
[----:B------:R0:W-:Y:S02]  /*06f0*/  @P2 STS [R25.X4], R9 ;  /* 0x0000000919002388 */ /* 0x0001e40000004800 */
.L_x_69:
[----:B------:R-:W-:Y:S05]  /*0700*/  BSYNC B1 ;  /* 0x0000000000017941 */ /* 0x000fea0003800000 */
.L_x_68:
[----:B------:R-:W-:Y:S05]  /*0710*/  @!P0 BRA `(.L_x_70) ;  /* 0xfffffe6000008947 */ /* 0x000fea000383ffff */
.L_x_62:
[----:B0-----:R-:W-:Y:S05]  /*0720*/  BSYNC B0 ;  /* 0x0000000000007941 */ /* 0x001fea0003800000 */
.L_x_61:
        /* <DEDUP_REMOVED lines=24> */
.L_x_77:
        /* <DEDUP_REMOVED lines=25> */
.L_x_76:
        /* <DEDUP_REMOVED lines=16> */
.L_x_78:
[----:B------:R-:W-:-:S13]  /*0b40*/  ISETP.NE.OR P0, PT, R22, RZ, P0 ;  /* 0x000000ff1600720c */ /* 0x000fda0000705670 */
[----:B------:R-:W-:Y:S05]  /*0b50*/  @!P0 BRA `(.L_x_74) ;  /* 0x000000a000008947 */ /* 0x000fea0003800000 */
.L_x_75:
        /* <DEDUP_REMOVED lines=10> */
.L_x_74:
[----:B------:R-:W-:-:S13]  /*0c00*/  ISETP.NE.AND P0, PT, R23, RZ, PT ;  /* 0x000000ff1700720c */ /* 0x000fda0003f05270 */
[----:B------:R-:W-:Y:S05]  /*0c10*/  @!P0 BRA `(.L_x_73) ;  /* 0x0000007000008947 */ /* 0x000fea0003800000 */
[----:B------:R-:W-:-:S09]  /*0c20*/  USHF.L.U32 UR4, UR4, 0x2, URZ ;  /* 0x0000000204047899 */ /* 0x000fd2000800063f */
.L_x_79:
[----:B------:R-:W0:Y:S01]  /*0c30*/  LDS R4, [UR4] ;  /* 0x00000004ff047984 */ /* 0x000e220008000800 */
[----:B------:R-:W-:Y:S01]  /*0c40*/  IADD3 R23, R23, -0x1, RZ ;  /* 0xffffffff17177810 */ /* 0x000fe20007ffe0ff */
[----:B------:R-:W-:-:S03]  /*0c50*/  UIADD3 UR4, UR4, 0x4, URZ ;  /* 0x0000000404047890 */ /* 0x000fc6000fffe03f */
[----:B------:R-:W-:Y:S01]  /*0c60*/  ISETP.NE.AND P0, PT, R23, RZ, PT ;  /* 0x000000ff1700720c */ /* 0x000fe20003f05270 */
[----:B0-----:R-:W-:-:S12]  /*0c70*/  FADD.FTZ R19, R4, R19 ;  /* 0x0000001304137221 */ /* 0x001fd80000010000 */
[----:B------:R-:W-:Y:S05]  /*0c80*/  @P0 BRA `(.L_x_79) ;  /* 0xffffffa000000947 */ /* 0x000fea000383ffff */
.L_x_73:
[----:B------:R-:W-:Y:S02]  /*0c90*/  IADD3 R4, P0, R3, c[0x0][0x160], RZ ;  /* 0x0000580003047a10 */ /* 0x000fe40007f1e0ff */
[----:B------:R-:W-:Y:S02]  /*0ca0*/  F2FP.PACK_AB R19, RZ, R19 ;  /* 0x00000013ff13723e */ /* 0x000fe400000000ff */
[----:B------:R-:W-:-:S05]  /*0cb0*/  IADD3.X R5, R20, c[0x0][0x164], RZ, P0, !PT ;  /* 0x0000590014057a10 */ /* 0x000fca00007fe4ff */
[----:B------:R0:W-:Y:S04]  /*0cc0*/  STG.E.U16 [R4.64], R19 ;  /* 0x0000001304007986 */ /* 0x0001e8000c101506 */
.L_x_72:
[----:B------:R-:W-:Y:S05]  /*0cd0*/  BSYNC B0 ;  /* 0x0000000000007941 */ /* 0x000fea0003800000 */
.L_x_71:
        /* <DEDUP_REMOVED lines=8> */
.L_x_80:
        /* <DEDUP_REMOVED lines=15> */
.L_x_81:
        /* <DEDUP_REMOVED lines=11> */
.L_x_437:


//--------------------- .text._ZN2at6native51_GLOBAL__N__eebb21b7_18_MultiMarginLoss_cu_b86932df31MultiMarginLoss_backward_kernelILi2EfEEvPT0_PKS3_S6_PKlS6_iibS3_b --------------------------
	.section	.text._ZN2at6native51_GLOBAL__N__eebb21b7_18_MultiMarginLoss_cu_b86932df31MultiMarginLoss_backward_kernelILi2EfEEvPT0_PKS3_S6_PKlS6_iibS3_b,"ax",@progbits
	.sectioninfo	@"SHI_REGISTERS=30"
	.align	128
.text._ZN2at6native51_GLOBAL__N__eebb21b7_18_MultiMarginLoss_cu_b86932df31MultiMarginLoss_backward_kernelILi2EfEEvPT0_PKS3_S6_PKlS6_iibS3_b:
        .type           _ZN2at6native51_GLOBAL__N__eebb21b7_18_MultiMarginLoss_cu_b86932df31MultiMarginLoss_backward_kernelILi2EfEEvPT0_PKS3_S6_PKlS6_iibS3_b,@function
        .size           _ZN2at6native51_GLOBAL__N__eebb21b7_18_MultiMarginLoss_cu_b86932df31MultiMarginLoss_backward_kernelILi2EfEEvPT0_PKS3_S6_PKlS6_iibS3_b,(.L_x_438 - _ZN2at6native51_GLOBAL__N__eebb21b7_18_MultiMarginLoss_cu_b86932df31MultiMarginLoss_backward_kernelILi2EfEEvPT0_PKS3_S6_PKlS6_iibS3_b)
        .other          _ZN2at6native51_GLOBAL__N__eebb21b7_18_MultiMarginLoss_cu_b86932df31MultiMarginLoss_backward_kernelILi2EfEEvPT0_PKS3_S6_PKlS6_iibS3_b,@"STO_CUDA_ENTRY STV_DEFAULT"
_ZN2at6native51_GLOBAL__N__eebb21b7_18_MultiMarginLoss_cu_b86932df31MultiMarginLoss_backward_kernelILi2EfEEvPT0_PKS3_S6_PKlS6_iibS3_b:
[----:B------:R-:W-:Y:S02]  /*0000*/  IMAD.MOV.U32 R1, RZ, RZ, c[0x0][0x28] ;  /* 0x00000a00ff017624 */ /* 0x000fe400078e00ff */
[----:B------:R-:W0:Y:S01]  /*0010*/  S2R R10, SR_CTAID.X ;  /* 0x00000000000a7919 */ /* 0x000e220000002500 */
[----:B------:R-:W-:Y:S01]  /*0020*/  IMAD.MOV.U32 R7, RZ, RZ, 0x8 ;  /* 0x00000008ff077424 */ /* 0x000fe200078e00ff */
[----:B------:R-:W-:-:S03]  /*0030*/  ULDC.64 UR6, c[0x0][0x118] ;  /* 0x0000460000067ab9 */ /* 0x000fc60000000a00 */
[----:B0-----:R-:W-:-:S05]  /*0040*/  IMAD.WIDE R6, R10, R7, c[0x0][0x178] ;  /* 0x00005e000a067625 */ /* 0x001fca00078e0207 */
[----:B------:R-:W2:Y:S01]  /*0050*/  LDG.E R5, [R6.64] ;  /* 0x0000000606057981 */ /* 0x000ea2000c1e1900 */
[----:B------:R-:W0:Y:S01]  /*0060*/  LDC.S8 R4, c[0x0][0x198] ;  /* 0x00006600ff047b82 */ /* 0x000e220000000200 */
[C---:B------:R-:W-:Y:S01]  /*0070*/  IMAD R23, R10.reuse, c[0x0][0x18c], RZ ;  /* 0x000063000a177a24 */ /* 0x040fe200078e02ff */
[----:B------:R-:W-:Y:S01]  /*0080*/  BSSY B0, `(.L_x_82) ;  /* 0x0000133000007945 */ /* 0x000fe20003800000 */
[----:B------:R-:W1:Y:S01]  /*0090*/  S2R R24, SR_TID.X ;  /* 0x0000000000187919 */ /* 0x000e620000002100 */
[----:B------:R-:W-:Y:S02]  /*00a0*/  IMAD.MOV.U32 R11, RZ, RZ, 0x4 ;  /* 0x00000004ff0b7424 */ /* 0x000fe400078e00ff */
[----:B------:R-:W-:Y:S02]  /*00b0*/  SHF.R.S32.HI R3, RZ, 0x1f, R23 ;  /* 0x0000001fff037819 */ /* 0x000fe40000011417 */
[----:B------:R-:W-:Y:S01]  /*00c0*/  IMAD.WIDE R10, R10, R11, c[0x0][0x168] ;  /* 0x00005a000a0a7625 */ /* 0x000fe200078e020b */
[----:B0-----:R-:W-:Y:S01]  /*00d0*/  ISETP.NE.AND P0, PT, R4, RZ, PT ;  /* 0x000000ff0400720c */ /* 0x001fe20003f05270 */
[----:B-1----:R0:W-:Y:S01]  /*00e0*/  STS [R24.X4], RZ ;  /* 0x000000ff18007388 */ /* 0x0021e20000004800 */
[----:B------:R-:W-:-:S02]  /*00f0*/  ISETP.GE.AND P1, PT, R24, c[0x0][0x18c], PT ;  /* 0x0000630018007a0c */ /* 0x000fc40003f26270 */
[----:B------:R-:W-:Y:S02]  /*0100*/  SEL R26, R10, c[0x0][0x168], !P0 ;  /* 0x00005a000a1a7a07 */ /* 0x000fe40004000000 */
[----:B------:R-:W-:Y:S02]  /*0110*/  SEL R27, R11, c[0x0][0x16c], !P0 ;  /* 0x00005b000b1b7a07 */ /* 0x000fe40004000000 */
[----:B--2---:R-:W-:Y:S02]  /*0120*/  IADD3 R20, P2, R23, R5, RZ ;  /* 0x0000000517147210 */ /* 0x004fe40007f5e0ff */
[----:B------:R-:W-:-:S05]  /*0130*/  SHF.R.S32.HI R8, RZ, 0x1f, R5 ;  /* 0x0000001fff087819 */ /* 0x000fca0000011405 */
[----:B------:R-:W-:Y:S01]  /*0140*/  IMAD.X R21, R3, 0x1, R8, P2 ;  /* 0x0000000103157824 */ /* 0x000fe200010e0608 */
[----:B------:R-:W-:Y:S05]  /*0150*/  @P1 BRA `(.L_x_83) ;  /* 0x0000125000001947 */ /* 0x000fea0003800000 */
[----:B0-----:R-:W-:-:S04]  /*0160*/  LEA R10, P0, R20, c[0x0][0x170], 0x2 ;  /* 0x00005c00140a7a11 */ /* 0x001fc800078010ff */
[----:B------:R-:W-:-:S05]  /*0170*/  LEA.HI.X R11, R20, c[0x0][0x174], R21, 0x2, P0 ;  /* 0x00005d00140b7a11 */ /* 0x000fca00000f1415 */
[----:B------:R-:W2:Y:S01]  /*0180*/  LDG.E R2, [R10.64] ;  /* 0x000000060a027981 */ /* 0x000ea2000c1e1900 */
[----:B------:R-:W0:Y:S01]  /*0190*/  I2F.U32.RP R9, c[0x0][0x0] ;  /* 0x0000000000097b06 */ /* 0x000e220000209000 */
[----:B------:R-:W-:Y:S01]  /*01a0*/  IMAD.MOV.U32 R6, RZ, RZ, RZ ;  /* 0x000000ffff067224 */ /* 0x000fe200078e00ff */
[----:B------:R-:W-:Y:S01]  /*01b0*/  LOP3.LUT R0, RZ, R24, RZ, 0x33, !PT ;  /* 0x00000018ff007212 */ /* 0x000fe200078e33ff */
[----:B------:R-:W-:Y:S01]  /*01c0*/  ULDC.S8 UR4, c[0x0][0x190] ;  /* 0x0000640000047ab9 */ /* 0x000fe20000000200 */
[----:B------:R-:W-:Y:S01]  /*01d0*/  ISETP.NE.AND P0, PT, R4, RZ, PT ;  /* 0x000000ff0400720c */ /* 0x000fe20003f05270 */
[----:B------:R-:W-:Y:S01]  /*01e0*/  IMAD.MOV.U32 R4, RZ, RZ, c[0x0][0x188] ;  /* 0x00006200ff047624 */ /* 0x000fe200078e00ff */
[----:B------:R-:W-:Y:S02]  /*01f0*/  ISETP.NE.U32.AND P3, PT, RZ, c[0x0][0x0], PT ;  /* 0x00000000ff007a0c */ /* 0x000fe40003f65070 */
[----:B------:R-:W-:-:S04]  /*0200*/  ISETP.NE.AND P0, PT, RZ, UR4, P0 ;  /* 0x00000004ff007c0c */ /* 0x000fc80008705270 */
[----:B------:R-:W-:Y:S01]  /*0210*/  SEL R4, R4, 0x1, P0 ;  /* 0x0000000104047807 */ /* 0x000fe20000000000 */
[----:B0-----:R-:W0:Y:S04]  /*0220*/  MUFU.RCP R9, R9 ;  /* 0x0000000900097308 */ /* 0x001e280000001000 */
[----:B------:R-:W-:Y:S01]  /*0230*/  IMAD R4, R4, c[0x0][0x18c], RZ ;  /* 0x0000630004047a24 */ /* 0x000fe200078e02ff */
[----:B0-----:R-:W-:-:S06]  /*0240*/  IADD3 R7, R9, 0xffffffe, RZ ;  /* 0x0ffffffe09077810 */ /* 0x001fcc0007ffe0ff */
[----:B------:R-:W0:Y:S02]  /*0250*/  F2I.FTZ.U32.TRUNC.NTZ R7, R7 ;  /* 0x0000000700077305 */ /* 0x000e24000021f000 */
[----:B0-----:R-:W-:-:S04]  /*0260*/  IMAD.MOV R13, RZ, RZ, -R7 ;  /* 0x000000ffff0d7224 */ /* 0x001fc800078e0a07 */
[----:B------:R-:W-:-:S04]  /*0270*/  IMAD R13, R13, c[0x0][0x0], RZ ;  /* 0x000000000d0d7a24 */ /* 0x000fc800078e02ff */
[----:B------:R-:W-:Y:S01]  /*0280*/  IMAD.HI.U32 R13, R7, R13, R6 ;  /* 0x0000000d070d7227 */ /* 0x000fe200078e0006 */
[----:B------:R-:W-:-:S05]  /*0290*/  IADD3 R6, R0, c[0x0][0x18c], RZ ;  /* 0x0000630000067a10 */ /* 0x000fca0007ffe0ff */
[----:B------:R-:W-:-:S04]  /*02a0*/  IMAD.HI.U32 R0, R13, R6, RZ ;  /* 0x000000060d007227 */ /* 0x000fc800078e00ff */
[----:B------:R-:W-:-:S04]  /*02b0*/  IMAD.MOV R9, RZ, RZ, -R0 ;  /* 0x000000ffff097224 */ /* 0x000fc800078e0a00 */
[----:B------:R-:W-:Y:S02]  /*02c0*/  IMAD R7, R9, c[0x0][0x0], R6 ;  /* 0x0000000009077a24 */ /* 0x000fe400078e0206 */
[----:B------:R-:W0:Y:S03]  /*02d0*/  I2F R6, R4 ;  /* 0x0000000400067306 */ /* 0x000e260000201400 */
[----:B------:R-:W-:-:S13]  /*02e0*/  ISETP.GE.U32.AND P0, PT, R7, c[0x0][0x0], PT ;  /* 0x0000000007007a0c */ /* 0x000fda0003f06070 */
[----:B------:R-:W-:Y:S01]  /*02f0*/  @P0 IADD3 R7, R7, -c[0x0][0x0], RZ ;  /* 0x8000000007070a10 */ /* 0x000fe20007ffe0ff */
[----:B0-----:R-:W0:Y:S01]  /*0300*/  MUFU.RCP R6, R6 ;  /* 0x0000000600067308 */ /* 0x001e220000001000 */
[----:B------:R-:W-:Y:S02]  /*0310*/  @P0 IADD3 R0, R0, 0x1, RZ ;  /* 0x0000000100000810 */ /* 0x000fe40007ffe0ff */
[----:B------:R-:W-:Y:S02]  /*0320*/  ISETP.GE.U32.AND P2, PT, R7, c[0x0][0x0], PT ;  /* 0x0000000007007a0c */ /* 0x000fe40003f46070 */
[----:B------:R-:W-:-:S04]  /*0330*/  ISETP.NE.U32.AND P0, PT, RZ, c[0x0][0x180], PT ;  /* 0x00006000ff007a0c */ /* 0x000fc80003f05070 */
[----:B------:R-:W-:-:S07]  /*0340*/  ISETP.NE.AND.EX P0, PT, RZ, c[0x0][0x184], PT, P0 ;  /* 0x00006100ff007a0c */ /* 0x000fce0003f05300 */
[----:B------:R-:W-:Y:S01]  /*0350*/  @P2 IADD3 R0, R0, 0x1, RZ ;  /* 0x0000000100002810 */ /* 0x000fe20007ffe0ff */
[----:B0-----:R-:W-:Y:S01]  /*0360*/  FADD.FTZ R4, R6, R6 ;  /* 0x0000000606047221 */ /* 0x001fe20000010000 */
[----:B------:R-:W-:-:S04]  /*0370*/  @!P3 LOP3.LUT R0, RZ, c[0x0][0x0], RZ, 0x33, !PT ;  /* 0x00000000ff00ba12 */ /* 0x000fc800078e33ff */
[----:B------:R-:W-:-:S04]  /*0380*/  IADD3 R14, R0, 0x1, RZ ;  /* 0x00000001000e7810 */ /* 0x000fc80007ffe0ff */
[----:B------:R-:W-:Y:S01]  /*0390*/  LOP3.LUT R14, R14, 0x3, RZ, 0xc0, !PT ;  /* 0x000000030e0e7812 */ /* 0x000fe200078ec0ff */
[----:B--2---:R-:W-:Y:S01]  /*03a0*/  FADD.FTZ R2, -R2, c[0x0][0x194] ;  /* 0x0000650002027621 */ /* 0x004fe20000010100 */
[----:B------:R-:W-:Y:S05]  /*03b0*/  @!P0 BRA `(.L_x_84) ;  /* 0x0000085000008947 */ /* 0x000fea0003800000 */
[----:B------:R-:W-:Y:S01]  /*03c0*/  ISETP.NE.AND P0, PT, R14, RZ, PT ;  /* 0x000000ff0e00720c */ /* 0x000fe20003f05270 */
[----:B------:R-:W-:Y:S01]  /*03d0*/  BSSY B1, `(.L_x_85) ;  /* 0x0000028000017945 */ /* 0x000fe20003800000 */
[C---:B------:R-:W-:Y:S01]  /*03e0*/  LEA R6, P2, R5.reuse, c[0x0][0x180], 0x2 ;  /* 0x0000600005067a11 */ /* 0x040fe200078410ff */
[----:B------:R-:W-:Y:S02]  /*03f0*/  IMAD.MOV.U32 R13, RZ, RZ, RZ ;  /* 0x000000ffff0d7224 */ /* 0x000fe400078e00ff */
[----:B------:R-:W-:Y:S01]  /*0400*/  IMAD.MOV.U32 R12, RZ, RZ, R24 ;  /* 0x000000ffff0c7224 */ /* 0x000fe200078e0018 */
[----:B------:R-:W-:-:S07]  /*0410*/  LEA.HI.X R7, R5, c[0x0][0x184], R8, 0x2, P2 ;  /* 0x0000610005077a11 */ /* 0x000fce00010f1408 */
[----:B------:R-:W-:Y:S05]  /*0420*/  @!P0 BRA `(.L_x_86) ;  /* 0x0000022000008947 */ /* 0x000fea0003800000 */
[----:B------:R-:W-:Y:S01]  /*0430*/  IADD3 R9, P0, R23, R24, RZ ;  /* 0x0000001817097210 */ /* 0x000fe20007f1e0ff */
[C---:B------:R-:W-:Y:S02]  /*0440*/  IMAD.IADD R16, R24.reuse, 0x1, -R5 ;  /* 0x0000000118107824 */ /* 0x040fe400078e0a05 */
[----:B------:R-:W-:Y:S01]  /*0450*/  IMAD.MOV.U32 R13, RZ, RZ, RZ ;  /* 0x000000ffff0d7224 */ /* 0x000fe200078e00ff */
[----:B------:R-:W-:Y:S01]  /*0460*/  LEA.HI.X.SX32 R12, R24, R3, 0x1, P0 ;  /* 0x00000003180c7211 */ /* 0x000fe200000f0eff */
[----:B------:R-:W-:-:S03]  /*0470*/  IMAD.SHL.U32 R8, R9, 0x4, RZ ;  /* 0x0000000409087824 */ /* 0x000fc600078e00ff */
[----:B------:R-:W-:Y:S01]  /*0480*/  SHF.L.U64.HI R9, R9, 0x2, R12 ;  /* 0x0000000209097819 */ /* 0x000fe2000001020c */
[----:B------:R-:W-:Y:S01]  /*0490*/  IMAD.MOV.U32 R12, RZ, RZ, R24 ;  /* 0x000000ffff0c7224 */ /* 0x000fe200078e0018 */
[C---:B------:R-:W-:Y:S02]  /*04a0*/  IADD3 R10, P0, R8.reuse, c[0x0][0x160], RZ ;  /* 0x00005800080a7a10 */ /* 0x040fe40007f1e0ff */
[----:B------:R-:W-:Y:S02]  /*04b0*/  IADD3 R8, P2, R8, c[0x0][0x170], RZ ;  /* 0x00005c0008087a10 */ /* 0x000fe40007f5e0ff */
[C---:B------:R-:W-:Y:S02]  /*04c0*/  IADD3.X R11, R9.reuse, c[0x0][0x164], RZ, P0, !PT ;  /* 0x00005900090b7a10 */ /* 0x040fe400007fe4ff */
[----:B------:R-:W-:Y:S02]  /*04d0*/  IADD3.X R9, R9, c[0x0][0x174], RZ, P2, !PT ;  /* 0x00005d0009097a10 */ /* 0x000fe400017fe4ff */
.L_x_89:
[----:B------:R-:W-:Y:S01]  /*04e0*/  ISETP.NE.AND P0, PT, R16, RZ, PT ;  /* 0x000000ff1000720c */ /* 0x000fe20003f05270 */
[----:B------:R-:W-:-:S12]  /*04f0*/  BSSY B2, `(.L_x_87) ;  /* 0x000000d000027945 */ /* 0x000fd80003800000 */
[----:B------:R-:W-:Y:S05]  /*0500*/  @!P0 BRA `(.L_x_88) ;  /* 0x000000b000008947 */ /* 0x000fea0003800000 */
[----:B------:R-:W2:Y:S02]  /*0510*/  LDG.E R15, [R8.64] ;  /* 0x00000006080f7981 */ /* 0x000ea4000c1e1900 */
[----:B--2---:R-:W-:-:S05]  /*0520*/  FADD.FTZ R15, R2, R15 ;  /* 0x0000000f020f7221 */ /* 0x004fca0000010000 */
[----:B------:R-:W-:-:S13]  /*0530*/  FSETP.GT.FTZ.AND P0, PT, R15, RZ, PT ;  /* 0x000000ff0f00720b */ /* 0x000fda0003f14000 */
[----:B------:R0:W-:Y:S01]  /*0540*/  @!P0 STG.E [R10.64], RZ ;  /* 0x000000ff0a008986 */ /* 0x0001e2000c101906 */
[----:B------:R-:W-:Y:S05]  /*0550*/  @!P0 BRA `(.L_x_88) ;  /* 0x0000006000008947 */ /* 0x000fea0003800000 */
[----:B------:R-:W2:Y:S01]  /*0560*/  LDG.E R18, [R6.64] ;  /* 0x0000000606127981 */ /* 0x000ea2000c1e1900 */
[----:B------:R-:W-:-:S04]  /*0570*/  FMUL.FTZ R15, R4, R15 ;  /* 0x0000000f040f7220 */ /* 0x000fc80000410000 */
[----:B--2---:R-:W-:-:S04]  /*0580*/  FMUL.FTZ R15, R15, R18 ;  /* 0x000000120f0f7220 */ /* 0x004fc80000410000 */
[----:B------:R-:W-:Y:S01]  /*0590*/  FADD.FTZ R13, R13, -R15 ;  /* 0x8000000f0d0d7221 */ /* 0x000fe20000010000 */
[----:B------:R1:W-:Y:S04]  /*05a0*/  STG.E [R10.64], R15 ;  /* 0x0000000f0a007986 */ /* 0x0003e8000c101906 */
[----:B------:R1:W-:Y:S02]  /*05b0*/  STS [R24.X4], R13 ;  /* 0x0000000d18007388 */ /* 0x0003e40000004800 */
.L_x_88:
[----:B------:R-:W-:Y:S05]  /*05c0*/  BSYNC B2 ;  /* 0x0000000000027941 */ /* 0x000fea0003800000 */
.L_x_87:
[----:B------:R-:W-:Y:S01]  /*05d0*/  IADD3 R14, R14, -0x1, RZ ;  /* 0xffffffff0e0e7810 */ /* 0x000fe20007ffe0ff */
[----:B-1----:R-:W-:Y:S01]  /*05e0*/  IMAD.MOV.U32 R15, RZ, RZ, 0x4 ;  /* 0x00000004ff0f7424 */ /* 0x002fe200078e00ff */
[----:B------:R-:W-:Y:S02]  /*05f0*/  IADD3 R12, R12, c[0x0][0x0], RZ ;  /* 0x000000000c0c7a10 */ /* 0x000fe40007ffe0ff */
[----:B------:R-:W-:Y:S01]  /*0600*/  ISETP.NE.AND P0, PT, R14, RZ, PT ;  /* 0x000000ff0e00720c */ /* 0x000fe20003f05270 */
[----:B0-----:R-:W-:Y:S01]  /*0610*/  IMAD.WIDE R10, R15, c[0x0][0x0], R10 ;  /* 0x000000000f0a7a25 */ /* 0x001fe200078e020a */
[----:B------:R-:W-:-:S03]  /*0620*/  IADD3 R16, R16, c[0x0][0x0], RZ ;  /* 0x0000000010107a10 */ /* 0x000fc60007ffe0ff */
[----:B------:R-:W-:-:S08]  /*0630*/  IMAD.WIDE R8, R15, c[0x0][0x0], R8 ;  /* 0x000000000f087a25 */ /* 0x000fd000078e0208 */
[----:B------:R-:W-:Y:S05]  /*0640*/  @P0 BRA `(.L_x_89) ;  /* 0xfffffe9000000947 */ /* 0x000fea000383ffff */
.L_x_86:
[----:B------:R-:W-:Y:S05]  /*0650*/  BSYNC B1 ;  /* 0x0000000000017941 */ /* 0x000fea0003800000 */
.L_x_85:
[----:B------:R-:W-:Y:S01]  /*0660*/  ISETP.GE.U32.AND P0, PT, R0, 0x3, PT ;  /* 0x000000030000780c */ /* 0x000fe20003f06070 */
[----:B------:R-:W-:-:S12]  /*0670*/  BSSY B1, `(.L_x_90) ;  /* 0x0000058000017945 */ /* 0x000fd80003800000 */
[----:B------:R-:W-:Y:S05]  /*0680*/  @!P0 BRA `(.L_x_91) ;  /* 0x0000056000008947 */ /* 0x000fea0003800000 */
.L_x_100:
[C---:B------:R-:W-:Y:S01]  /*0690*/  ISETP.NE.AND P4, PT, R12.reuse, R5, PT ;  /* 0x000000050c00720c */ /* 0x040fe20003f85270 */
[----:B------:R-:W-:Y:S01]  /*06a0*/  BSSY B2, `(.L_x_92) ;  /* 0x000001b000027945 */ /* 0x000fe20003800000 */
[----:B------:R-:W-:Y:S01]  /*06b0*/  IADD3 R0, P0, R23, R12, RZ ;  /* 0x0000000c17007210 */ /* 0x000fe20007f1e0ff */
[----:B------:R-:W-:Y:S01]  /*06c0*/  IMAD.MOV.U32 R15, RZ, RZ, 0x4 ;  /* 0x00000004ff0f7424 */ /* 0x000fe200078e00ff */
[C---:B------:R-:W-:Y:S02]  /*06d0*/  IADD3 R16, R12.reuse, c[0x0][0x0], RZ ;  /* 0x000000000c107a10 */ /* 0x040fe40007ffe0ff */
[----:B------:R-:W-:Y:S01]  /*06e0*/  LEA.HI.X.SX32 R9, R12, R3, 0x1, P0 ;  /* 0x000000030c097211 */ /* 0x000fe200000f0eff */
[----:B------:R-:W-:Y:S01]  /*06f0*/  IMAD.SHL.U32 R10, R0, 0x4, RZ ;  /* 0x00000004000a7824 */ /* 0x000fe200078e00ff */
[----:B------:R-:W-:Y:S02]  /*0700*/  IADD3 R14, R16, c[0x0][0x0], RZ ;  /* 0x00000000100e7a10 */ /* 0x000fe40007ffe0ff */
[----:B------:R-:W-:-:S02]  /*0710*/  SHF.L.U64.HI R12, R0, 0x2, R9 ;  /* 0x00000002000c7819 */ /* 0x000fc40000010209 */
[----:B------:R-:W-:Y:S02]  /*0720*/  IADD3 R0, R14, c[0x0][0x0], RZ ;  /* 0x000000000e007a10 */ /* 0x000fe40007ffe0ff */
[----:B------:R-:W-:Y:S02]  /*0730*/  IADD3 R8, P5, R10, c[0x0][0x170], RZ ;  /* 0x00005c000a087a10 */ /* 0x000fe40007fbe0ff */
[-C--:B------:R-:W-:Y:S02]  /*0740*/  ISETP.NE.AND P3, PT, R16, R5.reuse, PT ;  /* 0x000000051000720c */ /* 0x080fe40003f65270 */
[-C--:B------:R-:W-:Y:S02]  /*0750*/  ISETP.NE.AND P2, PT, R14, R5.reuse, PT ;  /* 0x000000050e00720c */ /* 0x080fe40003f45270 */
[----:B------:R-:W-:Y:S02]  /*0760*/  ISETP.NE.AND P0, PT, R0, R5, PT ;  /* 0x000000050000720c */ /* 0x000fe40003f05270 */
[----:B------:R-:W-:Y:S01]  /*0770*/  IADD3.X R9, R12, c[0x0][0x174], RZ, P5, !PT ;  /* 0x00005d000c097a10 */ /* 0x000fe20002ffe4ff */
[----:B------:R-:W-:Y:S05]  /*0780*/  @!P4 BRA `(.L_x_93) ;  /* 0x000000c00000c947 */ /* 0x000fea0003800000 */
[----:B------:R-:W2:Y:S01]  /*0790*/  LDG.E R11, [R8.64] ;  /* 0x00000006080b7981 */ /* 0x000ea2000c1e1900 */
[----:B------:R-:W-:Y:S01]  /*07a0*/  IADD3 R10, P5, R10, c[0x0][0x160], RZ ;  /* 0x000058000a0a7a10 */ /* 0x000fe20007fbe0ff */
[----:B--2---:R-:W-:-:S03]  /*07b0*/  FADD.FTZ R19, R2, R11 ;  /* 0x0000000b02137221 */ /* 0x004fc60000010000 */
[----:B------:R-:W-:Y:S02]  /*07c0*/  IADD3.X R11, R12, c[0x0][0x164], RZ, P5, !PT ;  /* 0x000059000c0b7a10 */ /* 0x000fe40002ffe4ff */
[----:B------:R-:W-:-:S13]  /*07d0*/  FSETP.GT.FTZ.AND P4, PT, R19, RZ, PT ;  /* 0x000000ff1300720b */ /* 0x000fda0003f94000 */
[----:B------:R0:W-:Y:S04]  /*07e0*/  @!P4 STG.E [R10.64], RZ ;  /* 0x000000ff0a00c986 */ /* 0x0001e8000c101906 */
[----:B------:R-:W2:Y:S01]  /*07f0*/  @P4 LDG.E R17, [R6.64] ;  /* 0x0000000606114981 */ /* 0x000ea2000c1e1900 */
[----:B------:R-:W-:-:S04]  /*0800*/  @P4 FMUL.FTZ R12, R4, R19 ;  /* 0x00000013040c4220 */ /* 0x000fc80000410000 */
[----:B--2---:R-:W-:-:S04]  /*0810*/  @P4 FMUL.FTZ R12, R12, R17 ;  /* 0x000000110c0c4220 */ /* 0x004fc80000410000 */
[----:B------:R-:W-:Y:S01]  /*0820*/  @P4 FADD.FTZ R13, R13, -R12 ;  /* 0x8000000c0d0d4221 */ /* 0x000fe20000010000 */
[----:B------:R0:W-:Y:S04]  /*0830*/  @P4 STG.E [R10.64], R12 ;  /* 0x0000000c0a004986 */ /* 0x0001e8000c101906 */
[----:B------:R0:W-:Y:S02]  /*0840*/  @P4 STS [R24.X4], R13 ;  /* 0x0000000d18004388 */ /* 0x0001e40000004800 */
.L_x_93:
[----:B------:R-:W-:Y:S05]  /*0850*/  BSYNC B2 ;  /* 0x0000000000027941 */ /* 0x000fea0003800000 */
.L_x_92:
[----:B------:R-:W-:Y:S01]  /*0860*/  BSSY B2, `(.L_x_94) ;  /* 0x0000011000027945 */ /* 0x000fe20003800000 */
[----:B------:R-:W-:Y:S01]  /*0870*/  IMAD.WIDE R8, R15, c[0x0][0x0], R8 ;  /* 0x000000000f087a25 */ /* 0x000fe200078e0208 */
[----:B------:R-:W-:Y:S05]  /*0880*/  @!P3 BRA `(.L_x_95) ;  /* 0x000000e00000b947 */ /* 0x000fea0003800000 */
[----:B0-----:R-:W2:Y:S02]  /*0890*/  LDG.E R11, [R8.64] ;  /* 0x00000006080b7981 */ /* 0x001ea4000c1e1900 */
[----:B--2---:R-:W-:Y:S01]  /*08a0*/  FADD.FTZ R19, R2, R11 ;  /* 0x0000000b02137221 */ /* 0x004fe20000010000 */
[----:B------:R-:W-:-:S04]  /*08b0*/  IADD3 R11, P4, R23, R16, RZ ;  /* 0x00000010170b7210 */ /* 0x000fc80007f9e0ff */
[----:B------:R-:W-:Y:S02]  /*08c0*/  FSETP.GT.FTZ.AND P3, PT, R19, RZ, PT ;  /* 0x000000ff1300720b */ /* 0x000fe40003f74000 */
[----:B------:R-:W-:Y:S02]  /*08d0*/  LEA.HI.X.SX32 R16, R16, R3, 0x1, P4 ;  /* 0x0000000310107211 */ /* 0x000fe400020f0eff */
[----:B------:R-:W-:-:S04]  /*08e0*/  LEA R10, P4, R11, c[0x0][0x160], 0x2 ;  /* 0x000058000b0a7a11 */ /* 0x000fc800078810ff */
[----:B------:R-:W-:-:S05]  /*08f0*/  LEA.HI.X R11, R11, c[0x0][0x164], R16, 0x2, P4 ;  /* 0x000059000b0b7a11 */ /* 0x000fca00020f1410 */
[----:B------:R0:W-:Y:S04]  /*0900*/  @!P3 STG.E [R10.64], RZ ;  /* 0x000000ff0a00b986 */ /* 0x0001e8000c101906 */
[----:B------:R-:W2:Y:S01]  /*0910*/  @P3 LDG.E R17, [R6.64] ;  /* 0x0000000606113981 */ /* 0x000ea2000c1e1900 */
[----:B------:R-:W-:-:S04]  /*0920*/  @P3 FMUL.FTZ R12, R4, R19 ;  /* 0x00000013040c3220 */ /* 0x000fc80000410000 */
[----:B--2---:R-:W-:-:S04]  /*0930*/  @P3 FMUL.FTZ R12, R12, R17 ;  /* 0x000000110c0c3220 */ /* 0x004fc80000410000 */
[----:B------:R-:W-:Y:S01]  /*0940*/  @P3 FADD.FTZ R13, R13, -R12 ;  /* 0x8000000c0d0d3221 */ /* 0x000fe20000010000 */
[----:B------:R0:W-:Y:S04]  /*0950*/  @P3 STG.E [R10.64], R12 ;  /* 0x0000000c0a003986 */ /* 0x0001e8000c101906 */
[----:B------:R0:W-:Y:S02]  /*0960*/  @P3 STS [R24.X4], R13 ;  /* 0x0000000d18003388 */ /* 0x0001e40000004800 */
.L_x_95:
[----:B------:R-:W-:Y:S05]  /*0970*/  BSYNC B2 ;  /* 0x0000000000027941 */ /* 0x000fea0003800000 */
.L_x_94:
        /* <DEDUP_REMOVED lines=17> */
.L_x_97:
[----:B------:R-:W-:Y:S05]  /*0a90*/  BSYNC B2 ;  /* 0x0000000000027941 */ /* 0x000fea0003800000 */
.L_x_96:
[----:B------:R-:W-:Y:S01]  /*0aa0*/  BSSY B2, `(.L_x_98) ;  /* 0x0000011000027945 */ /* 0x000fe20003800000 */
[----:B0-----:R-:W-:Y:S01]  /*0ab0*/  IMAD.WIDE R10, R15, c[0x0][0x0], R8 ;  /* 0x000000000f0a7a25 */ /* 0x001fe200078e0208 */
[----:B------:R-:W-:Y:S05]  /*0ac0*/  @!P0 BRA `(.L_x_99) ;  /* 0x000000e000008947 */ /* 0x000fea0003800000 */
[----:B------:R-:W2:Y:S01]  /*0ad0*/  LDG.E R11, [R10.64] ;  /* 0x000000060a0b7981 */ /* 0x000ea2000c1e1900 */
[----:B------:R-:W-:-:S04]  /*0ae0*/  IADD3 R9, P2, R23, R0, RZ ;  /* 0x0000000017097210 */ /* 0x000fc80007f5e0ff */
[----:B------:R-:W-:Y:S02]  /*0af0*/  LEA.HI.X.SX32 R12, R0, R3, 0x1, P2 ;  /* 0x00000003000c7211 */ /* 0x000fe400010f0eff */
[----:B------:R-:W-:-:S04]  /*0b00*/  LEA R8, P2, R9, c[0x0][0x160], 0x2 ;  /* 0x0000580009087a11 */ /* 0x000fc800078410ff */
[----:B------:R-:W-:Y:S01]  /*0b10*/  LEA.HI.X R9, R9, c[0x0][0x164], R12, 0x2, P2 ;  /* 0x0000590009097a11 */ /* 0x000fe200010f140c */
[----:B--2---:R-:W-:-:S05]  /*0b20*/  FADD.FTZ R17, R2, R11 ;  /* 0x0000000b02117221 */ /* 0x004fca0000010000 */
        /* <DEDUP_REMOVED lines=8> */
.L_x_99:
[----:B------:R-:W-:Y:S05]  /*0bb0*/  BSYNC B2 ;  /* 0x0000000000027941 */ /* 0x000fea0003800000 */
.L_x_98:
[----:B0-----:R-:W-:-:S04]  /*0bc0*/  IADD3 R12, R0, c[0x0][0x0], RZ ;  /* 0x00000000000c7a10 */ /* 0x001fc80007ffe0ff */
[----:B------:R-:W-:-:S13]  /*0bd0*/  ISETP.GE.AND P0, PT, R12, c[0x0][0x18c], PT ;  /* 0x000063000c007a0c */ /* 0x000fda0003f06270 */
[----:B------:R-:W-:Y:S05]  /*0be0*/  @!P0 BRA `(.L_x_100) ;  /* 0xfffffaa000008947 */ /* 0x000fea000383ffff */
.L_x_91:
[----:B------:R-:W-:Y:S05]  /*0bf0*/  BSYNC B1 ;  /* 0x0000000000017941 */ /* 0x000fea0003800000 */
.L_x_90:
[----:B------:R-:W-:Y:S05]  /*0c00*/  BRA `(.L_x_83) ;  /* 0x000007a000007947 */ /* 0x000fea0003800000 */
.L_x_84:
[----:B------:R-:W-:Y:S01]  /*0c10*/  ISETP.NE.AND P0, PT, R14, RZ, PT ;  /* 0x000000ff0e00720c */ /* 0x000fe20003f05270 */
[----:B------:R-:W-:Y:S01]  /*0c20*/  BSSY B1, `(.L_x_101) ;  /* 0x0000028000017945 */ /* 0x000fe20003800000 */
[----:B------:R-:W-:Y:S02]  /*0c30*/  IMAD.MOV.U32 R15, RZ, RZ, RZ ;  /* 0x000000ffff0f7224 */ /* 0x000fe400078e00ff */
[----:B------:R-:W-:-:S09]  /*0c40*/  IMAD.MOV.U32 R16, RZ, RZ, R24 ;  /* 0x000000ffff107224 */ /* 0x000fd200078e0018 */
[----:B------:R-:W-:Y:S05]  /*0c50*/  @!P0 BRA `(.L_x_102) ;  /* 0x0000024000008947 */ /* 0x000fea0003800000 */
[----:B------:R-:W-:Y:S01]  /*0c60*/  IADD3 R6, P0, R23, R24, RZ ;  /* 0x0000001817067210 */ /* 0x000fe20007f1e0ff */
[C---:B------:R-:W-:Y:S02]  /*0c70*/  IMAD.IADD R17, R24.reuse, 0x1, -R5 ;  /* 0x0000000118117824 */ /* 0x040fe400078e0a05 */
[----:B------:R-:W-:Y:S01]  /*0c80*/  IMAD.MOV.U32 R15, RZ, RZ, RZ ;  /* 0x000000ffff0f7224 */ /* 0x000fe200078e00ff */
[----:B------:R-:W-:Y:S01]  /*0c90*/  LEA.HI.X.SX32 R7, R24, R3, 0x1, P0 ;  /* 0x0000000318077211 */ /* 0x000fe200000f0eff */
[C---:B------:R-:W-:Y:S02]  /*0ca0*/  IMAD.SHL.U32 R12, R6.reuse, 0x4, RZ ;  /* 0x00000004060c7824 */ /* 0x040fe400078e00ff */
[----:B------:R-:W-:Y:S01]  /*0cb0*/  IMAD.MOV.U32 R16, RZ, RZ, R24 ;  /* 0x000000ffff107224 */ /* 0x000fe200078e0018 */
[----:B------:R-:W-:Y:S02]  /*0cc0*/  SHF.L.U64.HI R7, R6, 0x2, R7 ;  /* 0x0000000206077819 */ /* 0x000fe40000010207 */
[----:B------:R-:W-:-:S02]  /*0cd0*/  IADD3 R10, P0, R12, c[0x0][0x160], RZ ;  /* 0x000058000c0a7a10 */ /* 0x000fc40007f1e0ff */
[----:B------:R-:W-:Y:S02]  /*0ce0*/  IADD3 R12, P2, R12, c[0x0][0x170], RZ ;  /* 0x00005c000c0c7a10 */ /* 0x000fe40007f5e0ff */
[C---:B------:R-:W-:Y:S02]  /*0cf0*/  IADD3.X R11, R7.reuse, c[0x0][0x164], RZ, P0, !PT ;  /* 0x00005900070b7a10 */ /* 0x040fe400007fe4ff */
[----:B------:R-:W-:Y:S02]  /*0d00*/  IADD3.X R19, R7, c[0x0][0x174], RZ, P2, !PT ;  /* 0x00005d0007137a10 */ /* 0x000fe400017fe4ff */
.L_x_105:
[----:B------:R-:W-:Y:S01]  /*0d10*/  ISETP.NE.AND P0, PT, R17, RZ, PT ;  /* 0x000000ff1100720c */ /* 0x000fe20003f05270 */
[----:B0-----:R-:W-:Y:S01]  /*0d20*/  IMAD.MOV.U32 R13, RZ, RZ, 0x4 ;  /* 0x00000004ff0d7424 */ /* 0x001fe200078e00ff */
[----:B------:R-:W-:Y:S01]  /*0d30*/  IADD3 R14, R14, -0x1, RZ ;  /* 0xffffffff0e0e7810 */ /* 0x000fe20007ffe0ff */
[----:B------:R-:W-:Y:S01]  /*0d40*/  IMAD.MOV.U32 R6, RZ, RZ, R10 ;  /* 0x000000ffff067224 */ /* 0x000fe200078e000a */
[----:B------:R-:W-:Y:S01]  /*0d50*/  BSSY B2, `(.L_x_103) ;  /* 0x0000011000027945 */ /* 0x000fe20003800000 */
[----:B------:R-:W-:Y:S01]  /*0d60*/  IMAD.MOV.U32 R7, RZ, RZ, R11 ;  /* 0x000000ffff077224 */ /* 0x000fe200078e000b */
[----:B------:R-:W-:Y:S01]  /*0d70*/  ISETP.NE.AND P2, PT, R14, RZ, PT ;  /* 0x000000ff0e00720c */ /* 0x000fe20003f45270 */
[----:B------:R-:W-:-:S02]  /*0d80*/  IMAD.MOV.U32 R8, RZ, RZ, R12 ;  /* 0x000000ffff087224 */ /* 0x000fc400078e000c */
[----:B------:R-:W-:Y:S02]  /*0d90*/  IMAD.MOV.U32 R9, RZ, RZ, R19 ;  /* 0x000000ffff097224 */ /* 0x000fe400078e0013 */
[----:B------:R-:W-:-:S04]  /*0da0*/  IMAD.WIDE R10, R13, c[0x0][0x0], R6 ;  /* 0x000000000d0a7a25 */ /* 0x000fc800078e0206 */
[----:B------:R-:W-:-:S04]  /*0db0*/  IMAD.WIDE R12, R13, c[0x0][0x0], R8 ;  /* 0x000000000d0c7a25 */ /* 0x000fc800078e0208 */
[----:B------:R-:W-:Y:S01]  /*0dc0*/  IMAD.MOV.U32 R19, RZ, RZ, R13 ;  /* 0x000000ffff137224 */ /* 0x000fe200078e000d */
[----:B------:R-:W-:Y:S05]  /*0dd0*/  @!P0 BRA `(.L_x_104) ;  /* 0x0000008000008947 */ /* 0x000fea0003800000 */
[----:B------:R-:W2:Y:S02]  /*0de0*/  LDG.E R9, [R8.64] ;  /* 0x0000000608097981 */ /* 0x000ea4000c1e1900 */
[----:B--2---:R-:W-:-:S05]  /*0df0*/  FADD.FTZ R13, R2, R9 ;  /* 0x00000009020d7221 */ /* 0x004fca0000010000 */
[----:B------:R-:W-:-:S13]  /*0e00*/  FSETP.GT.FTZ.AND P0, PT, R13, RZ, PT ;  /* 0x000000ff0d00720b */ /* 0x000fda0003f14000 */
[----:B------:R-:W-:Y:S01]  /*0e10*/  @P0 FMUL.FTZ R13, R4, R13 ;  /* 0x0000000d040d0220 */ /* 0x000fe20000410000 */
[----:B------:R0:W-:Y:S03]  /*0e20*/  @!P0 STG.E [R6.64], RZ ;  /* 0x000000ff06008986 */ /* 0x0001e6000c101906 */
[----:B------:R-:W-:Y:S01]  /*0e30*/  @P0 FADD.FTZ R15, R15, -R13 ;  /* 0x8000000d0f0f0221 */ /* 0x000fe20000010000 */
[----:B------:R0:W-:Y:S04]  /*0e40*/  @P0 STG.E [R6.64], R13 ;  /* 0x0000000d06000986 */ /* 0x0001e8000c101906 */
[----:B------:R0:W-:Y:S02]  /*0e50*/  @P0 STS [R24.X4], R15 ;  /* 0x0000000f18000388 */ /* 0x0001e40000004800 */
.L_x_104:
[----:B------:R-:W-:Y:S05]  /*0e60*/  BSYNC B2 ;  /* 0x0000000000027941 */ /* 0x000fea0003800000 */
.L_x_103:
[----:B------:R-:W-:Y:S02]  /*0e70*/  IADD3 R16, R16, c[0x0][0x0], RZ ;  /* 0x0000000010107a10 */ /* 0x000fe40007ffe0ff */
[----:B------:R-:W-:Y:S01]  /*0e80*/  IADD3 R17, R17, c[0x0][0x0], RZ ;  /* 0x0000000011117a10 */ /* 0x000fe20007ffe0ff */
[----:B------:R-:W-:Y:S05]  /*0e90*/  @P2 BRA `(.L_x_105) ;  /* 0xfffffe7000002947 */ /* 0x000fea000383ffff */
.L_x_102:
[----:B------:R-:W-:Y:S05]  /*0ea0*/  BSYNC B1 ;  /* 0x0000000000017941 */ /* 0x000fea0003800000 */
.L_x_101:
[----:B------:R-:W-:-:S13]  /*0eb0*/  ISETP.GE.U32.AND P0, PT, R0, 0x3, PT ;  /* 0x000000030000780c */ /* 0x000fda0003f06070 */
[----:B------:R-:W-:Y:S05]  /*0ec0*/  @!P0 BRA `(.L_x_83) ;  /* 0x000004e000008947 */ /* 0x000fea0003800000 */
.L_x_114:
[C---:B------:R-:W-:Y:S01]  /*0ed0*/  ISETP.NE.AND P4, PT, R16.reuse, R5, PT ;  /* 0x000000051000720c */ /* 0x040fe20003f85270 */
[----:B------:R-:W-:Y:S01]  /*0ee0*/  BSSY B1, `(.L_x_106) ;  /* 0x0000019000017945 */ /* 0x000fe20003800000 */
[----:B------:R-:W-:Y:S01]  /*0ef0*/  IADD3 R0, P0, R23, R16, RZ ;  /* 0x0000001017007210 */ /* 0x000fe20007f1e0ff */
[----:B------:R-:W-:Y:S01]  /*0f00*/  IMAD.MOV.U32 R11, RZ, RZ, 0x4 ;  /* 0x00000004ff0b7424 */ /* 0x000fe200078e00ff */
[C---:B------:R-:W-:Y:S02]  /*0f10*/  IADD3 R12, R16.reuse, c[0x0][0x0], RZ ;  /* 0x00000000100c7a10 */ /* 0x040fe40007ffe0ff */
[----:B0-----:R-:W-:Y:S01]  /*0f20*/  LEA.HI.X.SX32 R7, R16, R3, 0x1, P0 ;  /* 0x0000000310077211 */ /* 0x001fe200000f0eff */
        /* <DEDUP_REMOVED lines=12> */
[----:B--2---:R-:W-:-:S05]  /*0ff0*/  FADD.FTZ R9, R2, R9 ;  /* 0x0000000902097221 */ /* 0x004fca0000010000 */
[----:B------:R-:W-:-:S13]  /*1000*/  FSETP.GT.FTZ.AND P4, PT, R9, RZ, PT ;  /* 0x000000ff0900720b */ /* 0x000fda0003f94000 */
[----:B------:R-:W-:Y:S01]  /*1010*/  @P4 FMUL.FTZ R13, R4, R9 ;  /* 0x00000009040d4220 */ /* 0x000fe20000410000 */
[----:B------:R-:W-:-:S03]  /*1020*/  IADD3.X R9, R14, c[0x0][0x164], RZ, P5, !PT ;  /* 0x000059000e097a10 */ /* 0x000fc60002ffe4ff */
[----:B------:R-:W-:Y:S02]  /*1030*/  @P4 FADD.FTZ R15, R15, -R13 ;  /* 0x8000000d0f0f4221 */ /* 0x000fe40000010000 */
[----:B------:R0:W-:Y:S04]  /*1040*/  @!P4 STG.E [R8.64], RZ ;  /* 0x000000ff0800c986 */ /* 0x0001e8000c101906 */
[----:B------:R0:W-:Y:S04]  /*1050*/  @P4 STG.E [R8.64], R13 ;  /* 0x0000000d08004986 */ /* 0x0001e8000c101906 */
[----:B------:R0:W-:Y:S02]  /*1060*/  @P4 STS [R24.X4], R15 ;  /* 0x0000000f18004388 */ /* 0x0001e40000004800 */
.L_x_107:
[----:B------:R-:W-:Y:S05]  /*1070*/  BSYNC B1 ;  /* 0x0000000000017941 */ /* 0x000fea0003800000 */
.L_x_106:
        /* <DEDUP_REMOVED lines=10> */
[----:B------:R-:W-:Y:S01]  /*1120*/  @P3 FMUL.FTZ R12, R4, R13 ;  /* 0x0000000d040c3220 */ /* 0x000fe20000410000 */
[----:B------:R0:W-:Y:S03]  /*1130*/  @!P3 STG.E [R8.64], RZ ;  /* 0x000000ff0800b986 */ /* 0x0001e6000c101906 */
[----:B------:R-:W-:Y:S01]  /*1140*/  @P3 FADD.FTZ R15, R15, -R12 ;  /* 0x8000000c0f0f3221 */ /* 0x000fe20000010000 */
[----:B------:R0:W-:Y:S04]  /*1150*/  @P3 STG.E [R8.64], R12 ;  /* 0x0000000c08003986 */ /* 0x0001e8000c101906 */
[----:B------:R0:W-:Y:S02]  /*1160*/  @P3 STS [R24.X4], R15 ;  /* 0x0000000f18003388 */ /* 0x0001e40000004800 */
.L_x_109:
[----:B------:R-:W-:Y:S05]  /*1170*/  BSYNC B1 ;  /* 0x0000000000017941 */ /* 0x000fea0003800000 */
.L_x_108:
        /* <DEDUP_REMOVED lines=15> */
.L_x_111:
[----:B------:R-:W-:Y:S05]  /*1270*/  BSYNC B1 ;  /* 0x0000000000017941 */ /* 0x000fea0003800000 */
.L_x_110:
        /* <DEDUP_REMOVED lines=10> */
[----:B------:R-:W-:Y:S01]  /*1320*/  @P0 FMUL.FTZ R10, R4, R11 ;  /* 0x0000000b040a0220 */ /* 0x000fe20000410000 */
[----:B------:R0:W-:Y:S03]  /*1330*/  @!P0 STG.E [R6.64], RZ ;  /* 0x000000ff06008986 */ /* 0x0001e6000c101906 */
[----:B------:R-:W-:Y:S01]  /*1340*/  @P0 FADD.FTZ R15, R15, -R10 ;  /* 0x8000000a0f0f0221 */ /* 0x000fe20000010000 */
[----:B------:R0:W-:Y:S04]  /*1350*/  @P0 STG.E [R6.64], R10 ;  /* 0x0000000a06000986 */ /* 0x0001e8000c101906 */
[----:B------:R0:W-:Y:S02]  /*1360*/  @P0 STS [R24.X4], R15 ;  /* 0x0000000f18000388 */ /* 0x0001e40000004800 */
.L_x_113:
[----:B------:R-:W-:Y:S05]  /*1370*/  BSYNC B1 ;  /* 0x0000000000017941 */ /* 0x000fea0003800000 */
.L_x_112:
[----:B------:R-:W-:-:S04]  /*1380*/  IADD3 R16, R0, c[0x0][0x0], RZ ;  /* 0x0000000000107a10 */ /* 0x000fc80007ffe0ff */
[----:B------:R-:W-:-:S13]  /*1390*/  ISETP.GE.AND P0, PT, R16, c[0x0][0x18c], PT ;  /* 0x0000630010007a0c */ /* 0x000fda0003f06270 */
[----:B------:R-:W-:Y:S05]  /*13a0*/  @!P0 BRA `(.L_x_114) ;  /* 0xfffffb2000008947 */ /* 0x000fea000383ffff */
.L_x_83:
[----:B0-----:R-:W-:Y:S05]  /*13b0*/  BSYNC B0 ;  /* 0x0000000000007941 */ /* 0x001fea0003800000 */
.L_x_82:
[----:B------:R-:W-:Y:S01]  /*13c0*/  BAR.SYNC.DEFER_BLOCKING 0x0 ;  /* 0x0000000000007b1d */ /* 0x000fe20000010000 */
[----:B------:R-:W-:-:S05]  /*13d0*/  ISETP.NE.AND P0, PT, R24, RZ, PT ;  /* 0x000000ff1800720c */ /* 0x000fca0003f05270 */
[----:B------:R-:W-:Y:S08]  /*13e0*/  BSSY B0, `(.L_x_115) ;  /* 0x0000053000007945 */ /* 0x000ff00003800000 */
[----:B------:R-:W-:Y:S05]  /*13f0*/  @P0 BRA `(.L_x_116) ;  /* 0x0000051000000947 */ /* 0x000fea0003800000 */
[----:B------:R-:W-:Y:S01]  /*1400*/  ISETP.NE.AND P0, PT, RZ, c[0x0][0x0], PT ;  /* 0x00000000ff007a0c */ /* 0x000fe20003f05270 */
[----:B------:R-:W-:-:S12]  /*1410*/  IMAD.MOV.U32 R19, RZ, RZ, RZ ;  /* 0x000000ffff137224 */ /* 0x000fd800078e00ff */
[----:B------:R-:W-:Y:S05]  /*1420*/  @!P0 BRA `(.L_x_117) ;  /* 0x000004b000008947 */ /* 0x000fea0003800000 */
[----:B------:R-:W-:Y:S02]  /*1430*/  IMAD.MOV.U32 R22, RZ, RZ, c[0x0][0x0] ;  /* 0x00000000ff167624 */ /* 0x000fe400078e00ff */
[----:B------:R-:W-:-:S03]  /*1440*/  IMAD.MOV.U32 R19, RZ, RZ, RZ ;  /* 0x000000ffff137224 */ /* 0x000fc600078e00ff */
[C---:B------:R-:W-:Y:S02]  /*1450*/  IADD3 R0, R22.reuse, -0x1, RZ ;  /* 0xffffffff16007810 */ /* 0x040fe40007ffe0ff */
[----:B------:R-:W-:Y:S02]  /*1460*/  LOP3.LUT R22, R22, 0x3, RZ, 0xc0, !PT ;  /* 0x0000000316167812 */ /* 0x000fe400078ec0ff */
[----:B------:R-:W-:Y:S01]  /*1470*/  ISETP.GE.U32.AND P0, PT, R0, 0x3, PT ;  /* 0x000000030000780c */ /* 0x000fe20003f06070 */
[----:B------:R-:W-:-:S12]  /*1480*/  IMAD.MOV.U32 R0, RZ, RZ, RZ ;  /* 0x000000ffff007224 */ /* 0x000fd800078e00ff */
[----:B------:R-:W-:Y:S05]  /*1490*/  @!P0 BRA `(.L_x_118) ;  /* 0x000003b000008947 */ /* 0x000fea0003800000 */
[----:B------:R-:W-:Y:S01]  /*14a0*/  IADD3 R2, -R22, c[0x0][0x0], RZ ;  /* 0x0000000016027a10 */ /* 0x000fe20007ffe1ff */
[----:B------:R-:W-:Y:S02]  /*14b0*/  IMAD.MOV.U32 R19, RZ, RZ, RZ ;  /* 0x000000ffff137224 */ /* 0x000fe400078e00ff */
[----:B------:R-:W-:Y:S01]  /*14c0*/  IMAD.MOV.U32 R0, RZ, RZ, RZ ;  /* 0x000000ffff007224 */ /* 0x000fe200078e00ff */
[----:B------:R-:W-:-:S13]  /*14d0*/  ISETP.GT.AND P0, PT, R2, RZ, PT ;  /* 0x000000ff0200720c */ /* 0x000fda0003f04270 */
[----:B------:R-:W-:Y:S05]  /*14e0*/  @!P0 BRA `(.L_x_119) ;  /* 0x000002d000008947 */ /* 0x000fea0003800000 */
[----:B------:R-:W-:Y:S02]  /*14f0*/  ISETP.GT.AND P2, PT, R2, 0xc, PT ;  /* 0x0000000c0200780c */ /* 0x000fe40003f44270 */
[----:B------:R-:W-:-:S11]  /*1500*/  PLOP3.LUT P0, PT, PT, PT, PT, 0x80, 0x0 ;  /* 0x000000000000781c */ /* 0x000fd60003f0f070 */
[----:B------:R-:W-:Y:S05]  /*1510*/  @!P2 BRA `(.L_x_120) ;  /* 0x000001900000a947 */ /* 0x000fea0003800000 */
[----:B------:R-:W-:Y:S02]  /*1520*/  PLOP3.LUT P0, PT, PT, PT, PT, 0x8, 0x0 ;  /* 0x000000000000781c */ /* 0x000fe40003f0e170 */
.L_x_121:
[----:B------:R-:W0:Y:S01]  /*1530*/  LDS.128 R4, [R0.X4] ;  /* 0x0000000000047984 */ /* 0x000e220000004c00 */
[----:B------:R-:W-:-:S03]  /*1540*/  IADD3 R2, R2, -0x10, RZ ;  /* 0xfffffff002027810 */ /* 0x000fc60007ffe0ff */
[----:B------:R-:W1:Y:S01]  /*1550*/  LDS.128 R8, [R0.X4+0x10] ;  /* 0x0000100000087984 */ /* 0x000e620000004c00 */
[----:B------:R-:W-:-:S03]  /*1560*/  ISETP.GT.AND P2, PT, R2, 0xc, PT ;  /* 0x0000000c0200780c */ /* 0x000fc60003f44270 */
[----:B------:R-:W2:Y:S01]  /*1570*/  LDS.128 R12, [R0.X4+0x20] ;  /* 0x00002000000c7984 */ /* 0x000ea20000004c00 */
[----:B0-----:R-:W-:-:S03]  /*1580*/  FADD.FTZ R4, R4, R19 ;  /* 0x0000001304047221 */ /* 0x001fc60000010000 */
[----:B------:R0:W3:Y:S01]  /*1590*/  LDS.128 R16, [R0.X4+0x30] ;  /* 0x0000300000107984 */ /* 0x0000e20000004c00 */
[----:B------:R-:W-:-:S04]  /*15a0*/  FADD.FTZ R5, R4, R5 ;  /* 0x0000000504057221 */ /* 0x000fc80000010000 */
[----:B------:R-:W-:Y:S01]  /*15b0*/  FADD.FTZ R6, R5, R6 ;  /* 0x0000000605067221 */ /* 0x000fe20000010000 */
[----:B0-----:R-:W-:-:S03]  /*15c0*/  IADD3 R0, R0, 0x10, RZ ;  /* 0x0000001000007810 */ /* 0x001fc60007ffe0ff */
        /* <DEDUP_REMOVED lines=9> */
[----:B---3--:R-:W-:-:S04]  /*1660*/  FADD.FTZ R16, R15, R16 ;  /* 0x000000100f107221 */ /* 0x008fc80000010000 */
[----:B------:R-:W-:-:S04]  /*1670*/  FADD.FTZ R17, R16, R17 ;  /* 0x0000001110117221 */ /* 0x000fc80000010000 */
[----:B------:R-:W-:-:S04]  /*1680*/  FADD.FTZ R18, R17, R18 ;  /* 0x0000001211127221 */ /* 0x000fc80000010000 */
[----:B------:R-:W-:Y:S01]  /*1690*/  FADD.FTZ R19, R18, R19 ;  /* 0x0000001312137221 */ /* 0x000fe20000010000 */
[----:B------:R-:W-:Y:S05]  /*16a0*/  @P2 BRA `(.L_x_121) ;  /* 0xfffffe8000002947 */ /* 0x000fea000383ffff */
.L_x_120:
[----:B------:R-:W-:-:S13]  /*16b0*/  ISETP.GT.AND P2, PT, R2, 0x4, PT ;  /* 0x000000040200780c */ /* 0x000fda0003f44270 */
[----:B------:R-:W-:Y:S05]  /*16c0*/  @!P2 BRA `(.L_x_122) ;  /* 0x000000d00000a947 */ /* 0x000fea0003800000 */
[----:B------:R-:W0:Y:S01]  /*16d0*/  LDS.128 R4, [R0.X4] ;  /* 0x0000000000047984 */ /* 0x000e220000004c00 */
[----:B------:R-:W-:Y:S02]  /*16e0*/  PLOP3.LUT P0, PT, PT, PT, PT, 0x8, 0x0 ;  /* 0x000000000000781c */ /* 0x000fe40003f0e170 */
[----:B------:R-:W-:Y:S01]  /*16f0*/  IADD3 R2, R2, -0x8, RZ ;  /* 0xfffffff802027810 */ /* 0x000fe20007ffe0ff */
[----:B------:R1:W2:Y:S02]  /*1700*/  LDS.128 R8, [R0.X4+0x10] ;  /* 0x0000100000087984 */ /* 0x0002a40000004c00 */
[----:B-1----:R-:W-:Y:S01]  /*1710*/  IADD3 R0, R0, 0x8, RZ ;  /* 0x0000000800007810 */ /* 0x002fe20007ffe0ff */
[----:B0-----:R-:W-:-:S04]  /*1720*/  FADD.FTZ R4, R19, R4 ;  /* 0x0000000413047221 */ /* 0x001fc80000010000 */
[----:B------:R-:W-:-:S04]  /*1730*/  FADD.FTZ R5, R4, R5 ;  /* 0x0000000504057221 */ /* 0x000fc80000010000 */
[----:B------:R-:W-:-:S04]  /*1740*/  FADD.FTZ R6, R5, R6 ;  /* 0x0000000605067221 */ /* 0x000fc80000010000 */
[----:B------:R-:W-:-:S04]  /*1750*/  FADD.FTZ R7, R6, R7 ;  /* 0x0000000706077221 */ /* 0x000fc80000010000 */
[----:B--2---:R-:W-:-:S04]  /*1760*/  FADD.FTZ R8, R7, R8 ;  /* 0x0000000807087221 */ /* 0x004fc80000010000 */
[----:B------:R-:W-:-:S04]  /*1770*/  FADD.FTZ R9, R8, R9 ;  /* 0x0000000908097221 */ /* 0x000fc80000010000 */
[----:B------:R-:W-:-:S04]  /*1780*/  FADD.FTZ R10, R9, R10 ;  /* 0x0000000a090a7221 */ /* 0x000fc80000010000 */
[----:B------:R-:W-:Y:S02]  /*1790*/  FADD.FTZ R19, R10, R11 ;  /* 0x0000000b0a137221 */ /* 0x000fe40000010000 */
.L_x_122:
[----:B------:R-:W-:-:S13]  /*17a0*/  ISETP.NE.OR P0, PT, R2, RZ, P0 ;  /* 0x000000ff0200720c */ /* 0x000fda0000705670 */
[----:B------:R-:W-:Y:S05]  /*17b0*/  @!P0 BRA `(.L_x_118) ;  /* 0x0000009000008947 */ /* 0x000fea0003800000 */
.L_x_119:
[----:B------:R0:W1:Y:S01]  /*17c0*/  LDS.128 R4, [R0.X4] ;  /* 0x0000000000047984 */ /* 0x0000620000004c00 */
[----:B------:R-:W-:-:S04]  /*17d0*/  IADD3 R2, R2, -0x4, RZ ;  /* 0xfffffffc02027810 */ /* 0x000fc80007ffe0ff */
[----:B------:R-:W-:Y:S02]  /*17e0*/  ISETP.NE.AND P0, PT, R2, RZ, PT ;  /* 0x000000ff0200720c */ /* 0x000fe40003f05270 */
[----:B0-----:R-:W-:Y:S01]  /*17f0*/  IADD3 R0, R0, 0x4, RZ ;  /* 0x0000000400007810 */ /* 0x001fe20007ffe0ff */
[----:B-1----:R-:W-:-:S04]  /*1800*/  FADD.FTZ R4, R4, R19 ;  /* 0x0000001304047221 */ /* 0x002fc80000010000 */
[----:B------:R-:W-:-:S04]  /*1810*/  FADD.FTZ R5, R4, R5 ;  /* 0x0000000504057221 */ /* 0x000fc80000010000 */
[----:B------:R-:W-:-:S04]  /*1820*/  FADD.FTZ R6, R5, R6 ;  /* 0x0000000605067221 */ /* 0x000fc80000010000 */
[----:B------:R-:W-:Y:S01]  /*1830*/  FADD.FTZ R19, R6, R7 ;  /* 0x0000000706137221 */ /* 0x000fe20000010000 */
[----:B------:R-:W-:Y:S05]  /*1840*/  @P0 BRA `(.L_x_119) ;  /* 0xffffff7000000947 */ /* 0x000fea000383ffff */
.L_x_118:
[----:B------:R-:W-:-:S13]  /*1850*/  ISETP.NE.AND P0, PT, R22, RZ, PT ;  /* 0x000000ff1600720c */ /* 0x000fda0003f05270 */
[----:B------:R-:W-:Y:S05]  /*1860*/  @!P0 BRA `(.L_x_117) ;  /* 0x0000007000008947 */ /* 0x000fea0003800000 */
[----:B------:R-:W-:-:S05]  /*1870*/  IMAD.SHL.U32 R0, R0, 0x4, RZ ;  /* 0x0000000400007824 */ /* 0x000fca00078e00ff */
.L_x_123:
[----:B------:R0:W1:Y:S01]  /*1880*/  LDS R2, [R0] ;  /* 0x0000000000027984 */ /* 0x0000620000000800 */
[----:B------:R-:W-:-:S04]  /*1890*/  IADD3 R22, R22, -0x1, RZ ;  /* 0xffffffff16167810 */ /* 0x000fc80007ffe0ff */
[----:B------:R-:W-:Y:S02]  /*18a0*/  ISETP.NE.AND P0, PT, R22, RZ, PT ;  /* 0x000000ff1600720c */ /* 0x000fe40003f05270 */
[----:B0-----:R-:W-:Y:S01]  /*18b0*/  IADD3 R0, R0, 0x4, RZ ;  /* 0x0000000400007810 */ /* 0x001fe20007ffe0ff */
[----:B-1----:R-:W-:-:S10]  /*18c0*/  FADD.FTZ R19, R2, R19 ;  /* 0x0000001302137221 */ /* 0x002fd40000010000 */
[----:B------:R-:W-:Y:S05]  /*18d0*/  @P0 BRA `(.L_x_123) ;  /* 0xffffffa000000947 */ /* 0x000fea000383ffff */
.L_x_117:
[----:B------:R-:W-:-:S04]  /*18e0*/  LEA R4, P0, R20, c[0x0][0x160], 0x2 ;  /* 0x0000580014047a11 */ /* 0x000fc800078010ff */
[----:B------:R-:W-:-:S05]  /*18f0*/  LEA.HI.X R5, R20, c[0x0][0x164], R21, 0x2, P0 ;  /* 0x0000590014057a11 */ /* 0x000fca00000f1415 */
[----:B------:R0:W-:Y:S04]  /*1900*/  STG.E [R4.64], R19 ;  /* 0x0000001304007986 */ /* 0x0001e8000c101906 */
.L_x_116:
[----:B------:R-:W-:Y:S05]  /*1910*/  BSYNC B0 ;  /* 0x0000000000007941 */ /* 0x000fea0003800000 */
.L_x_115:
[----:B------:R-:W-:Y:S06]  /*1920*/  BAR.SYNC.DEFER_BLOCKING 0x0 ;  /* 0x0000000000007b1d */ /* 0x000fec0000010000 */
[----:B------:R-:W-:Y:S05]  /*1930*/  @P1 EXIT ;  /* 0x000000000000194d */ /* 0x000fea0003800000 */
[----:B------:R-:W1:Y:S01]  /*1940*/  I2F.U32.RP R2, c[0x0][0x0] ;  /* 0x0000000000027b06 */ /* 0x000e620000209000 */
[----:B------:R-:W-:Y:S01]  /*1950*/  LOP3.LUT R0, RZ, R24, RZ, 0x33, !PT ;  /* 0x00000018ff007212 */ /* 0x000fe200078e33ff */
[----:B------:R-:W-:Y:S01]  /*1960*/  BSSY B0, `(.L_x_124) ;  /* 0x0000027000007945 */ /* 0x000fe20003800000 */
[----:B------:R-:W-:Y:S02]  /*1970*/  ISETP.NE.U32.AND P2, PT, RZ, c[0x0][0x0], PT ;  /* 0x00000000ff007a0c */ /* 0x000fe40003f45070 */
[----:B------:R-:W-:-:S03]  /*1980*/  IADD3 R0, R0, c[0x0][0x18c], RZ ;  /* 0x0000630000007a10 */ /* 0x000fc60007ffe0ff */
[----:B-1----:R-:W1:Y:S02]  /*1990*/  MUFU.RCP R2, R2 ;  /* 0x0000000200027308 */ /* 0x002e640000001000 */
[----:B01----:R-:W-:-:S06]  /*19a0*/  IADD3 R4, R2, 0xffffffe, RZ ;  /* 0x0ffffffe02047810 */ /* 0x003fcc0007ffe0ff */
[----:B------:R0:W1:Y:S02]  /*19b0*/  F2I.FTZ.U32.TRUNC.NTZ R5, R4 ;  /* 0x0000000400057305 */ /* 0x000064000021f000 */
[----:B0-----:R-:W-:Y:S02]  /*19c0*/  IMAD.MOV.U32 R4, RZ, RZ, RZ ;  /* 0x000000ffff047224 */ /* 0x001fe400078e00ff */
[----:B-1----:R-:W-:-:S04]  /*19d0*/  IMAD.MOV R7, RZ, RZ, -R5 ;  /* 0x000000ffff077224 */ /* 0x002fc800078e0a05 */
[----:B------:R-:W-:-:S04]  /*19e0*/  IMAD R7, R7, c[0x0][0x0], RZ ;  /* 0x0000000007077a24 */ /* 0x000fc800078e02ff */
[----:B------:R-:W-:-:S06]  /*19f0*/  IMAD.HI.U32 R7, R5, R7, R4 ;  /* 0x0000000705077227 */ /* 0x000fcc00078e0004 */
[----:B------:R-:W-:-:S04]  /*1a00*/  IMAD.HI.U32 R7, R7, R0, RZ ;  /* 0x0000000007077227 */ /* 0x000fc800078e00ff */
[----:B------:R-:W-:-:S04]  /*1a10*/  IMAD.MOV R5, RZ, RZ, -R7 ;  /* 0x000000ffff057224 */ /* 0x000fc800078e0a07 */
[----:B------:R-:W-:-:S05]  /*1a20*/  IMAD R0, R5, c[0x0][0x0], R0 ;  /* 0x0000000005007a24 */ /* 0x000fca00078e0200 */
[----:B------:R-:W-:-:S13]  /*1a30*/  ISETP.GE.U32.AND P0, PT, R0, c[0x0][0x0], PT ;  /* 0x0000000000007a0c */ /* 0x000fda0003f06070 */
[----:B------:R-:W-:Y:S02]  /*1a40*/  @P0 IADD3 R0, R0, -c[0x0][0x0], RZ ;  /* 0x8000000000000a10 */ /* 0x000fe40007ffe0ff */
[----:B------:R-:W-:Y:S02]  /*1a50*/  @P0 IADD3 R7, R7, 0x1, RZ ;  /* 0x0000000107070810 */ /* 0x000fe40007ffe0ff */
[----:B------:R-:W-:-:S13]  /*1a60*/  ISETP.GE.U32.AND P1, PT, R0, c[0x0][0x0], PT ;  /* 0x0000000000007a0c */ /* 0x000fda0003f26070 */
[----:B------:R-:W-:Y:S02]  /*1a70*/  @P1 IADD3 R7, R7, 0x1, RZ ;  /* 0x0000000107071810 */ /* 0x000fe40007ffe0ff */
[----:B------:R-:W-:-:S04]  /*1a80*/  @!P2 LOP3.LUT R7, RZ, c[0x0][0x0], RZ, 0x33, !PT ;  /* 0x00000000ff07aa12 */ /* 0x000fc800078e33ff */
[C---:B------:R-:W-:Y:S02]  /*1a90*/  IADD3 R0, R7.reuse, 0x1, RZ ;  /* 0x0000000107007810 */ /* 0x040fe40007ffe0ff */
[----:B------:R-:W-:Y:S02]  /*1aa0*/  ISETP.GE.U32.AND P1, PT, R7, 0x3, PT ;  /* 0x000000030700780c */ /* 0x000fe40003f26070 */
[----:B------:R-:W-:-:S13]  /*1ab0*/  LOP3.LUT P0, R0, R0, 0x3, RZ, 0xc0, !PT ;  /* 0x0000000300007812 */ /* 0x000fda000780c0ff */
[----:B------:R-:W-:Y:S05]  /*1ac0*/  @!P0 BRA `(.L_x_125) ;  /* 0x0000010000008947 */ /* 0x000fea0003800000 */
[----:B------:R-:W-:-:S04]  /*1ad0*/  IADD3 R5, P2, R23, R24, RZ ;  /* 0x0000001817057210 */ /* 0x000fc80007f5e0ff */
[----:B------:R-:W-:Y:S02]  /*1ae0*/  LEA R4, P0, R5, c[0x0][0x160], 0x2 ;  /* 0x0000580005047a11 */ /* 0x000fe400078010ff */
[----:B------:R-:W-:-:S04]  /*1af0*/  LEA.HI.X.SX32 R2, R24, R3, 0x1, P2 ;  /* 0x0000000318027211 */ /* 0x000fc800010f0eff */
[----:B------:R-:W-:-:S03]  /*1b00*/  LEA.HI.X R5, R5, c[0x0][0x164], R2, 0x2, P0 ;  /* 0x0000590005057a11 */ /* 0x000fc600000f1402 */
.L_x_126:
[----:B0-----:R-:W-:Y:S02]  /*1b10*/  IMAD.MOV.U32 R6, RZ, RZ, R4 ;  /* 0x000000ffff067224 */ /* 0x001fe400078e0004 */
[----:B------:R-:W-:Y:S02]  /*1b20*/  IMAD.MOV.U32 R7, RZ, RZ, R5 ;  /* 0x000000ffff077224 */ /* 0x000fe400078e0005 */
[----:B------:R-:W2:Y:S04]  /*1b30*/  LDG.E R5, [R26.64] ;  /* 0x000000061a057981 */ /* 0x000ea8000c1e1900 */
[----:B------:R-:W2:Y:S01]  /*1b40*/  LDG.E R2, [R6.64] ;  /* 0x0000000606027981 */ /* 0x000ea2000c1e1900 */
[----:B------:R-:W-:Y:S02]  /*1b50*/  IADD3 R0, R0, -0x1, RZ ;  /* 0xffffffff00007810 */ /* 0x000fe40007ffe0ff */
[----:B------:R-:W-:-:S02]  /*1b60*/  IADD3 R24, R24, c[0x0][0x0], RZ ;  /* 0x0000000018187a10 */ /* 0x000fc40007ffe0ff */
[----:B------:R-:W-:Y:S01]  /*1b70*/  ISETP.NE.AND P0, PT, R0, RZ, PT ;  /* 0x000000ff0000720c */ /* 0x000fe20003f05270 */
[----:B--2---:R-:W-:Y:S02]  /*1b80*/  FMUL.FTZ R9, R2, R5 ;  /* 0x0000000502097220 */ /* 0x004fe40000410000 */
[----:B------:R-:W-:-:S03]  /*1b90*/  IMAD.MOV.U32 R5, RZ, RZ, c[0x0][0x0] ;  /* 0x00000000ff057624 */ /* 0x000fc600078e00ff */
[----:B------:R0:W-:Y:S01]  /*1ba0*/  STG.E [R6.64], R9 ;  /* 0x0000000906007986 */ /* 0x0001e2000c101906 */
[----:B------:R-:W-:-:S06]  /*1bb0*/  IMAD.WIDE R4, R5, 0x4, R6 ;  /* 0x0000000405047825 */ /* 0x000fcc00078e0206 */
[----:B------:R-:W-:Y:S05]  /*1bc0*/  @P0 BRA `(.L_x_126) ;  /* 0xffffff4000000947 */ /* 0x000fea000383ffff */
.L_x_125:
[----:B------:R-:W-:Y:S05]  /*1bd0*/  BSYNC B0 ;  /* 0x0000000000007941 */ /* 0x000fea0003800000 */
.L_x_124:
[----:B------:R-:W-:Y:S05]  /*1be0*/  @!P1 EXIT ;  /* 0x000000000000994d */ /* 0x000fea0003800000 */
.L_x_127:
[----:B------:R-:W-:Y:S01]  /*1bf0*/  IADD3 R0, P0, R23, R24, RZ ;  /* 0x0000001817007210 */ /* 0x000fe20007f1e0ff */
[----:B0-2---:R-:W2:Y:S03]  /*1c00*/  LDG.E R7, [R26.64] ;  /* 0x000000061a077981 */ /* 0x005ea6000c1e1900 */
[----:B------:R-:W-:Y:S02]  /*1c10*/  LEA.HI.X.SX32 R5, R24, R3, 0x1, P0 ;  /* 0x0000000318057211 */ /* 0x000fe400000f0eff */
[----:B------:R-:W-:-:S04]  /*1c20*/  LEA R4, P0, R0, c[0x0][0x160], 0x2 ;  /* 0x0000580000047a11 */ /* 0x000fc800078010ff */
[----:B------:R-:W-:-:S05]  /*1c30*/  LEA.HI.X R5, R0, c[0x0][0x164], R5, 0x2, P0 ;  /* 0x0000590000057a11 */ /* 0x000fca00000f1405 */
[----:B------:R-:W2:Y:S01]  /*1c40*/  LDG.E R0, [R4.64] ;  /* 0x0000000604007981 */ /* 0x000ea2000c1e1900 */
[----:B------:R-:W-:Y:S02]  /*1c50*/  IMAD.MOV.U32 R19, RZ, RZ, c[0x0][0x0] ;  /* 0x00000000ff137624 */ /* 0x000fe400078e00ff */
[----:B--2---:R-:W-:Y:S02]  /*1c60*/  FMUL.FTZ R13, R0, R7 ;  /* 0x00000007000d7220 */ /* 0x004fe40000410000 */
[----:B------:R-:W-:-:S03]  /*1c70*/  IMAD.WIDE R6, R19, 0x4, R4 ;  /* 0x0000000413067825 */ /* 0x000fc600078e0204 */
[----:B------:R0:W-:Y:S04]  /*1c80*/  STG.E [R4.64], R13 ;  /* 0x0000000d04007986 */ /* 0x0001e8000c101906 */
[----:B------:R-:W2:Y:S04]  /*1c90*/  LDG.E R9, [R26.64] ;  /* 0x000000061a097981 */ /* 0x000ea8000c1e1900 */
[----:B------:R-:W2:Y:S02]  /*1ca0*/  LDG.E R0, [R6.64] ;  /* 0x0000000606007981 */ /* 0x000ea4000c1e1900 */
[----:B--2---:R-:W-:-:S02]  /*1cb0*/  FMUL.FTZ R15, R0, R9 ;  /* 0x00000009000f7220 */ /* 0x004fc40000410000 */
[----:B------:R-:W-:-:S03]  /*1cc0*/  IMAD.WIDE R8, R19, 0x4, R6 ;  /* 0x0000000413087825 */ /* 0x000fc600078e0206 */
[----:B------:R1:W-:Y:S04]  /*1cd0*/  STG.E [R6.64], R15 ;  /* 0x0000000f06007986 */ /* 0x0003e8000c101906 */
[----:B------:R-:W2:Y:S04]  /*1ce0*/  LDG.E R0, [R8.64] ;  /* 0x0000000608007981 */ /* 0x000ea8000c1e1900 */
[----:B------:R-:W2:Y:S02]  /*1cf0*/  LDG.E R11, [R26.64] ;  /* 0x000000061a0b7981 */ /* 0x000ea4000c1e1900 */
[----:B--2---:R-:W-:-:S02]  /*1d00*/  FMUL.FTZ R17, R0, R11 ;  /* 0x0000000b00117220 */ /* 0x004fc40000410000 */
[----:B------:R-:W-:-:S03]  /*1d10*/  IMAD.WIDE R10, R19, 0x4, R8 ;  /* 0x00000004130a7825 */ /* 0x000fc600078e0208 */
[----:B------:R2:W-:Y:S04]  /*1d20*/  STG.E [R8.64], R17 ;  /* 0x0000001108007986 */ /* 0x0005e8000c101906 */
[----:B------:R-:W3:Y:S04]  /*1d30*/  LDG.E R0, [R10.64] ;  /* 0x000000060a007981 */ /* 0x000ee8000c1e1900 */
[----:B0-----:R-:W3:Y:S01]  /*1d40*/  LDG.E R5, [R26.64] ;  /* 0x000000061a057981 */ /* 0x001ee2000c1e1900 */
[----:B------:R-:W-:Y:S02]  /*1d50*/  IMAD.MOV.U32 R13, RZ, RZ, c[0x0][0x0] ;  /* 0x00000000ff0d7624 */ /* 0x000fe400078e00ff */
[----:B-1----:R-:W-:-:S02]  /*1d60*/  IMAD.MOV.U32 R7, RZ, RZ, c[0x0][0x0] ;  /* 0x00000000ff077624 */ /* 0x002fc400078e00ff */
[----:B------:R-:W-:-:S04]  /*1d70*/  IMAD R24, R13, 0x2, R24 ;  /* 0x000000020d187824 */ /* 0x000fc800078e0218 */
[----:B------:R-:W-:-:S05]  /*1d80*/  IMAD R24, R7, 0x2, R24 ;  /* 0x0000000207187824 */ /* 0x000fca00078e0218 */
[----:B------:R-:W-:Y:S01]  /*1d90*/  ISETP.GE.AND P0, PT, R24, c[0x0][0x18c], PT ;  /* 0x0000630018007a0c */ /* 0x000fe20003f06270 */
[----:B---3--:R-:W-:-:S05]  /*1da0*/  FMUL.FTZ R5, R0, R5 ;  /* 0x0000000500057220 */ /* 0x008fca0000410000 */
[----:B------:R2:W-:Y:S07]  /*1db0*/  STG.E [R10.64], R5 ;  /* 0x000000050a007986 */ /* 0x0005ee000c101906 */
[----:B------:R-:W-:Y:S05]  /*1dc0*/  @!P0 BRA `(.L_x_127) ;  /* 0xfffffe2000008947 */ /* 0x000fea000383ffff */
[----:B------:R-:W-:Y:S05]  /*1dd0*/  EXIT ;  /* 0x000000000000794d */ /* 0x000fea0003800000 */
.L_x_128:
        /* <DEDUP_REMOVED lines=10> */
.L_x_438:


//--------------------- .text._ZN2at6native51_GLOBAL__N__eebb21b7_18_MultiMarginLoss_cu_b86932df31MultiMarginLoss_backward_kernelILi1EfEEvPT0_PKS3_S6_PKlS6_iibS3_b --------------------------
	.section	.text._ZN2at6native51_GLOBAL__N__eebb21b7_18_MultiMarginLoss_cu_b86932df31MultiMarginLoss_backward_kernelILi1EfEEvPT0_PKS3_S6_PKlS6_iibS3_b,"ax",@progbits
	.sectioninfo	@"SHI_REGISTERS=30"
	.align	128
.text._ZN2at6native51_GLOBAL__N__eebb21b7_18_MultiMarginLoss_cu_b86932df31MultiMarginLoss_backward_kernelILi1EfEEvPT0_PKS3_S6_PKlS6_iibS3_b:
        .type           _ZN2at6native51_GLOBAL__N__eebb21b7_18_MultiMarginLoss_cu_b86932df31MultiMarginLoss_backward_kernelILi1EfEEvPT0_PKS3_S6_PKlS6_iibS3_b,@function
        .size           _ZN2at6native51_GLOBAL__N__eebb21b7_18_MultiMarginLoss_cu_b86932df31MultiMarginLoss_backward_kernelILi1EfEEvPT0_PKS3_S6_PKlS6_iibS3_b,(.L_x_439 - _ZN2at6native51_GLOBAL__N__eebb21b7_18_MultiMarginLoss_cu_b86932df31MultiMarginLoss_backward_kernelILi1EfEEvPT0_PKS3_S6_PKlS6_iibS3_b)
        .other          _ZN2at6native51_GLOBAL__N__eebb21b7_18_MultiMarginLoss_cu_b86932df31MultiMarginLoss_backward_kernelILi1EfEEvPT0_PKS3_S6_PKlS6_iibS3_b,@"STO_CUDA_ENTRY STV_DEFAULT"
_ZN2at6native51_GLOBAL__N__eebb21b7_18_MultiMarginLoss_cu_b86932df31MultiMarginLoss_backward_kernelILi1EfEEvPT0_PKS3_S6_PKlS6_iibS3_b:
[----:B------:R-:W-:Y:S02]  /*0000*/  IMAD.MOV.U32 R1, RZ, RZ, c[0x0][0x28] ;  /* 0x00000a00ff017624 */ /* 0x000fe400078e00ff */
[----:B------:R-:W0:Y:S01]  /*0010*/  S2R R6, SR_CTAID.X ;  /* 0x0000000000067919 */ /* 0x000e220000002500 */
[----:B------:R-:W-:Y:S01]  /*0020*/  IMAD.MOV.U32 R3, RZ, RZ, 0x8 ;  /* 0x00000008ff037424 */ /* 0x000fe200078e00ff */
[----:B------:R-:W-:-:S03]  /*0030*/  ULDC.64 UR4, c[0x0][0x118] ;  /* 0x0000460000047ab9 */ /* 0x000fc60000000a00 */
[----:B0-----:R-:W-:-:S05]  /*0040*/  IMAD.WIDE R2, R6, R3, c[0x0][0x178] ;  /* 0x00005e0006027625 */ /* 0x001fca00078e0203 */
[----:B------:R0:W2:Y:S01]  /*0050*/  LDG.E R5, [R2.64] ;  /* 0x0000000402057981 */ /* 0x0000a2000c1e1900 */
[----:B------:R-:W1:Y:S01]  /*0060*/  LDC.S8 R0, c[0x0][0x198] ;  /* 0x00006600ff007b82 */ /* 0x000e620000000200 */
[----:B------:R-:W-:Y:S01]  /*0070*/  IMAD R23, R6, c[0x0][0x18c], RZ ;  /* 0x0000630006177a24 */ /* 0x000fe200078e02ff */
[----:B------:R-:W-:Y:S01]  /*0080*/  BSSY B0, `(.L_x_129) ;  /* 0x0000128000007945 */ /* 0x000fe20003800000 */
[----:B------:R-:W3:Y:S01]  /*0090*/  S2R R24, SR_TID.X ;  /* 0x0000000000187919 */ /* 0x000ee20000002100 */
[----:B------:R-:W-:-:S04]  /*00a0*/  IMAD.MOV.U32 R7, RZ, RZ, 0x4 ;  /* 0x00000004ff077424 */ /* 0x000fc800078e00ff */
[----:B------:R-:W4:Y:S01]  /*00b0*/  LDC.S8 R4, c[0x0][0x190] ;  /* 0x00006400ff047b82 */ /* 0x000f220000000200 */
[----:B0-----:R-:W-:Y:S01]  /*00c0*/  IMAD.MOV.U32 R2, RZ, RZ, c[0x0][0x188] ;  /* 0x00006200ff027624 */ /* 0x001fe200078e00ff */
[----:B------:R-:W-:Y:S01]  /*00d0*/  SHF.R.S32.HI R3, RZ, 0x1f, R23 ;  /* 0x0000001fff037819 */ /* 0x000fe20000011417 */
[----:B------:R-:W-:Y:S01]  /*00e0*/  IMAD.WIDE R6, R6, R7, c[0x0][0x168] ;  /* 0x00005a0006067625 */ /* 0x000fe200078e0207 */
[C---:B-1----:R-:W-:Y:S02]  /*00f0*/  ISETP.NE.AND P0, PT, R0.reuse, RZ, PT ;  /* 0x000000ff0000720c */ /* 0x042fe40003f05270 */
[----:B------:R-:W-:Y:S01]  /*0100*/  ISETP.NE.AND P2, PT, R0, RZ, PT ;  /* 0x000000ff0000720c */ /* 0x000fe20003f45270 */
[----:B---3--:R0:W-:Y:S01]  /*0110*/  STS [R24.X4], RZ ;  /* 0x000000ff18007388 */ /* 0x0081e20000004800 */
[----:B------:R-:W-:Y:S02]  /*0120*/  ISETP.GE.AND P1, PT, R24, c[0x0][0x18c], PT ;  /* 0x0000630018007a0c */ /* 0x000fe40003f26270 */
[----:B------:R-:W-:-:S02]  /*0130*/  SEL R26, R6, c[0x0][0x168], !P2 ;  /* 0x00005a00061a7a07 */ /* 0x000fc40005000000 */
[----:B----4-:R-:W-:Y:S02]  /*0140*/  ISETP.NE.AND P0, PT, R4, RZ, P0 ;  /* 0x000000ff0400720c */ /* 0x010fe40000705270 */
[----:B------:R-:W-:Y:S02]  /*0150*/  SEL R27, R7, c[0x0][0x16c], !P2 ;  /* 0x00005b00071b7a07 */ /* 0x000fe40005000000 */
[----:B------:R-:W-:Y:S02]  /*0160*/  SEL R2, R2, 0x1, P0 ;  /* 0x0000000102027807 */ /* 0x000fe40000000000 */
        /* <DEDUP_REMOVED lines=9> */
[----:B------:R-:W-:Y:S02]  /*0200*/  LOP3.LUT R0, RZ, R24, RZ, 0x33, !PT ;  /* 0x00000018ff007212 */ /* 0x000fe400078e33ff */
[----:B------:R-:W-:-:S04]  /*0210*/  ISETP.NE.U32.AND P3, PT, RZ, c[0x0][0x0], PT ;  /* 0x00000000ff007a0c */ /* 0x000fc80003f65070 */
[----:B0-----:R-:W0:Y:S02]  /*0220*/  MUFU.RCP R9, R9 ;  /* 0x0000000900097308 */ /* 0x001e240000001000 */
        /* <DEDUP_REMOVED lines=9> */
[----:B------:R-:W-:-:S03]  /*02c0*/  IMAD R6, R2, c[0x0][0x18c], RZ ;  /* 0x0000630002067a24 */ /* 0x000fc600078e02ff */
[----:B------:R-:W-:Y:S01]  /*02d0*/  ISETP.GE.U32.AND P0, PT, R9, c[0x0][0x0], PT ;  /* 0x0000000009007a0c */ /* 0x000fe20003f06070 */
[----:B------:R-:W0:-:S12]  /*02e0*/  I2F R2, R6 ;  /* 0x0000000600027306 */ /* 0x000e180000201400 */
[----:B------:R-:W-:Y:S02]  /*02f0*/  @P0 IADD3 R9, R9, -c[0x0][0x0], RZ ;  /* 0x8000000009090a10 */ /* 0x000fe40007ffe0ff */
[----:B------:R-:W-:Y:S02]  /*0300*/  @P0 IADD3 R0, R0, 0x1, RZ ;  /* 0x0000000100000810 */ /* 0x000fe40007ffe0ff */
[----:B------:R-:W-:Y:S01]  /*0310*/  ISETP.GE.U32.AND P2, PT, R9, c[0x0][0x0], PT ;  /* 0x0000000009007a0c */ /* 0x000fe20003f46070 */
[----:B0-----:R-:W0:Y:S01]  /*0320*/  MUFU.RCP R2, R2 ;  /* 0x0000000200027308 */ /* 0x001e220000001000 */
[----:B------:R-:W-:-:S04]  /*0330*/  ISETP.NE.U32.AND P0, PT, RZ, c[0x0][0x180], PT ;  /* 0x00006000ff007a0c */ /* 0x000fc80003f05070 */
[----:B------:R-:W-:-:S07]  /*0340*/  ISETP.NE.AND.EX P0, PT, RZ, c[0x0][0x184], PT, P0 ;  /* 0x00006100ff007a0c */ /* 0x000fce0003f05300 */
[----:B------:R-:W-:Y:S02]  /*0350*/  @P2 IADD3 R0, R0, 0x1, RZ ;  /* 0x0000000100002810 */ /* 0x000fe40007ffe0ff */
[----:B------:R-:W-:-:S04]  /*0360*/  @!P3 LOP3.LUT R0, RZ, c[0x0][0x0], RZ, 0x33, !PT ;  /* 0x00000000ff00ba12 */ /* 0x000fc800078e33ff */
[----:B------:R-:W-:-:S04]  /*0370*/  IADD3 R14, R0, 0x1, RZ ;  /* 0x00000001000e7810 */ /* 0x000fc80007ffe0ff */
[----:B------:R-:W-:Y:S01]  /*0380*/  LOP3.LUT R14, R14, 0x3, RZ, 0xc0, !PT ;  /* 0x000000030e0e7812 */ /* 0x000fe200078ec0ff */
[----:B--2---:R-:W-:Y:S01]  /*0390*/  FADD.FTZ R4, -R4, c[0x0][0x194] ;  /* 0x0000650004047621 */ /* 0x004fe20000010100 */
[----:B------:R-:W-:Y:S05]  /*03a0*/  @!P0 BRA `(.L_x_131) ;  /* 0x0000080000008947 */ /* 0x000fea0003800000 */
[----:B0-----:R-:W-:Y:S01]  /*03b0*/  ISETP.NE.AND P0, PT, R14, RZ, PT ;  /* 0x000000ff0e00720c */ /* 0x001fe20003f05270 */
        /* <DEDUP_REMOVED lines=17> */
.L_x_136:
[----:B------:R-:W-:Y:S01]  /*04d0*/  ISETP.NE.AND P0, PT, R16, RZ, PT ;  /* 0x000000ff1000720c */ /* 0x000fe20003f05270 */
[----:B------:R-:W-:Y:S01]  /*04e0*/  BSSY B2, `(.L_x_134) ;  /* 0x000000e000027945 */ /* 0x000fe20003800000 */
[----:B------:R-:W-:Y:S01]  /*04f0*/  IADD3 R14, R14, -0x1, RZ ;  /* 0xffffffff0e0e7810 */ /* 0x000fe20007ffe0ff */
[----:B------:R-:W-:-:S10]  /*0500*/  IMAD.MOV.U32 R15, RZ, RZ, 0x4 ;  /* 0x00000004ff0f7424 */ /* 0x000fd400078e00ff */
[----:B------:R-:W-:Y:S05]  /*0510*/  @!P0 BRA `(.L_x_135) ;  /* 0x000000a000008947 */ /* 0x000fea0003800000 */
[----:B------:R-:W2:Y:S02]  /*0520*/  LDG.E R17, [R8.64] ;  /* 0x0000000408117981 */ /* 0x000ea4000c1e1900 */
[----:B--2---:R-:W-:-:S05]  /*0530*/  FADD.FTZ R17, R4, R17 ;  /* 0x0000001104117221 */ /* 0x004fca0000010000 */
[----:B------:R-:W-:-:S13]  /*0540*/  FSETP.GT.FTZ.AND P0, PT, R17, RZ, PT ;  /* 0x000000ff1100720b */ /* 0x000fda0003f14000 */
[----:B------:R0:W-:Y:S01]  /*0550*/  @!P0 STG.E [R10.64], RZ ;  /* 0x000000ff0a008986 */ /* 0x0001e2000c101904 */
[----:B------:R-:W-:Y:S05]  /*0560*/  @!P0 BRA `(.L_x_135) ;  /* 0x0000005000008947 */ /* 0x000fea0003800000 */
[----:B------:R-:W2:Y:S02]  /*0570*/  LDG.E R17, [R6.64] ;  /* 0x0000000406117981 */ /* 0x000ea4000c1e1900 */
[----:B--2---:R-:W-:-:S04]  /*0580*/  FMUL.FTZ R17, R2, R17 ;  /* 0x0000001102117220 */ /* 0x004fc80000410000 */
[----:B------:R-:W-:Y:S01]  /*0590*/  FADD.FTZ R13, R13, -R17 ;  /* 0x800000110d0d7221 */ /* 0x000fe20000010000 */
[----:B------:R1:W-:Y:S04]  /*05a0*/  STG.E [R10.64], R17 ;  /* 0x000000110a007986 */ /* 0x0003e8000c101904 */
[----:B------:R1:W-:Y:S02]  /*05b0*/  STS [R24.X4], R13 ;  /* 0x0000000d18007388 */ /* 0x0003e40000004800 */
.L_x_135:
[----:B------:R-:W-:Y:S05]  /*05c0*/  BSYNC B2 ;  /* 0x0000000000027941 */ /* 0x000fea0003800000 */
.L_x_134:
[----:B------:R-:W-:Y:S01]  /*05d0*/  ISETP.NE.AND P0, PT, R14, RZ, PT ;  /* 0x000000ff0e00720c */ /* 0x000fe20003f05270 */
[C---:B01----:R-:W-:Y:S01]  /*05e0*/  IMAD.WIDE R10, R15.reuse, c[0x0][0x0], R10 ;  /* 0x000000000f0a7a25 */ /* 0x043fe200078e020a */
[----:B------:R-:W-:Y:S02]  /*05f0*/  IADD3 R12, R12, c[0x0][0x0], RZ ;  /* 0x000000000c0c7a10 */ /* 0x000fe40007ffe0ff */
[----:B------:R-:W-:Y:S01]  /*0600*/  IADD3 R16, R16, c[0x0][0x0], RZ ;  /* 0x0000000010107a10 */ /* 0x000fe20007ffe0ff */
[----:B------:R-:W-:-:S08]  /*0610*/  IMAD.WIDE R8, R15, c[0x0][0x0], R8 ;  /* 0x000000000f087a25 */ /* 0x000fd000078e0208 */
[----:B------:R-:W-:Y:S05]  /*0620*/  @P0 BRA `(.L_x_136) ;  /* 0xfffffea000000947 */ /* 0x000fea000383ffff */
.L_x_133:
[----:B------:R-:W-:Y:S05]  /*0630*/  BSYNC B1 ;  /* 0x0000000000017941 */ /* 0x000fea0003800000 */
.L_x_132:
[----:B------:R-:W-:Y:S01]  /*0640*/  ISETP.GE.U32.AND P0, PT, R0, 0x3, PT ;  /* 0x000000030000780c */ /* 0x000fe20003f06070 */
[----:B------:R-:W-:-:S12]  /*0650*/  BSSY B1, `(.L_x_137) ;  /* 0x0000054000017945 */ /* 0x000fd80003800000 */
[----:B------:R-:W-:Y:S05]  /*0660*/  @!P0 BRA `(.L_x_138) ;  /* 0x0000052000008947 */ /* 0x000fea0003800000 */
.L_x_147:
[C---:B------:R-:W-:Y:S01]  /*0670*/  ISETP.NE.AND P4, PT, R12.reuse, R5, PT ;  /* 0x000000050c00720c */ /* 0x040fe20003f85270 */
[----:B------:R-:W-:Y:S01]  /*0680*/  BSSY B2, `(.L_x_139) ;  /* 0x000001a000027945 */ /* 0x000fe20003800000 */
[----:B------:R-:W-:Y:S01]  /*0690*/  IADD3 R0, P0, R23, R12, RZ ;  /* 0x0000000c17007210 */ /* 0x000fe20007f1e0ff */
[----:B0-----:R-:W-:Y:S01]  /*06a0*/  IMAD.MOV.U32 R15, RZ, RZ, 0x4 ;  /* 0x00000004ff0f7424 */ /* 0x001fe200078e00ff */
        /* <DEDUP_REMOVED lines=15> */
[----:B------:R-:W-:Y:S02]  /*07a0*/  FSETP.GT.FTZ.AND P4, PT, R11, RZ, PT ;  /* 0x000000ff0b00720b */ /* 0x000fe40003f94000 */
[----:B------:R-:W-:-:S11]  /*07b0*/  IADD3.X R11, R12, c[0x0][0x164], RZ, P5, !PT ;  /* 0x000059000c0b7a10 */ /* 0x000fd60002ffe4ff */
[----:B------:R0:W-:Y:S04]  /*07c0*/  @!P4 STG.E [R10.64], RZ ;  /* 0x000000ff0a00c986 */ /* 0x0001e8000c101904 */
[----:B------:R-:W2:Y:S02]  /*07d0*/  @P4 LDG.E R17, [R6.64] ;  /* 0x0000000406114981 */ /* 0x000ea4000c1e1900 */
[----:B--2---:R-:W-:-:S04]  /*07e0*/  @P4 FMUL.FTZ R17, R2, R17 ;  /* 0x0000001102114220 */ /* 0x004fc80000410000 */
[----:B------:R-:W-:Y:S01]  /*07f0*/  @P4 FADD.FTZ R13, R13, -R17 ;  /* 0x800000110d0d4221 */ /* 0x000fe20000010000 */
[----:B------:R0:W-:Y:S04]  /*0800*/  @P4 STG.E [R10.64], R17 ;  /* 0x000000110a004986 */ /* 0x0001e8000c101904 */
[----:B------:R0:W-:Y:S02]  /*0810*/  @P4 STS [R24.X4], R13 ;  /* 0x0000000d18004388 */ /* 0x0001e40000004800 */
.L_x_140:
[----:B------:R-:W-:Y:S05]  /*0820*/  BSYNC B2 ;  /* 0x0000000000027941 */ /* 0x000fea0003800000 */
.L_x_139:
[----:B------:R-:W-:Y:S01]  /*0830*/  BSSY B2, `(.L_x_141) ;  /* 0x0000010000027945 */ /* 0x000fe20003800000 */
[----:B------:R-:W-:Y:S01]  /*0840*/  IMAD.WIDE R8, R15, c[0x0][0x0], R8 ;  /* 0x000000000f087a25 */ /* 0x000fe200078e0208 */
[----:B------:R-:W-:Y:S05]  /*0850*/  @!P3 BRA `(.L_x_142) ;  /* 0x000000d00000b947 */ /* 0x000fea0003800000 */
[----:B0-----:R-:W2:Y:S01]  /*0860*/  LDG.E R11, [R8.64] ;  /* 0x00000004080b7981 */ /* 0x001ea2000c1e1900 */
[----:B------:R-:W-:Y:S01]  /*0870*/  IADD3 R12, P4, R23, R16, RZ ;  /* 0x00000010170c7210 */ /* 0x000fe20007f9e0ff */
[----:B--2---:R-:W-:-:S05]  /*0880*/  FADD.FTZ R11, R4, R11 ;  /* 0x0000000b040b7221 */ /* 0x004fca0000010000 */
[----:B------:R-:W-:Y:S02]  /*0890*/  FSETP.GT.FTZ.AND P3, PT, R11, RZ, PT ;  /* 0x000000ff0b00720b */ /* 0x000fe40003f74000 */
[----:B------:R-:W-:Y:S02]  /*08a0*/  LEA.HI.X.SX32 R11, R16, R3, 0x1, P4 ;  /* 0x00000003100b7211 */ /* 0x000fe400020f0eff */
[----:B------:R-:W-:-:S04]  /*08b0*/  LEA R10, P4, R12, c[0x0][0x160], 0x2 ;  /* 0x000058000c0a7a11 */ /* 0x000fc800078810ff */
[----:B------:R-:W-:-:S05]  /*08c0*/  LEA.HI.X R11, R12, c[0x0][0x164], R11, 0x2, P4 ;  /* 0x000059000c0b7a11 */ /* 0x000fca00020f140b */
[----:B------:R0:W-:Y:S04]  /*08d0*/  @!P3 STG.E [R10.64], RZ ;  /* 0x000000ff0a00b986 */ /* 0x0001e8000c101904 */
[----:B------:R-:W2:Y:S02]  /*08e0*/  @P3 LDG.E R17, [R6.64] ;  /* 0x0000000406113981 */ /* 0x000ea4000c1e1900 */
[----:B--2---:R-:W-:-:S04]  /*08f0*/  @P3 FMUL.FTZ R17, R2, R17 ;  /* 0x0000001102113220 */ /* 0x004fc80000410000 */
[----:B------:R-:W-:Y:S01]  /*0900*/  @P3 FADD.FTZ R13, R13, -R17 ;  /* 0x800000110d0d3221 */ /* 0x000fe20000010000 */
[----:B------:R0:W-:Y:S04]  /*0910*/  @P3 STG.E [R10.64], R17 ;  /* 0x000000110a003986 */ /* 0x0001e8000c101904 */
[----:B------:R0:W-:Y:S02]  /*0920*/  @P3 STS [R24.X4], R13 ;  /* 0x0000000d18003388 */ /* 0x0001e40000004800 */
.L_x_142:
[----:B------:R-:W-:Y:S05]  /*0930*/  BSYNC B2 ;  /* 0x0000000000027941 */ /* 0x000fea0003800000 */
.L_x_141:
        /* <DEDUP_REMOVED lines=16> */
.L_x_144:
[----:B------:R-:W-:Y:S05]  /*0a40*/  BSYNC B2 ;  /* 0x0000000000027941 */ /* 0x000fea0003800000 */
.L_x_143:
[----:B------:R-:W-:Y:S01]  /*0a50*/  BSSY B2, `(.L_x_145) ;  /* 0x0000010000027945 */ /* 0x000fe20003800000 */
[----:B------:R-:W-:Y:S05]  /*0a60*/  @!P0 BRA `(.L_x_146) ;  /* 0x000000e000008947 */ /* 0x000fea0003800000 */
[----:B0-----:R-:W-:-:S06]  /*0a70*/  IMAD.WIDE R10, R15, c[0x0][0x0], R8 ;  /* 0x000000000f0a7a25 */ /* 0x001fcc00078e0208 */
[----:B------:R-:W2:Y:S01]  /*0a80*/  LDG.E R11, [R10.64] ;  /* 0x000000040a0b7981 */ /* 0x000ea2000c1e1900 */
[----:B------:R-:W-:-:S04]  /*0a90*/  IADD3 R9, P2, R23, R0, RZ ;  /* 0x0000000017097210 */ /* 0x000fc80007f5e0ff */
[----:B------:R-:W-:Y:S01]  /*0aa0*/  LEA.HI.X.SX32 R12, R0, R3, 0x1, P2 ;  /* 0x00000003000c7211 */ /* 0x000fe200010f0eff */
[----:B--2---:R-:W-:-:S05]  /*0ab0*/  FADD.FTZ R8, R4, R11 ;  /* 0x0000000b04087221 */ /* 0x004fca0000010000 */
[----:B------:R-:W-:Y:S02]  /*0ac0*/  FSETP.GT.FTZ.AND P0, PT, R8, RZ, PT ;  /* 0x000000ff0800720b */ /* 0x000fe40003f14000 */
[----:B------:R-:W-:-:S04]  /*0ad0*/  LEA R8, P2, R9, c[0x0][0x160], 0x2 ;  /* 0x0000580009087a11 */ /* 0x000fc800078410ff */
[----:B------:R-:W-:-:S07]  /*0ae0*/  LEA.HI.X R9, R9, c[0x0][0x164], R12, 0x2, P2 ;  /* 0x0000590009097a11 */ /* 0x000fce00010f140c */
[----:B------:R0:W-:Y:S04]  /*0af0*/  @!P0 STG.E [R8.64], RZ ;  /* 0x000000ff08008986 */ /* 0x0001e8000c101904 */
[----:B------:R-:W2:Y:S02]  /*0b00*/  @P0 LDG.E R15, [R6.64] ;  /* 0x00000004060f0981 */ /* 0x000ea4000c1e1900 */
[----:B--2---:R-:W-:-:S04]  /*0b10*/  @P0 FMUL.FTZ R15, R2, R15 ;  /* 0x0000000f020f0220 */ /* 0x004fc80000410000 */
[----:B------:R-:W-:Y:S01]  /*0b20*/  @P0 FADD.FTZ R13, R13, -R15 ;  /* 0x8000000f0d0d0221 */ /* 0x000fe20000010000 */
[----:B------:R0:W-:Y:S04]  /*0b30*/  @P0 STG.E [R8.64], R15 ;  /* 0x0000000f08000986 */ /* 0x0001e8000c101904 */
[----:B------:R0:W-:Y:S02]  /*0b40*/  @P0 STS [R24.X4], R13 ;  /* 0x0000000d18000388 */ /* 0x0001e40000004800 */
.L_x_146:
[----:B------:R-:W-:Y:S05]  /*0b50*/  BSYNC B2 ;  /* 0x0000000000027941 */ /* 0x000fea0003800000 */
.L_x_145:
[----:B------:R-:W-:-:S04]  /*0b60*/  IADD3 R12, R0, c[0x0][0x0], RZ ;  /* 0x00000000000c7a10 */ /* 0x000fc80007ffe0ff */
[----:B------:R-:W-:-:S13]  /*0b70*/  ISETP.GE.AND P0, PT, R12, c[0x0][0x18c], PT ;  /* 0x000063000c007a0c */ /* 0x000fda0003f06270 */
[----:B------:R-:W-:Y:S05]  /*0b80*/  @!P0 BRA `(.L_x_147) ;  /* 0xfffffae000008947 */ /* 0x000fea000383ffff */
.L_x_138:
[----:B------:R-:W-:Y:S05]  /*0b90*/  BSYNC B1 ;  /* 0x0000000000017941 */ /* 0x000fea0003800000 */
.L_x_137:
[----:B------:R-:W-:Y:S05]  /*0ba0*/  BRA `(.L_x_130) ;  /* 0x0000075000007947 */ /* 0x000fea0003800000 */
.L_x_131:
[----:B0-----:R-:W-:Y:S01]  /*0bb0*/  ISETP.NE.AND P0, PT, R14, RZ, PT ;  /* 0x000000ff0e00720c */ /* 0x001fe20003f05270 */
        /* <DEDUP_REMOVED lines=15> */
.L_x_152:
[----:B------:R-:W-:Y:S01]  /*0cb0*/  ISETP.NE.AND P0, PT, R17, RZ, PT ;  /* 0x000000ff1100720c */ /* 0x000fe20003f05270 */
[----:B------:R-:W-:Y:S01]  /*0cc0*/  IMAD.MOV.U32 R13, RZ, RZ, 0x4 ;  /* 0x00000004ff0d7424 */ /* 0x000fe200078e00ff */
[----:B------:R-:W-:Y:S01]  /*0cd0*/  IADD3 R14, R14, -0x1, RZ ;  /* 0xffffffff0e0e7810 */ /* 0x000fe20007ffe0ff */
[----:B0-----:R-:W-:Y:S01]  /*0ce0*/  IMAD.MOV.U32 R6, RZ, RZ, R10 ;  /* 0x000000ffff067224 */ /* 0x001fe200078e000a */
        /* <DEDUP_REMOVED lines=12> */
[----:B------:R-:W-:Y:S01]  /*0db0*/  @P0 FADD.FTZ R15, -R2, R15 ;  /* 0x0000000f020f0221 */ /* 0x000fe20000010100 */
[----:B------:R0:W-:Y:S04]  /*0dc0*/  @!P0 STG.E [R6.64], RZ ;  /* 0x000000ff06008986 */ /* 0x0001e8000c101904 */
[----:B------:R0:W-:Y:S04]  /*0dd0*/  @P0 STG.E [R6.64], R2 ;  /* 0x0000000206000986 */ /* 0x0001e8000c101904 */
[----:B------:R0:W-:Y:S02]  /*0de0*/  @P0 STS [R24.X4], R15 ;  /* 0x0000000f18000388 */ /* 0x0001e40000004800 */
.L_x_151:
[----:B------:R-:W-:Y:S05]  /*0df0*/  BSYNC B2 ;  /* 0x0000000000027941 */ /* 0x000fea0003800000 */
.L_x_150:
[----:B------:R-:W-:Y:S02]  /*0e00*/  IADD3 R16, R16, c[0x0][0x0], RZ ;  /* 0x0000000010107a10 */ /* 0x000fe40007ffe0ff */
[----:B------:R-:W-:Y:S01]  /*0e10*/  IADD3 R17, R17, c[0x0][0x0], RZ ;  /* 0x0000000011117a10 */ /* 0x000fe20007ffe0ff */
[----:B------:R-:W-:Y:S05]  /*0e20*/  @P2 BRA `(.L_x_152) ;  /* 0xfffffe8000002947 */ /* 0x000fea000383ffff */
.L_x_149:
[----:B------:R-:W-:Y:S05]  /*0e30*/  BSYNC B1 ;  /* 0x0000000000017941 */ /* 0x000fea0003800000 */
.L_x_148:
[----:B------:R-:W-:-:S13]  /*0e40*/  ISETP.GE.U32.AND P0, PT, R0, 0x3, PT ;  /* 0x000000030000780c */ /* 0x000fda0003f06070 */
[----:B------:R-:W-:Y:S05]  /*0e50*/  @!P0 BRA `(.L_x_130) ;  /* 0x000004a000008947 */ /* 0x000fea0003800000 */
.L_x_161:
        /* <DEDUP_REMOVED lines=21> */
[----:B------:R-:W-:Y:S01]  /*0fb0*/  @P4 FADD.FTZ R15, -R2, R15 ;  /* 0x0000000f020f4221 */ /* 0x000fe20000010100 */
[----:B------:R0:W-:Y:S04]  /*0fc0*/  @!P4 STG.E [R8.64], RZ ;  /* 0x000000ff0800c986 */ /* 0x0001e8000c101904 */
[----:B------:R0:W-:Y:S04]  /*0fd0*/  @P4 STG.E [R8.64], R2 ;  /* 0x0000000208004986 */ /* 0x0001e8000c101904 */
[----:B------:R0:W-:Y:S02]  /*0fe0*/  @P4 STS [R24.X4], R15 ;  /* 0x0000000f18004388 */ /* 0x0001e40000004800 */
.L_x_154:
[----:B------:R-:W-:Y:S05]  /*0ff0*/  BSYNC B1 ;  /* 0x0000000000017941 */ /* 0x000fea0003800000 */
.L_x_153:
[----:B------:R-:W-:Y:S01]  /*1000*/  BSSY B1, `(.L_x_155) ;  /* 0x000000e000017945 */ /* 0x000fe20003800000 */
[----:B------:R-:W-:Y:S01]  /*1010*/  IMAD.WIDE R6, R11, c[0x0][0x0], R6 ;  /* 0x000000000b067a25 */ /* 0x000fe200078e0206 */
[----:B------:R-:W-:Y:S05]  /*1020*/  @!P3 BRA `(.L_x_156) ;  /* 0x000000b00000b947 */ /* 0x000fea0003800000 */
[----:B0-----:R-:W2:Y:S02]  /*1030*/  LDG.E R9, [R6.64] ;  /* 0x0000000406097981 */ /* 0x001ea4000c1e1900 */
[----:B--2---:R-:W-:-:S05]  /*1040*/  FADD.FTZ R9, R4, R9 ;  /* 0x0000000904097221 */ /* 0x004fca0000010000 */
[----:B------:R-:W-:Y:S02]  /*1050*/  FSETP.GT.FTZ.AND P3, PT, R9, RZ, PT ;  /* 0x000000ff0900720b */ /* 0x000fe40003f74000 */
[----:B------:R-:W-:-:S04]  /*1060*/  IADD3 R9, P4, R23, R12, RZ ;  /* 0x0000000c17097210 */ /* 0x000fc80007f9e0ff */
[----:B------:R-:W-:Y:S02]  /*1070*/  LEA.HI.X.SX32 R12, R12, R3, 0x1, P4 ;  /* 0x000000030c0c7211 */ /* 0x000fe400020f0eff */
[----:B------:R-:W-:-:S04]  /*1080*/  LEA R8, P4, R9, c[0x0][0x160], 0x2 ;  /* 0x0000580009087a11 */ /* 0x000fc800078810ff */
[----:B------:R-:W-:Y:S01]  /*1090*/  LEA.HI.X R9, R9, c[0x0][0x164], R12, 0x2, P4 ;  /* 0x0000590009097a11 */ /* 0x000fe200020f140c */
[----:B------:R-:W-:-:S04]  /*10a0*/  @P3 FADD.FTZ R15, -R2, R15 ;  /* 0x0000000f020f3221 */ /* 0x000fc80000010100 */
[----:B------:R0:W-:Y:S04]  /*10b0*/  @!P3 STG.E [R8.64], RZ ;  /* 0x000000ff0800b986 */ /* 0x0001e8000c101904 */
[----:B------:R0:W-:Y:S04]  /*10c0*/  @P3 STS [R24.X4], R15 ;  /* 0x0000000f18003388 */ /* 0x0001e80000004800 */
[----:B------:R0:W-:Y:S02]  /*10d0*/  @P3 STG.E [R8.64], R2 ;  /* 0x0000000208003986 */ /* 0x0001e4000c101904 */
.L_x_156:
[----:B------:R-:W-:Y:S05]  /*10e0*/  BSYNC B1 ;  /* 0x0000000000017941 */ /* 0x000fea0003800000 */
.L_x_155:
        /* <DEDUP_REMOVED lines=14> */
.L_x_158:
[----:B------:R-:W-:Y:S05]  /*11d0*/  BSYNC B1 ;  /* 0x0000000000017941 */ /* 0x000fea0003800000 */
.L_x_157:
        /* <DEDUP_REMOVED lines=10> */
[----:B------:R-:W-:Y:S01]  /*1280*/  @P0 FADD.FTZ R15, -R2, R15 ;  /* 0x0000000f020f0221 */ /* 0x000fe20000010100 */
[----:B------:R0:W-:Y:S04]  /*1290*/  @!P0 STG.E [R6.64], RZ ;  /* 0x000000ff06008986 */ /* 0x0001e8000c101904 */
[----:B------:R0:W-:Y:S04]  /*12a0*/  @P0 STG.E [R6.64], R2 ;  /* 0x0000000206000986 */ /* 0x0001e8000c101904 */
[----:B------:R0:W-:Y:S02]  /*12b0*/  @P0 STS [R24.X4], R15 ;  /* 0x0000000f18000388 */ /* 0x0001e40000004800 */
.L_x_160:
[----:B------:R-:W-:Y:S05]  /*12c0*/  BSYNC B1 ;  /* 0x0000000000017941 */ /* 0x000fea0003800000 */
.L_x_159:
[----:B------:R-:W-:-:S04]  /*12d0*/  IADD3 R16, R0, c[0x0][0x0], RZ ;  /* 0x0000000000107a10 */ /* 0x000fc80007ffe0ff */
[----:B------:R-:W-:-:S13]  /*12e0*/  ISETP.GE.AND P0, PT, R16, c[0x0][0x18c], PT ;  /* 0x0000630010007a0c */ /* 0x000fda0003f06270 */
[----:B------:R-:W-:Y:S05]  /*12f0*/  @!P0 BRA `(.L_x_161) ;  /* 0xfffffb6000008947 */ /* 0x000fea000383ffff */
.L_x_130:
[----:B0-----:R-:W-:Y:S05]  /*1300*/  BSYNC B0 ;  /* 0x0000000000007941 */ /* 0x001fea0003800000 */
.L_x_129:
        /* <DEDUP_REMOVED lines=23> */
.L_x_168:
        /* <DEDUP_REMOVED lines=24> */
.L_x_167:
        /* <DEDUP_REMOVED lines=15> */
.L_x_169:
[----:B------:R-:W-:-:S13]  /*16f0*/  ISETP.NE.OR P0, PT, R2, RZ, P0 ;  /* 0x000000ff0200720c */ /* 0x000fda0000705670 */
[----:B------:R-:W-:Y:S05]  /*1700*/  @!P0 BRA `(.L_x_165) ;  /* 0x0000009000008947 */ /* 0x000fea0003800000 */
.L_x_166:
        /* <DEDUP_REMOVED lines=9> */
.L_x_165:
[----:B------:R-:W-:-:S13]  /*17a0*/  ISETP.NE.AND P0, PT, R22, RZ, PT ;  /* 0x000000ff1600720c */ /* 0x000fda0003f05270 */
[----:B------:R-:W-:Y:S05]  /*17b0*/  @!P0 BRA `(.L_x_164) ;  /* 0x0000007000008947 */ /* 0x000fea0003800000 */
[----:B------:R-:W-:-:S05]  /*17c0*/  IMAD.SHL.U32 R0, R0, 0x4, RZ ;  /* 0x0000000400007824 */ /* 0x000fca00078e00ff */
.L_x_170:
[----:B------:R0:W1:Y:S01]  /*17d0*/  LDS R2, [R0] ;  /* 0x0000000000027984 */ /* 0x0000620000000800 */
[----:B------:R-:W-:-:S04]  /*17e0*/  IADD3 R22, R22, -0x1, RZ ;  /* 0xffffffff16167810 */ /* 0x000fc80007ffe0ff */
[----:B------:R-:W-:Y:S02]  /*17f0*/  ISETP.NE.AND P0, PT, R22, RZ, PT ;  /* 0x000000ff1600720c */ /* 0x000fe40003f05270 */
[----:B0-----:R-:W-:Y:S01]  /*1800*/  IADD3 R0, R0, 0x4, RZ ;  /* 0x0000000400007810 */ /* 0x001fe20007ffe0ff */
[----:B-1----:R-:W-:-:S10]  /*1810*/  FADD.FTZ R19, R2, R19 ;  /* 0x0000001302137221 */ /* 0x002fd40000010000 */
[----:B------:R-:W-:Y:S05]  /*1820*/  @P0 BRA `(.L_x_170) ;  /* 0xffffffa000000947 */ /* 0x000fea000383ffff */
.L_x_164:
[----:B------:R-:W-:-:S04]  /*1830*/  LEA R4, P0, R20, c[0x0][0x160], 0x2 ;  /* 0x0000580014047a11 */ /* 0x000fc800078010ff */
[----:B------:R-:W-:-:S05]  /*1840*/  LEA.HI.X R5, R20, c[0x0][0x164], R21, 0x2, P0 ;  /* 0x0000590014057a11 */ /* 0x000fca00000f1415 */
[----:B------:R0:W-:Y:S04]  /*1850*/  STG.E [R4.64], R19 ;  /* 0x0000001304007986 */ /* 0x0001e8000c101904 */
.L_x_163:
[----:B------:R-:W-:Y:S05]  /*1860*/  BSYNC B0 ;  /* 0x0000000000007941 */ /* 0x000fea0003800000 */
.L_x_162:
        /* <DEDUP_REMOVED lines=31> */
.L_x_173:
        /* <DEDUP_REMOVED lines=12> */
.L_x_172:
[----:B------:R-:W-:Y:S05]  /*1b20*/  BSYNC B0 ;  /* 0x0000000000007941 */ /* 0x000fea0003800000 */
.L_x_171:
[----:B------:R-:W-:Y:S05]  /*1b30*/  @!P1 EXIT ;  /* 0x000000000000994d */ /* 0x000fea0003800000 */
.L_x_174:
        /* <DEDUP_REMOVED lines=31> */
.L_x_175:
        /* <DEDUP_REMOVED lines=13> */
.L_x_439:


//--------------------- .text._ZN2at6native51_GLOBAL__N__eebb21b7_18_MultiMarginLoss_cu_b86932df31MultiMarginLoss_backward_kernelILi2EdEEvPT0_PKS3_S6_PKlS6_iibS3_b --------------------------
	.section	.text._ZN2at6native51_GLOBAL__N__eebb21b7_18_MultiMarginLoss_cu_b86932df31MultiMarginLoss_backward_kernelILi2EdEEvPT0_PKS3_S6_PKlS6_iibS3_b,"ax",@progbits
	.sectioninfo	@"SHI_REGISTERS=32"
	.align	128
.text._ZN2at6native51_GLOBAL__N__eebb21b7_18_MultiMarginLoss_cu_b86932df31MultiMarginLoss_backward_kernelILi2EdEEvPT0_PKS3_S6_PKlS6_iibS3_b:
        .type           _ZN2at6native51_GLOBAL__N__eebb21b7_18_MultiMarginLoss_cu_b86932df31MultiMarginLoss_backward_kernelILi2EdEEvPT0_PKS3_S6_PKlS6_iibS3_b,@function
        .size           _ZN2at6native51_GLOBAL__N__eebb21b7_18_MultiMarginLoss_cu_b86932df31MultiMarginLoss_backward_kernelILi2EdEEvPT0_PKS3_S6_PKlS6_iibS3_b,(.L_x_440 - _ZN2at6native51_GLOBAL__N__eebb21b7_18_MultiMarginLoss_cu_b86932df31MultiMarginLoss_backward_kernelILi2EdEEvPT0_PKS3_S6_PKlS6_iibS3_b)
        .other          _ZN2at6native51_GLOBAL__N__eebb21b7_18_MultiMarginLoss_cu_b86932df31MultiMarginLoss_backward_kernelILi2EdEEvPT0_PKS3_S6_PKlS6_iibS3_b,@"STO_CUDA_ENTRY STV_DEFAULT"
_ZN2at6native51_GLOBAL__N__eebb21b7_18_MultiMarginLoss_cu_b86932df31MultiMarginLoss_backward_kernelILi2EdEEvPT0_PKS3_S6_PKlS6_iibS3_b:
[----:B------:R-:W-:Y:S02]  /*0000*/  IMAD.MOV.U32 R1, RZ, RZ, c[0x0][0x28] ;  /* 0x00000a00ff017624 */ /* 0x000fe400078e00ff */
[----:B------:R-:W0:Y:S01]  /*0010*/  S2R R4, SR_CTAID.X ;  /* 0x0000000000047919 */ /* 0x000e220000002500 */
[----:B------:R-:W-:Y:S01]  /*0020*/  IMAD.MOV.U32 R5, RZ, RZ, 0x8 ;  /* 0x00000008ff057424 */ /* 0x000fe200078e00ff */
[----:B------:R-:W-:-:S03]  /*0030*/  ULDC.64 UR6, c[0x0][0x118] ;  /* 0x0000460000067ab9 */ /* 0x000fc60000000a00 */
[----:B0-----:R-:W-:-:S06]  /*0040*/  IMAD.WIDE R20, R4, R5, c[0x0][0x178] ;  /* 0x00005e0004147625 */ /* 0x001fcc00078e0205 */
[----:B------:R-:W2:Y:S01]  /*0050*/  LDG.E R20, [R20.64] ;  /* 0x0000000614147981 */ /* 0x000ea2000c1e1900 */
[----:B------:R-:W0:Y:S01]  /*0060*/  LDC.S8 R6, c[0x0][0x1a0] ;  /* 0x00006800ff067b82 */ /* 0x000e220000000200 */
[C---:B------:R-:W-:Y:S01]  /*0070*/  IMAD R24, R4.reuse, c[0x0][0x18c], RZ ;  /* 0x0000630004187a24 */ /* 0x040fe200078e02ff */
[----:B------:R-:W-:Y:S01]  /*0080*/  BSSY B0, `(.L_x_176) ;  /* 0x000013b000007945 */ /* 0x000fe20003800000 */
[----:B------:R-:W1:Y:S01]  /*0090*/  S2R R23, SR_TID.X ;  /* 0x0000000000177919 */ /* 0x000e620000002100 */
[----:B------:R-:W-:Y:S02]  /*00a0*/  IMAD.WIDE R4, R4, R5, c[0x0][0x168] ;  /* 0x00005a0004047625 */ /* 0x000fe400078e0205 */
[----:B------:R-:W-:Y:S02]  /*00b0*/  SHF.R.S32.HI R2, RZ, 0x1f, R24 ;  /* 0x0000001fff027819 */ /* 0x000fe40000011418 */
[----:B0-----:R-:W-:Y:S01]  /*00c0*/  ISETP.NE.AND P0, PT, R6, RZ, PT ;  /* 0x000000ff0600720c */ /* 0x001fe20003f05270 */
[----:B-1----:R0:W-:Y:S01]  /*00d0*/  STS.64 [R23.X8], RZ ;  /* 0x000000ff17007388 */ /* 0x0021e20000008a00 */
        /* <DEDUP_REMOVED lines=8> */
[----:B------:R-:W-:-:S06]  /*0160*/  LEA.HI.X R5, R0, c[0x0][0x174], R3, 0x3, P0 ;  /* 0x00005d0000057a11 */ /* 0x000fcc00000f1c03 */
[----:B------:R-:W5:Y:S01]  /*0170*/  LDG.E.64 R4, [R4.64] ;  /* 0x0000000604047981 */ /* 0x000f62000c1e1b00 */
[----:B------:R-:W-:Y:S01]  /*0180*/  ISETP.NE.AND P0, PT, R6, RZ, PT ;  /* 0x000000ff0600720c */ /* 0x000fe20003f05270 */
[----:B------:R-:W-:Y:S01]  /*0190*/  ULDC.S8 UR4, c[0x0][0x190] ;  /* 0x0000640000047ab9 */ /* 0x000fe20000000200 */
[----:B------:R-:W-:Y:S02]  /*01a0*/  IMAD.MOV.U32 R6, RZ, RZ, c[0x0][0x188] ;  /* 0x00006200ff067624 */ /* 0x000fe400078e00ff */
[----:B------:R-:W-:-:S04]  /*01b0*/  ISETP.NE.AND P0, PT, RZ, UR4, P0 ;  /* 0x00000004ff007c0c */ /* 0x000fc80008705270 */
[----:B------:R-:W-:-:S05]  /*01c0*/  SEL R6, R6, 0x1, P0 ;  /* 0x0000000106067807 */ /* 0x000fca0000000000 */
[----:B------:R-:W-:-:S06]  /*01d0*/  IMAD R10, R6, c[0x0][0x18c], RZ ;  /* 0x00006300060a7a24 */ /* 0x000fcc00078e02ff */
[----:B------:R-:W0:Y:S08]  /*01e0*/  I2F.F64 R10, R10 ;  /* 0x0000000a000a7312 */ /* 0x000e300000201c00 */
[----:B0-----:R-:W0:Y:S01]  /*01f0*/  MUFU.RCP64H R7, R11 ;  /* 0x0000000b00077308 */ /* 0x001e220000001800 */
[----:B------:R-:W-:-:S04]  /*0200*/  IADD3 R6, R11, 0x300402, RZ ;  /* 0x003004020b067810 */ /* 0x000fc80007ffe0ff */
[----:B------:R-:W-:Y:S02]  /*0210*/  FSETP.GEU.AND P0, PT, |R6|, 5.8789094863358348022e-39, PT ;  /* 0x004004020600780b */ /* 0x000fe40003f0e200 */
[----:B0-----:R-:W0:-:S06]  /*0220*/  DFMA R12, -R10, R6, 1 ;  /* 0x3ff000000a0c742b */ /* 0x001e0c0000000106 */
[----:B0-----:R-:W0:-:S06]  /*0230*/  DFMA R12, R12, R12, R12 ;  /* 0x0000000c0c0c722b */ /* 0x001e0c000000000c */
[----:B0-----:R-:W0:-:S06]  /*0240*/  DFMA R12, R6, R12, R6 ;  /* 0x0000000c060c722b */ /* 0x001e0c0000000006 */
[----:B0-----:R-:W0:-:S06]  /*0250*/  DFMA R14, -R10, R12, 1 ;  /* 0x3ff000000a0e742b */ /* 0x001e0c000000010c */
[----:B0-----:R0:W1:Y:S01]  /*0260*/  DFMA R6, R12, R14, R12 ;  /* 0x0000000e0c06722b */ /* 0x001062000000000c */
[----:B------:R-:W-:Y:S05]  /*0270*/  @P0 BRA `(.L_x_178) ;  /* 0x0000006000000947 */ /* 0x000fea0003800000 */
[----:B0-----:R-:W-:Y:S02]  /*0280*/  LOP3.LUT R15, R11, 0x7fffffff, RZ, 0xc0, !PT ;  /* 0x7fffffff0b0f7812 */ /* 0x001fe400078ec0ff */
[----:B------:R-:W-:Y:S02]  /*0290*/  MOV R8, 0x2c0 ;  /* 0x000002c000087802 */ /* 0x000fe40000000f00 */
[----:B------:R-:W-:Y:S02]  /*02a0*/  IADD3 R15, R15, -0x100000, RZ ;  /* 0xfff000000f0f7810 */ /* 0x000fe40007ffe0ff */
[----:B-1---5:R-:W-:Y:S05]  /*02b0*/  CALL.REL.NOINC `($__internal_0_$__cuda_sm20_dblrcp_rn_slowpath_v3) ;  /* 0x00001c0000007944 */ /* 0x022fea0003c00000 */
[----:B-1----:R-:W-:Y:S02]  /*02c0*/  IMAD.MOV.U32 R6, RZ, RZ, R12 ;  /* 0x000000ffff067224 */ /* 0x002fe400078e000c */
[----:B------:R-:W-:Y:S02]  /*02d0*/  IMAD.MOV.U32 R7, RZ, RZ, R13 ;  /* 0x000000ffff077224 */ /* 0x000fe400078e000d */
.L_x_178:
[----:B0-----:R-:W0:Y:S01]  /*02e0*/  I2F.U32.RP R12, c[0x0][0x0] ;  /* 0x00000000000c7b06 */ /* 0x001e220000209000 */
[----:B------:R-:W-:Y:S01]  /*02f0*/  LOP3.LUT R8, RZ, R23, RZ, 0x33, !PT ;  /* 0x00000017ff087212 */ /* 0x000fe200078e33ff */
[----:B-----5:R-:W2:Y:S01]  /*0300*/  DADD R4, -R4, c[0x0][0x198] ;  /* 0x0000660004047629 */ /* 0x020ea20000000100 */
[----:B------:R-:W-:-:S02]  /*0310*/  ISETP.NE.U32.AND P3, PT, RZ, c[0x0][0x0], PT ;  /* 0x00000000ff007a0c */ /* 0x000fc40003f65070 */
[----:B------:R-:W-:Y:S01]  /*0320*/  IADD3 R8, R8, c[0x0][0x18c], RZ ;  /* 0x0000630008087a10 */ /* 0x000fe20007ffe0ff */
[----:B-1----:R-:W1:Y:S02]  /*0330*/  DADD R6, R6, R6 ;  /* 0x0000000006067229 */ /* 0x002e640000000006 */
[----:B0-----:R-:W0:Y:S02]  /*0340*/  MUFU.RCP R12, R12 ;  /* 0x0000000c000c7308 */ /* 0x001e240000001000 */
[----:B0-----:R-:W-:-:S06]  /*0350*/  IADD3 R10, R12, 0xffffffe, RZ ;  /* 0x0ffffffe0c0a7810 */ /* 0x001fcc0007ffe0ff */
[----:B------:R0:W3:Y:S02]  /*0360*/  F2I.FTZ.U32.TRUNC.NTZ R11, R10 ;  /* 0x0000000a000b7305 */ /* 0x0000e4000021f000 */
[----:B0-----:R-:W-:Y:S02]  /*0370*/  IMAD.MOV.U32 R10, RZ, RZ, RZ ;  /* 0x000000ffff0a7224 */ /* 0x001fe400078e00ff */
[----:B---3--:R-:W-:-:S04]  /*0380*/  IMAD.MOV R13, RZ, RZ, -R11 ;  /* 0x000000ffff0d7224 */ /* 0x008fc800078e0a0b */
        /* <DEDUP_REMOVED lines=8> */
[----:B------:R-:W-:Y:S02]  /*0410*/  ISETP.GE.U32.AND P2, PT, R8, c[0x0][0x0], PT ;  /* 0x0000000008007a0c */ /* 0x000fe40003f46070 */
[----:B------:R-:W-:-:S04]  /*0420*/  ISETP.NE.U32.AND P0, PT, RZ, c[0x0][0x180], PT ;  /* 0x00006000ff007a0c */ /* 0x000fc80003f05070 */
[----:B------:R-:W-:-:S07]  /*0430*/  ISETP.NE.AND.EX P0, PT, RZ, c[0x0][0x184], PT, P0 ;  /* 0x00006100ff007a0c */ /* 0x000fce0003f05300 */
[----:B------:R-:W-:Y:S02]  /*0440*/  @P2 IADD3 R21, R21, 0x1, RZ ;  /* 0x0000000115152810 */ /* 0x000fe40007ffe0ff */
[----:B------:R-:W-:-:S04]  /*0450*/  @!P3 LOP3.LUT R21, RZ, c[0x0][0x0], RZ, 0x33, !PT ;  /* 0x00000000ff15ba12 */ /* 0x000fc800078e33ff */
[----:B------:R-:W-:-:S04]  /*0460*/  IADD3 R22, R21, 0x1, RZ ;  /* 0x0000000115167810 */ /* 0x000fc80007ffe0ff */
[----:B------:R-:W-:Y:S01]  /*0470*/  LOP3.LUT R22, R22, 0x3, RZ, 0xc0, !PT ;  /* 0x0000000316167812 */ /* 0x000fe200078ec0ff */
[----:B------:R-:W-:Y:S05]  /*0480*/  @!P0 BRA `(.L_x_179) ;  /* 0x0000085000008947 */ /* 0x000fea0003800000 */
[----:B-12---:R-:W-:Y:S01]  /*0490*/  ISETP.NE.AND P0, PT, R22, RZ, PT ;  /* 0x000000ff1600720c */ /* 0x006fe20003f05270 */
[----:B------:R-:W-:Y:S01]  /*04a0*/  BSSY B1, `(.L_x_180) ;  /* 0x0000028000017945 */ /* 0x000fe20003800000 */
[C---:B------:R-:W-:Y:S01]  /*04b0*/  LEA R8, P2, R20.reuse, c[0x0][0x180], 0x3 ;  /* 0x0000600014087a11 */ /* 0x040fe200078418ff */
[----:B------:R-:W-:Y:S01]  /*04c0*/  IMAD.MOV.U32 R25, RZ, RZ, R23 ;  /* 0x000000ffff197224 */ /* 0x000fe200078e0017 */
[----:B------:R-:W-:Y:S02]  /*04d0*/  CS2R R10, SRZ ;  /* 0x00000000000a7805 */ /* 0x000fe4000001ff00 */
[----:B------:R-:W-:-:S07]  /*04e0*/  LEA.HI.X R9, R20, c[0x0][0x184], R9, 0x3, P2 ;  /* 0x0000610014097a11 */ /* 0x000fce00010f1c09 */
[----:B------:R-:W-:Y:S05]  /*04f0*/  @!P0 BRA `(.L_x_181) ;  /* 0x0000022000008947 */ /* 0x000fea0003800000 */
[----:B------:R-:W-:Y:S01]  /*0500*/  IADD3 R15, P0, R24, R23, RZ ;  /* 0x00000017180f7210 */ /* 0x000fe20007f1e0ff */
[C---:B------:R-:W-:Y:S02]  /*0510*/  IMAD.IADD R28, R23.reuse, 0x1, -R20 ;  /* 0x00000001171c7824 */ /* 0x040fe400078e0a14 */
[----:B------:R-:W-:Y:S01]  /*0520*/  IMAD.MOV.U32 R25, RZ, RZ, R23 ;  /* 0x000000ffff197224 */ /* 0x000fe200078e0017 */
[----:B------:R-:W-:Y:S01]  /*0530*/  LEA.HI.X.SX32 R10, R23, R2, 0x1, P0 ;  /* 0x00000002170a7211 */ /* 0x000fe200000f0eff */
[----:B------:R-:W-:-:S03]  /*0540*/  IMAD.SHL.U32 R14, R15, 0x8, RZ ;  /* 0x000000080f0e7824 */ /* 0x000fc600078e00ff */
[----:B------:R-:W-:Y:S02]  /*0550*/  SHF.L.U64.HI R15, R15, 0x3, R10 ;  /* 0x000000030f0f7819 */ /* 0x000fe4000001020a */
[C---:B------:R-:W-:Y:S01]  /*0560*/  IADD3 R12, P0, R14.reuse, c[0x0][0x160], RZ ;  /* 0x000058000e0c7a10 */ /* 0x040fe20007f1e0ff */
[----:B------:R-:W-:Y:S01]  /*0570*/  CS2R R10, SRZ ;  /* 0x00000000000a7805 */ /* 0x000fe2000001ff00 */
[----:B------:R-:W-:Y:S02]  /*0580*/  IADD3 R14, P2, R14, c[0x0][0x170], RZ ;  /* 0x00005c000e0e7a10 */ /* 0x000fe40007f5e0ff */
[C---:B------:R-:W-:Y:S02]  /*0590*/  IADD3.X R13, R15.reuse, c[0x0][0x164], RZ, P0, !PT ;  /* 0x000059000f0d7a10 */ /* 0x040fe400007fe4ff */
[----:B------:R-:W-:Y:S02]  /*05a0*/  IADD3.X R15, R15, c[0x0][0x174], RZ, P2, !PT ;  /* 0x00005d000f0f7a10 */ /* 0x000fe400017fe4ff */
.L_x_184:
[----:B------:R-:W-:Y:S01]  /*05b0*/  ISETP.NE.AND P0, PT, R28, RZ, PT ;  /* 0x000000ff1c00720c */ /* 0x000fe20003f05270 */
[----:B------:R-:W-:-:S12]  /*05c0*/  BSSY B2, `(.L_x_182) ;  /* 0x000000d000027945 */ /* 0x000fd80003800000 */
[----:B------:R-:W-:Y:S05]  /*05d0*/  @!P0 BRA `(.L_x_183) ;  /* 0x000000b000008947 */ /* 0x000fea0003800000 */
[----:B------:R-:W2:Y:S02]  /*05e0*/  LDG.E.64 R16, [R14.64] ;  /* 0x000000060e107981 */ /* 0x000ea4000c1e1b00 */
[----:B--2---:R-:W0:-:S06]  /*05f0*/  DADD R16, R4, R16 ;  /* 0x0000000004107229 */ /* 0x004e0c0000000010 */
[----:B0-----:R-:W0:-:S14]  /*0600*/  DSETP.GT.AND P0, PT, R16, RZ, PT ;  /* 0x000000ff1000722a */ /* 0x001e1c0003f04000 */
[----:B0-----:R0:W-:Y:S01]  /*0610*/  @!P0 STG.E.64 [R12.64], RZ ;  /* 0x000000ff0c008986 */ /* 0x0011e2000c101b06 */
[----:B------:R-:W-:Y:S05]  /*0620*/  @!P0 BRA `(.L_x_183) ;  /* 0x0000006000008947 */ /* 0x000fea0003800000 */
[----:B------:R-:W2:Y:S01]  /*0630*/  LDG.E.64 R18, [R8.64] ;  /* 0x0000000608127981 */ /* 0x000ea2000c1e1b00 */
[----:B------:R-:W2:-:S06]  /*0640*/  DMUL R16, R6, R16 ;  /* 0x0000001006107228 */ /* 0x000e8c0000000000 */
[----:B--2---:R-:W1:-:S06]  /*0650*/  DMUL R16, R16, R18 ;  /* 0x0000001210107228 */ /* 0x004e4c0000000000 */
[----:B-1----:R-:W1:Y:S01]  /*0660*/  DADD R10, R10, -R16 ;  /* 0x000000000a0a7229 */ /* 0x002e620000000810 */
[----:B------:R2:W-:Y:S06]  /*0670*/  STG.E.64 [R12.64], R16 ;  /* 0x000000100c007986 */ /* 0x0005ec000c101b06 */
[----:B-1----:R2:W-:Y:S04]  /*0680*/  STS.64 [R23.X8], R10 ;  /* 0x0000000a17007388 */ /* 0x0025e80000008a00 */
.L_x_183:
[----:B------:R-:W-:Y:S05]  /*0690*/  BSYNC B2 ;  /* 0x0000000000027941 */ /* 0x000fea0003800000 */
.L_x_182:
[----:B------:R-:W-:Y:S01]  /*06a0*/  IADD3 R22, R22, -0x1, RZ ;  /* 0xffffffff16167810 */ /* 0x000fe20007ffe0ff */
[----:B--2---:R-:W-:Y:S01]  /*06b0*/  IMAD.MOV.U32 R17, RZ, RZ, 0x8 ;  /* 0x00000008ff117424 */ /* 0x004fe200078e00ff */
[----:B------:R-:W-:Y:S02]  /*06c0*/  IADD3 R25, R25, c[0x0][0x0], RZ ;  /* 0x0000000019197a10 */ /* 0x000fe40007ffe0ff */
[----:B------:R-:W-:Y:S01]  /*06d0*/  ISETP.NE.AND P0, PT, R22, RZ, PT ;  /* 0x000000ff1600720c */ /* 0x000fe20003f05270 */
[----:B0-----:R-:W-:Y:S01]  /*06e0*/  IMAD.WIDE R12, R17, c[0x0][0x0], R12 ;  /* 0x00000000110c7a25 */ /* 0x001fe200078e020c */
[----:B------:R-:W-:-:S03]  /*06f0*/  IADD3 R28, R28, c[0x0][0x0], RZ ;  /* 0x000000001c1c7a10 */ /* 0x000fc60007ffe0ff */
[----:B------:R-:W-:-:S08]  /*0700*/  IMAD.WIDE R14, R17, c[0x0][0x0], R14 ;  /* 0x00000000110e7a25 */ /* 0x000fd000078e020e */
[----:B------:R-:W-:Y:S05]  /*0710*/  @P0 BRA `(.L_x_184) ;  /* 0xfffffe9000000947 */ /* 0x000fea000383ffff */
.L_x_181:
[----:B------:R-:W-:Y:S05]  /*0720*/  BSYNC B1 ;  /* 0x0000000000017941 */ /* 0x000fea0003800000 */
.L_x_180:
[----:B------:R-:W-:Y:S01]  /*0730*/  ISETP.GE.U32.AND P0, PT, R21, 0x3, PT ;  /* 0x000000031500780c */ /* 0x000fe20003f06070 */
[----:B------:R-:W-:-:S12]  /*0740*/  BSSY B1, `(.L_x_185) ;  /* 0x0000058000017945 */ /* 0x000fd80003800000 */
[----:B------:R-:W-:Y:S05]  /*0750*/  @!P0 BRA `(.L_x_186) ;  /* 0x0000056000008947 */ /* 0x000fea0003800000 */
.L_x_195:
[----:B0-----:R-:W-:Y:S01]  /*0760*/  IADD3 R12, P0, R24, R25, RZ ;  /* 0x00000019180c7210 */ /* 0x001fe20007f1e0ff */
[----:B------:R-:W-:Y:S01]  /*0770*/  BSSY B2, `(.L_x_187) ;  /* 0x0000016000027945 */ /* 0x000fe20003800000 */
[C---:B------:R-:W-:Y:S02]  /*0780*/  IADD3 R13, R25.reuse, c[0x0][0x0], RZ ;  /* 0x00000000190d7a10 */ /* 0x040fe40007ffe0ff */
[C---:B------:R-:W-:Y:S01]  /*0790*/  LEA.HI.X.SX32 R15, R25.reuse, R2, 0x1, P0 ;  /* 0x00000002190f7211 */ /* 0x040fe200000f0eff */
[C---:B------:R-:W-:Y:S01]  /*07a0*/  IMAD.SHL.U32 R14, R12.reuse, 0x8, RZ ;  /* 0x000000080c0e7824 */ /* 0x040fe200078e00ff */
[----:B------:R-:W-:Y:S02]  /*07b0*/  ISETP.NE.AND P0, PT, R25, R20, PT ;  /* 0x000000141900720c */ /* 0x000fe40003f05270 */
[----:B------:R-:W-:Y:S02]  /*07c0*/  SHF.L.U64.HI R15, R12, 0x3, R15 ;  /* 0x000000030c0f7819 */ /* 0x000fe4000001020f */
[----:B------:R-:W-:-:S02]  /*07d0*/  IADD3 R16, P3, R14, c[0x0][0x170], RZ ;  /* 0x00005c000e107a10 */ /* 0x000fc40007f7e0ff */
[----:B------:R-:W-:Y:S02]  /*07e0*/  ISETP.NE.AND P2, PT, R13, R20, PT ;  /* 0x000000140d00720c */ /* 0x000fe40003f45270 */
[----:B------:R-:W-:-:S05]  /*07f0*/  IADD3.X R17, R15, c[0x0][0x174], RZ, P3, !PT ;  /* 0x00005d000f117a10 */ /* 0x000fca0001ffe4ff */
[----:B------:R-:W-:Y:S05]  /*0800*/  @!P0 BRA `(.L_x_188) ;  /* 0x000000c000008947 */ /* 0x000fea0003800000 */
[----:B------:R-:W2:Y:S01]  /*0810*/  LDG.E.64 R18, [R16.64] ;  /* 0x0000000610127981 */ /* 0x000ea2000c1e1b00 */
[----:B------:R-:W-:-:S04]  /*0820*/  IADD3 R14, P3, R14, c[0x0][0x160], RZ ;  /* 0x000058000e0e7a10 */ /* 0x000fc80007f7e0ff */
[----:B------:R-:W-:Y:S01]  /*0830*/  IADD3.X R15, R15, c[0x0][0x164], RZ, P3, !PT ;  /* 0x000059000f0f7a10 */ /* 0x000fe20001ffe4ff */
[----:B--2---:R-:W0:-:S06]  /*0840*/  DADD R18, R4, R18 ;  /* 0x0000000004127229 */ /* 0x004e0c0000000012 */
[----:B0-----:R-:W0:-:S14]  /*0850*/  DSETP.GT.AND P0, PT, R18, RZ, PT ;  /* 0x000000ff1200722a */ /* 0x001e1c0003f04000 */
[----:B0-----:R0:W-:Y:S04]  /*0860*/  @!P0 STG.E.64 [R14.64], RZ ;  /* 0x000000ff0e008986 */ /* 0x0011e8000c101b06 */
[----:B------:R-:W2:Y:S01]  /*0870*/  @P0 LDG.E.64 R28, [R8.64] ;  /* 0x00000006081c0981 */ /* 0x000ea2000c1e1b00 */
[----:B------:R-:W2:-:S06]  /*0880*/  @P0 DMUL R18, R6, R18 ;  /* 0x0000001206120228 */ /* 0x000e8c0000000000 */
[----:B--2---:R-:W1:-:S06]  /*0890*/  @P0 DMUL R18, R18, R28 ;  /* 0x0000001c12120228 */ /* 0x004e4c0000000000 */
[----:B-1----:R-:W1:Y:S01]  /*08a0*/  @P0 DADD R10, R10, -R18 ;  /* 0x000000000a0a0229 */ /* 0x002e620000000812 */
[----:B------:R0:W-:Y:S06]  /*08b0*/  @P0 STG.E.64 [R14.64], R18 ;  /* 0x000000120e000986 */ /* 0x0001ec000c101b06 */
[----:B-1----:R0:W-:Y:S04]  /*08c0*/  @P0 STS.64 [R23.X8], R10 ;  /* 0x0000000a17000388 */ /* 0x0021e80000008a00 */
.L_x_188:
[----:B------:R-:W-:Y:S05]  /*08d0*/  BSYNC B2 ;  /* 0x0000000000027941 */ /* 0x000fea0003800000 */
.L_x_187:
[----:B------:R-:W-:Y:S01]  /*08e0*/  IMAD.MOV.U32 R21, RZ, RZ, 0x8 ;  /* 0x00000008ff157424 */ /* 0x000fe200078e00ff */
[----:B------:R-:W-:Y:S01]  /*08f0*/  BSSY B2, `(.L_x_189) ;  /* 0x0000012000027945 */ /* 0x000fe20003800000 */
[----:B0-----:R-:W-:Y:S02]  /*0900*/  IADD3 R15, R13, c[0x0][0x0], RZ ;  /* 0x000000000d0f7a10 */ /* 0x001fe40007ffe0ff */
[----:B------:R-:W-:Y:S01]  /*0910*/  IMAD.WIDE R16, R21, c[0x0][0x0], R16 ;  /* 0x0000000015107a25 */ /* 0x000fe200078e0210 */
[----:B------:R-:W-:Y:S05]  /*0920*/  @!P2 BRA `(.L_x_190) ;  /* 0x000000e00000a947 */ /* 0x000fea0003800000 */
[----:B------:R-:W2:Y:S01]  /*0930*/  LDG.E.64 R18, [R16.64] ;  /* 0x0000000610127981 */ /* 0x000ea2000c1e1b00 */
[----:B------:R-:W-:-:S04]  /*0940*/  IADD3 R14, P2, R24, R13, RZ ;  /* 0x0000000d180e7210 */ /* 0x000fc80007f5e0ff */
[----:B------:R-:W-:Y:S02]  /*0950*/  LEA.HI.X.SX32 R13, R13, R2, 0x1, P2 ;  /* 0x000000020d0d7211 */ /* 0x000fe400010f0eff */
[----:B------:R-:W-:-:S04]  /*0960*/  LEA R12, P2, R14, c[0x0][0x160], 0x3 ;  /* 0x000058000e0c7a11 */ /* 0x000fc800078418ff */
[----:B------:R-:W-:Y:S01]  /*0970*/  LEA.HI.X R13, R14, c[0x0][0x164], R13, 0x3, P2 ;  /* 0x000059000e0d7a11 */ /* 0x000fe200010f1c0d */
        /* <DEDUP_REMOVED lines=9> */
.L_x_190:
[----:B------:R-:W-:Y:S05]  /*0a10*/  BSYNC B2 ;  /* 0x0000000000027941 */ /* 0x000fea0003800000 */
.L_x_189:
[C---:B------:R-:W-:Y:S01]  /*0a20*/  ISETP.NE.AND P0, PT, R15.reuse, R20, PT ;  /* 0x000000140f00720c */ /* 0x040fe20003f05270 */
[----:B------:R-:W-:Y:S01]  /*0a30*/  BSSY B2, `(.L_x_191) ;  /* 0x0000013000027945 */ /* 0x000fe20003800000 */
[----:B------:R-:W-:Y:S01]  /*0a40*/  IADD3 R25, R15, c[0x0][0x0], RZ ;  /* 0x000000000f197a10 */ /* 0x000fe20007ffe0ff */
[----:B------:R-:W-:-:S03]  /*0a50*/  IMAD.WIDE R16, R21, c[0x0][0x0], R16 ;  /* 0x0000000015107a25 */ /* 0x000fc600078e0210 */
[----:B------:R-:W-:-:S07]  /*0a60*/  ISETP.NE.AND P2, PT, R25, R20, PT ;  /* 0x000000141900720c */ /* 0x000fce0003f45270 */
[----:B------:R-:W-:Y:S05]  /*0a70*/  @!P0 BRA `(.L_x_192) ;  /* 0x000000e000008947 */ /* 0x000fea0003800000 */
[----:B0-----:R-:W2:Y:S01]  /*0a80*/  LDG.E.64 R12, [R16.64] ;  /* 0x00000006100c7981 */ /* 0x001ea2000c1e1b00 */
        /* <DEDUP_REMOVED lines=13> */
.L_x_192:
[----:B------:R-:W-:Y:S05]  /*0b60*/  BSYNC B2 ;  /* 0x0000000000027941 */ /* 0x000fea0003800000 */
.L_x_191:
[----:B------:R-:W-:Y:S01]  /*0b70*/  BSSY B2, `(.L_x_193) ;  /* 0x0000011000027945 */ /* 0x000fe20003800000 */
[----:B0-----:R-:W-:Y:S01]  /*0b80*/  IMAD.WIDE R18, R21, c[0x0][0x0], R16 ;  /* 0x0000000015127a25 */ /* 0x001fe200078e0210 */
        /* <DEDUP_REMOVED lines=15> */
.L_x_194:
[----:B------:R-:W-:Y:S05]  /*0c80*/  BSYNC B2 ;  /* 0x0000000000027941 */ /* 0x000fea0003800000 */
.L_x_193:
[----:B------:R-:W-:-:S04]  /*0c90*/  IADD3 R25, R25, c[0x0][0x0], RZ ;  /* 0x0000000019197a10 */ /* 0x000fc80007ffe0ff */
[----:B------:R-:W-:-:S13]  /*0ca0*/  ISETP.GE.AND P0, PT, R25, c[0x0][0x18c], PT ;  /* 0x0000630019007a0c */ /* 0x000fda0003f06270 */
[----:B------:R-:W-:Y:S05]  /*0cb0*/  @!P0 BRA `(.L_x_195) ;  /* 0xfffffaa000008947 */ /* 0x000fea000383ffff */
.L_x_186:
[----:B------:R-:W-:Y:S05]  /*0cc0*/  BSYNC B1 ;  /* 0x0000000000017941 */ /* 0x000fea0003800000 */
.L_x_185:
[----:B------:R-:W-:Y:S05]  /*0cd0*/  BRA `(.L_x_177) ;  /* 0x0000075000007947 */ /* 0x000fea0003800000 */
.L_x_179:
[----:B-12---:R-:W-:Y:S01]  /*0ce0*/  ISETP.NE.AND P0, PT, R22, RZ, PT ;  /* 0x000000ff1600720c */ /* 0x006fe20003f05270 */
[----:B------:R-:W-:Y:S01]  /*0cf0*/  BSSY B1, `(.L_x_196) ;  /* 0x0000023000017945 */ /* 0x000fe20003800000 */
[----:B------:R-:W-:Y:S01]  /*0d00*/  IMAD.MOV.U32 R17, RZ, RZ, R23 ;  /* 0x000000ffff117224 */ /* 0x000fe200078e0017 */
[----:B------:R-:W-:-:S10]  /*0d10*/  CS2R R8, SRZ ;  /* 0x0000000000087805 */ /* 0x000fd4000001ff00 */
        /* <DEDUP_REMOVED lines=12> */
.L_x_200:
[----:B------:R-:W-:Y:S01]  /*0de0*/  ISETP.NE.AND P0, PT, R16, RZ, PT ;  /* 0x000000ff1000720c */ /* 0x000fe20003f05270 */
[----:B------:R-:W-:-:S12]  /*0df0*/  BSSY B2, `(.L_x_198) ;  /* 0x000000a000027945 */ /* 0x000fd80003800000 */
[----:B------:R-:W-:Y:S05]  /*0e00*/  @!P0 BRA `(.L_x_199) ;  /* 0x0000008000008947 */ /* 0x000fea0003800000 */
[----:B------:R-:W2:Y:S02]  /*0e10*/  LDG.E.64 R10, [R12.64] ;  /* 0x000000060c0a7981 */ /* 0x000ea4000c1e1b00 */
[----:B--2---:R-:W0:-:S06]  /*0e20*/  DADD R10, R4, R10 ;  /* 0x00000000040a7229 */ /* 0x004e0c000000000a */
[----:B0-----:R-:W0:-:S14]  /*0e30*/  DSETP.GT.AND P0, PT, R10, RZ, PT ;  /* 0x000000ff0a00722a */ /* 0x001e1c0003f04000 */
[----:B0-----:R-:W0:Y:S01]  /*0e40*/  @P0 DMUL R10, R6, R10 ;  /* 0x0000000a060a0228 */ /* 0x001e220000000000 */
[----:B------:R1:W-:Y:S05]  /*0e50*/  @!P0 STG.E.64 [R14.64], RZ ;  /* 0x000000ff0e008986 */ /* 0x0003ea000c101b06 */
[----:B0-----:R-:W0:Y:S01]  /*0e60*/  @P0 DADD R8, R8, -R10 ;  /* 0x0000000008080229 */ /* 0x001e22000000080a */
[----:B------:R1:W-:Y:S06]  /*0e70*/  @P0 STG.E.64 [R14.64], R10 ;  /* 0x0000000a0e000986 */ /* 0x0003ec000c101b06 */
[----:B0-----:R1:W-:Y:S04]  /*0e80*/  @P0 STS.64 [R23.X8], R8 ;  /* 0x0000000817000388 */ /* 0x0013e80000008a00 */
.L_x_199:
[----:B------:R-:W-:Y:S05]  /*0e90*/  BSYNC B2 ;  /* 0x0000000000027941 */ /* 0x000fea0003800000 */
.L_x_198:
[----:B------:R-:W-:Y:S01]  /*0ea0*/  IADD3 R22, R22, -0x1, RZ ;  /* 0xffffffff16167810 */ /* 0x000fe20007ffe0ff */
[----:B-1----:R-:W-:Y:S01]  /*0eb0*/  IMAD.MOV.U32 R11, RZ, RZ, 0x8 ;  /* 0x00000008ff0b7424 */ /* 0x002fe200078e00ff */
[----:B------:R-:W-:-:S02]  /*0ec0*/  IADD3 R17, R17, c[0x0][0x0], RZ ;  /* 0x0000000011117a10 */ /* 0x000fc40007ffe0ff */
[----:B------:R-:W-:Y:S01]  /*0ed0*/  ISETP.NE.AND P0, PT, R22, RZ, PT ;  /* 0x000000ff1600720c */ /* 0x000fe20003f05270 */
[----:B------:R-:W-:Y:S01]  /*0ee0*/  IMAD.WIDE R14, R11, c[0x0][0x0], R14 ;  /* 0x000000000b0e7a25 */ /* 0x000fe200078e020e */
[----:B------:R-:W-:-:S03]  /*0ef0*/  IADD3 R16, R16, c[0x0][0x0], RZ ;  /* 0x0000000010107a10 */ /* 0x000fc60007ffe0ff */
[----:B------:R-:W-:-:S08]  /*0f00*/  IMAD.WIDE R12, R11, c[0x0][0x0], R12 ;  /* 0x000000000b0c7a25 */ /* 0x000fd000078e020c */
[----:B------:R-:W-:Y:S05]  /*0f10*/  @P0 BRA `(.L_x_200) ;  /* 0xfffffec000000947 */ /* 0x000fea000383ffff */
.L_x_197:
[----:B------:R-:W-:Y:S05]  /*0f20*/  BSYNC B1 ;  /* 0x0000000000017941 */ /* 0x000fea0003800000 */
.L_x_196:
[----:B------:R-:W-:-:S13]  /*0f30*/  ISETP.GE.U32.AND P0, PT, R21, 0x3, PT ;  /* 0x000000031500780c */ /* 0x000fda0003f06070 */
[----:B------:R-:W-:Y:S05]  /*0f40*/  @!P0 BRA `(.L_x_177) ;  /* 0x000004e000008947 */ /* 0x000fea0003800000 */
.L_x_209:
[C---:B------:R-:W-:Y:S01]  /*0f50*/  ISETP.NE.AND P4, PT, R17.reuse, R20, PT ;  /* 0x000000141100720c */ /* 0x040fe20003f85270 */
[----:B------:R-:W-:Y:S01]  /*0f60*/  BSSY B1, `(.L_x_201) ;  /* 0x0000018000017945 */ /* 0x000fe20003800000 */
[----:B-1----:R-:W-:Y:S02]  /*0f70*/  IADD3 R13, P0, R24, R17, RZ ;  /* 0x00000011180d7210 */ /* 0x002fe40007f1e0ff */
        /* <DEDUP_REMOVED lines=12> */
[----:B------:R-:W2:Y:S01]  /*1040*/  LDG.E.64 R28, [R10.64] ;  /* 0x000000060a1c7981 */ /* 0x000ea2000c1e1b00 */
[----:B------:R-:W-:-:S04]  /*1050*/  IADD3 R12, P5, R12, c[0x0][0x160], RZ ;  /* 0x000058000c0c7a10 */ /* 0x000fc80007fbe0ff */
[----:B------:R-:W-:Y:S01]  /*1060*/  IADD3.X R13, R13, c[0x0][0x164], RZ, P5, !PT ;  /* 0x000059000d0d7a10 */ /* 0x000fe20002ffe4ff */
[----:B--2---:R-:W0:-:S06]  /*1070*/  DADD R28, R4, R28 ;  /* 0x00000000041c7229 */ /* 0x004e0c000000001c */
[----:B0-----:R-:W0:-:S14]  /*1080*/  DSETP.GT.AND P4, PT, R28, RZ, PT ;  /* 0x000000ff1c00722a */ /* 0x001e1c0003f84000 */
[----:B0-----:R-:W0:Y:S01]  /*1090*/  @P4 DMUL R28, R6, R28 ;  /* 0x0000001c061c4228 */ /* 0x001e220000000000 */
[----:B------:R1:W-:Y:S05]  /*10a0*/  @!P4 STG.E.64 [R12.64], RZ ;  /* 0x000000ff0c00c986 */ /* 0x0003ea000c101b06 */
[----:B0-----:R-:W0:Y:S01]  /*10b0*/  @P4 DADD R8, R8, -R28 ;  /* 0x0000000008084229 */ /* 0x001e22000000081c */
[----:B------:R1:W-:Y:S06]  /*10c0*/  @P4 STG.E.64 [R12.64], R28 ;  /* 0x0000001c0c004986 */ /* 0x0003ec000c101b06 */
[----:B0-----:R1:W-:Y:S04]  /*10d0*/  @P4 STS.64 [R23.X8], R8 ;  /* 0x0000000817004388 */ /* 0x0013e80000008a00 */
.L_x_202:
[----:B------:R-:W-:Y:S05]  /*10e0*/  BSYNC B1 ;  /* 0x0000000000017941 */ /* 0x000fea0003800000 */
.L_x_201:
[----:B------:R-:W-:Y:S01]  /*10f0*/  IMAD.MOV.U32 R21, RZ, RZ, 0x8 ;  /* 0x00000008ff157424 */ /* 0x000fe200078e00ff */
[----:B------:R-:W-:Y:S03]  /*1100*/  BSSY B1, `(.L_x_203) ;  /* 0x000000f000017945 */ /* 0x000fe60003800000 */
[----:B------:R-:W-:Y:S01]  /*1110*/  IMAD.WIDE R10, R21, c[0x0][0x0], R10 ;  /* 0x00000000150a7a25 */ /* 0x000fe200078e020a */
[----:B------:R-:W-:Y:S05]  /*1120*/  @!P3 BRA `(.L_x_204) ;  /* 0x000000c00000b947 */ /* 0x000fea0003800000 */
[----:B-1----:R-:W2:Y:S01]  /*1130*/  LDG.E.64 R12, [R10.64] ;  /* 0x000000060a0c7981 */ /* 0x002ea2000c1e1b00 */
[----:B------:R-:W-:-:S04]  /*1140*/  IADD3 R16, P4, R24, R15, RZ ;  /* 0x0000000f18107210 */ /* 0x000fc80007f9e0ff */
[----:B------:R-:W-:Y:S02]  /*1150*/  LEA.HI.X.SX32 R15, R15, R2, 0x1, P4 ;  /* 0x000000020f0f7211 */ /* 0x000fe400020f0eff */
[----:B------:R-:W-:-:S04]  /*1160*/  LEA R14, P4, R16, c[0x0][0x160], 0x3 ;  /* 0x00005800100e7a11 */ /* 0x000fc800078818ff */
[----:B------:R-:W-:Y:S01]  /*1170*/  LEA.HI.X R15, R16, c[0x0][0x164], R15, 0x3, P4 ;  /* 0x00005900100f7a11 */ /* 0x000fe200020f1c0f */
[----:B--2---:R-:W0:-:S06]  /*1180*/  DADD R12, R4, R12 ;  /* 0x00000000040c7229 */ /* 0x004e0c000000000c */
[----:B0-----:R-:W0:-:S14]  /*1190*/  DSETP.GT.AND P3, PT, R12, RZ, PT ;  /* 0x000000ff0c00722a */ /* 0x001e1c0003f64000 */
[----:B0-----:R-:W0:Y:S01]  /*11a0*/  @P3 DMUL R12, R6, R12 ;  /* 0x0000000c060c3228 */ /* 0x001e220000000000 */
[----:B------:R1:W-:Y:S05]  /*11b0*/  @!P3 STG.E.64 [R14.64], RZ ;  /* 0x000000ff0e00b986 */ /* 0x0003ea000c101b06 */
[----:B0-----:R-:W0:Y:S01]  /*11c0*/  @P3 DADD R8, R8, -R12 ;  /* 0x0000000008083229 */ /* 0x001e22000000080c */
[----:B------:R1:W-:Y:S06]  /*11d0*/  @P3 STG.E.64 [R14.64], R12 ;  /* 0x0000000c0e003986 */ /* 0x0003ec000c101b06 */
[----:B0-----:R1:W-:Y:S04]  /*11e0*/  @P3 STS.64 [R23.X8], R8 ;  /* 0x0000000817003388 */ /* 0x0013e80000008a00 */
.L_x_204:
[----:B------:R-:W-:Y:S05]  /*11f0*/  BSYNC B1 ;  /* 0x0000000000017941 */ /* 0x000fea0003800000 */
.L_x_203:
[----:B------:R-:W-:Y:S01]  /*1200*/  BSSY B1, `(.L_x_205) ;  /* 0x000000f000017945 */ /* 0x000fe20003800000 */
[----:B-1----:R-:W-:Y:S01]  /*1210*/  IMAD.WIDE R12, R21, c[0x0][0x0], R10 ;  /* 0x00000000150c7a25 */ /* 0x002fe200078e020a */
[----:B------:R-:W-:Y:S05]  /*1220*/  @!P0 BRA `(.L_x_206) ;  /* 0x000000c000008947 */ /* 0x000fea0003800000 */
[----:B------:R-:W2:Y:S01]  /*1230*/  LDG.E.64 R10, [R12.64] ;  /* 0x000000060c0a7981 */ /* 0x000ea2000c1e1b00 */
[----:B------:R-:W-:-:S04]  /*1240*/  IADD3 R16, P3, R24, R19, RZ ;  /* 0x0000001318107210 */ /* 0x000fc80007f7e0ff */
[----:B------:R-:W-:Y:S01]  /*1250*/  LEA.HI.X.SX32 R19, R19, R2, 0x1, P3 ;  /* 0x0000000213137211 */ /* 0x000fe200018f0eff */
[----:B--2---:R-:W0:-:S06]  /*1260*/  DADD R10, R4, R10 ;  /* 0x00000000040a7229 */ /* 0x004e0c000000000a */
[----:B0-----:R-:W0:-:S14]  /*1270*/  DSETP.GT.AND P0, PT, R10, RZ, PT ;  /* 0x000000ff0a00722a */ /* 0x001e1c0003f04000 */
[----:B0-----:R0:W1:Y:S02]  /*1280*/  @P0 DMUL R14, R6, R10 ;  /* 0x0000000a060e0228 */ /* 0x0010640000000000 */
[----:B0-----:R-:W-:-:S04]  /*1290*/  LEA R10, P3, R16, c[0x0][0x160], 0x3 ;  /* 0x00005800100a7a11 */ /* 0x001fc800078618ff */
[----:B-1----:R-:W0:Y:S01]  /*12a0*/  @P0 DADD R8, R8, -R14 ;  /* 0x0000000008080229 */ /* 0x002e22000000080e */
[----:B------:R-:W-:-:S05]  /*12b0*/  LEA.HI.X R11, R16, c[0x0][0x164], R19, 0x3, P3 ;  /* 0x00005900100b7a11 */ /* 0x000fca00018f1c13 */
[----:B------:R1:W-:Y:S04]  /*12c0*/  @!P0 STG.E.64 [R10.64], RZ ;  /* 0x000000ff0a008986 */ /* 0x0003e8000c101b06 */
[----:B------:R1:W-:Y:S04]  /*12d0*/  @P0 STG.E.64 [R10.64], R14 ;  /* 0x0000000e0a000986 */ /* 0x0003e8000c101b06 */
[----:B0-----:R1:W-:Y:S02]  /*12e0*/  @P0 STS.64 [R23.X8], R8 ;  /* 0x0000000817000388 */ /* 0x0013e40000008a00 */
.L_x_206:
[----:B------:R-:W-:Y:S05]  /*12f0*/  BSYNC B1 ;  /* 0x0000000000017941 */ /* 0x000fea0003800000 */
.L_x_205:
[----:B------:R-:W-:Y:S01]  /*1300*/  BSSY B1, `(.L_x_207) ;  /* 0x000000f000017945 */ /* 0x000fe20003800000 */
[----:B-1----:R-:W-:Y:S01]  /*1310*/  IMAD.WIDE R14, R21, c[0x0][0x0], R12 ;  /* 0x00000000150e7a25 */ /* 0x002fe200078e020c */
        /* <DEDUP_REMOVED lines=13> */
.L_x_208:
[----:B------:R-:W-:Y:S05]  /*13f0*/  BSYNC B1 ;  /* 0x0000000000017941 */ /* 0x000fea0003800000 */
.L_x_207:
[----:B------:R-:W-:-:S04]  /*1400*/  IADD3 R17, R17, c[0x0][0x0], RZ ;  /* 0x0000000011117a10 */ /* 0x000fc80007ffe0ff */
[----:B------:R-:W-:-:S13]  /*1410*/  ISETP.GE.AND P0, PT, R17, c[0x0][0x18c], PT ;  /* 0x0000630011007a0c */ /* 0x000fda0003f06270 */
[----:B------:R-:W-:Y:S05]  /*1420*/  @!P0 BRA `(.L_x_209) ;  /* 0xfffffb2000008947 */ /* 0x000fea000383ffff */
.L_x_177:
[----:B0-----:R-:W-:Y:S05]  /*1430*/  BSYNC B0 ;  /* 0x0000000000007941 */ /* 0x001fea0003800000 */
.L_x_176:
[----:B------:R-:W-:Y:S01]  /*1440*/  BAR.SYNC.DEFER_BLOCKING 0x0 ;  /* 0x0000000000007b1d */ /* 0x000fe20000010000 */
[----:B------:R-:W-:-:S05]  /*1450*/  ISETP.NE.AND P0, PT, R23, RZ, PT ;  /* 0x000000ff1700720c */ /* 0x000fca0003f05270 */
[----:B------:R-:W-:Y:S08]  /*1460*/  BSSY B0, `(.L_x_210) ;  /* 0x000005a000007945 */ /* 0x000ff00003800000 */
[----:B------:R-:W-:Y:S05]  /*1470*/  @P0 BRA `(.L_x_211) ;  /* 0x0000058000000947 */ /* 0x000fea0003800000 */
[----:B------:R-:W-:Y:S01]  /*1480*/  ISETP.NE.AND P0, PT, RZ, c[0x0][0x0], PT ;  /* 0x00000000ff007a0c */ /* 0x000fe20003f05270 */
[----:B------:R-:W-:-:S12]  /*1490*/  CS2R R28, SRZ ;  /* 0x00000000001c7805 */ /* 0x000fd8000001ff00 */
[----:B------:R-:W-:Y:S05]  /*14a0*/  @!P0 BRA `(.L_x_212) ;  /* 0x0000052000008947 */ /* 0x000fea0003800000 */
[----:B------:R-:W-:Y:S01]  /*14b0*/  IMAD.MOV.U32 R22, RZ, RZ, c[0x0][0x0] ;  /* 0x00000000ff167624 */ /* 0x000fe200078e00ff */
[----:B------:R-:W-:Y:S01]  /*14c0*/  CS2R R28, SRZ ;  /* 0x00000000001c7805 */ /* 0x000fe2000001ff00 */
[----:B------:R-:W-:-:S03]  /*14d0*/  IMAD.MOV.U32 R21, RZ, RZ, RZ ;  /* 0x000000ffff157224 */ /* 0x000fc600078e00ff */
[C---:B------:R-:W-:Y:S02]  /*14e0*/  IADD3 R4, R22.reuse, -0x1, RZ ;  /* 0xffffffff16047810 */ /* 0x040fe40007ffe0ff */
[----:B------:R-:W-:Y:S02]  /*14f0*/  LOP3.LUT R22, R22, 0x3, RZ, 0xc0, !PT ;  /* 0x0000000316167812 */ /* 0x000fe400078ec0ff */
[----:B------:R-:W-:-:S13]  /*1500*/  ISETP.GE.U32.AND P0, PT, R4, 0x3, PT ;  /* 0x000000030400780c */ /* 0x000fda0003f06070 */
[----:B------:R-:W-:Y:S05]  /*1510*/  @!P0 BRA `(.L_x_213) ;  /* 0x0000042000008947 */ /* 0x000fea0003800000 */
[----:B------:R-:W-:Y:S01]  /*1520*/  IADD3 R20, -R22, c[0x0][0x0], RZ ;  /* 0x0000000016147a10 */ /* 0x000fe20007ffe1ff */
[----:B------:R-:W-:Y:S01]  /*1530*/  IMAD.MOV.U32 R21, RZ, RZ, RZ ;  /* 0x000000ffff157224 */ /* 0x000fe200078e00ff */
[----:B------:R-:W-:Y:S02]  /*1540*/  CS2R R28, SRZ ;  /* 0x00000000001c7805 */ /* 0x000fe4000001ff00 */
[----:B------:R-:W-:-:S13]  /*1550*/  ISETP.GT.AND P0, PT, R20, RZ, PT ;  /* 0x000000ff1400720c */ /* 0x000fda0003f04270 */
[----:B------:R-:W-:Y:S05]  /*1560*/  @!P0 BRA `(.L_x_214) ;  /* 0x0000033000008947 */ /* 0x000fea0003800000 */
[----:B------:R-:W-:Y:S02]  /*1570*/  ISETP.GT.AND P2, PT, R20, 0xc, PT ;  /* 0x0000000c1400780c */ /* 0x000fe40003f44270 */
[----:B------:R-:W-:-:S11]  /*1580*/  PLOP3.LUT P0, PT, PT, PT, PT, 0x80, 0x0 ;  /* 0x000000000000781c */ /* 0x000fd60003f0f070 */
[----:B------:R-:W-:Y:S05]  /*1590*/  @!P2 BRA `(.L_x_215) ;  /* 0x000001d00000a947 */ /* 0x000fea0003800000 */
[----:B------:R-:W-:Y:S02]  /*15a0*/  PLOP3.LUT P0, PT, PT, PT, PT, 0x8, 0x0 ;  /* 0x000000000000781c */ /* 0x000fe40003f0e170 */
.L_x_216:
[----:B0-----:R-:W0:Y:S01]  /*15b0*/  LDS.128 R4, [R21.X8] ;  /* 0x0000000015047984 */ /* 0x001e220000008c00 */
[----:B------:R-:W-:-:S03]  /*15c0*/  IADD3 R20, R20, -0x10, RZ ;  /* 0xfffffff014147810 */ /* 0x000fc60007ffe0ff */
[----:B------:R-:W2:Y:S01]  /*15d0*/  LDS.128 R16, [R21.X8+0x10] ;  /* 0x0000100015107984 */ /* 0x000ea20000008c00 */
[----:B------:R-:W-:-:S03]  /*15e0*/  ISETP.GT.AND P2, PT, R20, 0xc, PT ;  /* 0x0000000c1400780c */ /* 0x000fc60003f44270 */
[----:B-1----:R-:W1:Y:S04]  /*15f0*/  LDS.128 R8, [R21.X8+0x20] ;  /* 0x0000200015087984 */ /* 0x002e680000008c00 */
[----:B------:R-:W3:Y:S01]  /*1600*/  LDS.128 R12, [R21.X8+0x30] ;  /* 0x00003000150c7984 */ /* 0x000ee20000008c00 */
[----:B0-----:R-:W0:-:S06]  /*1610*/  DADD R4, R4, R28 ;  /* 0x0000000004047229 */ /* 0x001e0c000000001c */
[----:B0-----:R-:W2:-:S06]  /*1620*/  DADD R4, R4, R6 ;  /* 0x0000000004047229 */ /* 0x001e8c0000000006 */
[----:B--2---:R0:W2:-:S04]  /*1630*/  DADD R16, R4, R16 ;  /* 0x0000000004107229 */ /* 0x0040880000000010 */
[----:B0-----:R-:W0:Y:S02]  /*1640*/  LDS.128 R4, [R21.X8+0x40] ;  /* 0x0000400015047984 */ /* 0x001e240000008c00 */
[----:B--2---:R-:W1:-:S06]  /*1650*/  DADD R16, R16, R18 ;  /* 0x0000000010107229 */ /* 0x004e4c0000000012 */
[----:B-1----:R1:W2:-:S04]  /*1660*/  DADD R8, R16, R8 ;  /* 0x0000000010087229 */ /* 0x0022880000000008 */
[----:B-1----:R-:W1:Y:S02]  /*1670*/  LDS.128 R16, [R21.X8+0x50] ;  /* 0x0000500015107984 */ /* 0x002e640000008c00 */
[----:B--2---:R-:W3:-:S06]  /*1680*/  DADD R8, R8, R10 ;  /* 0x0000000008087229 */ /* 0x004ecc000000000a */
[----:B---3--:R2:W3:-:S04]  /*1690*/  DADD R12, R8, R12 ;  /* 0x00000000080c7229 */ /* 0x0084c8000000000c */
[----:B--2---:R-:W2:Y:S02]  /*16a0*/  LDS.128 R8, [R21.X8+0x60] ;  /* 0x0000600015087984 */ /* 0x004ea40000008c00 */
[----:B---3--:R-:W0:-:S06]  /*16b0*/  DADD R12, R12, R14 ;  /* 0x000000000c0c7229 */ /* 0x008e0c000000000e */
[----:B0-----:R0:W3:-:S04]  /*16c0*/  DADD R4, R12, R4 ;  /* 0x000000000c047229 */ /* 0x0010c80000000004 */
[----:B0-----:R0:W4:Y:S02]  /*16d0*/  LDS.128 R12, [R21.X8+0x70] ;  /* 0x00007000150c7984 */ /* 0x0011240000008c00 */
[----:B---3--:R-:W1:Y:S01]  /*16e0*/  DADD R4, R4, R6 ;  /* 0x0000000004047229 */ /* 0x008e620000000006 */
[----:B0-----:R-:W-:-:S05]  /*16f0*/  IADD3 R21, R21, 0x10, RZ ;  /* 0x0000001015157810 */ /* 0x001fca0007ffe0ff */
[----:B-1----:R-:W0:-:S06]  /*1700*/  DADD R4, R4, R16 ;  /* 0x0000000004047229 */ /* 0x002e0c0000000010 */
[----:B0-----:R-:W2:-:S06]  /*1710*/  DADD R4, R4, R18 ;  /* 0x0000000004047229 */ /* 0x001e8c0000000012 */
[----:B--2---:R-:W0:-:S06]  /*1720*/  DADD R4, R4, R8 ;  /* 0x0000000004047229 */ /* 0x004e0c0000000008 */
[----:B0-----:R-:W4:-:S06]  /*1730*/  DADD R4, R4, R10 ;  /* 0x0000000004047229 */ /* 0x001f0c000000000a */
[----:B----4-:R-:W0:-:S06]  /*1740*/  DADD R4, R4, R12 ;  /* 0x0000000004047229 */ /* 0x010e0c000000000c */
[----:B0-----:R0:W1:Y:S01]  /*1750*/  DADD R28, R4, R14 ;  /* 0x00000000041c7229 */ /* 0x001062000000000e */
[----:B------:R-:W-:Y:S05]  /*1760*/  @P2 BRA `(.L_x_216) ;  /* 0xfffffe4000002947 */ /* 0x000fea000383ffff */
.L_x_215:
[----:B------:R-:W-:-:S13]  /*1770*/  ISETP.GT.AND P2, PT, R20, 0x4, PT ;  /* 0x000000041400780c */ /* 0x000fda0003f44270 */
[----:B------:R-:W-:Y:S05]  /*1780*/  @!P2 BRA `(.L_x_217) ;  /* 0x000000f00000a947 */ /* 0x000fea0003800000 */
[----:B0-----:R-:W0:Y:S01]  /*1790*/  LDS.128 R4, [R21.X8] ;  /* 0x0000000015047984 */ /* 0x001e220000008c00 */
[----:B------:R-:W-:Y:S02]  /*17a0*/  PLOP3.LUT P0, PT, PT, PT, PT, 0x8, 0x0 ;  /* 0x000000000000781c */ /* 0x000fe40003f0e170 */
[----:B------:R-:W-:Y:S01]  /*17b0*/  IADD3 R20, R20, -0x8, RZ ;  /* 0xfffffff814147810 */ /* 0x000fe20007ffe0ff */
[----:B-1----:R-:W1:Y:S04]  /*17c0*/  LDS.128 R8, [R21.X8+0x10] ;  /* 0x0000100015087984 */ /* 0x002e680000008c00 */
[----:B------:R-:W2:Y:S04]  /*17d0*/  LDS.128 R12, [R21.X8+0x20] ;  /* 0x00002000150c7984 */ /* 0x000ea80000008c00 */
[----:B------:R3:W4:Y:S02]  /*17e0*/  LDS.128 R16, [R21.X8+0x30] ;  /* 0x0000300015107984 */ /* 0x0007240000008c00 */
[----:B---3--:R-:W-:Y:S01]  /*17f0*/  IADD3 R21, R21, 0x8, RZ ;  /* 0x0000000815157810 */ /* 0x008fe20007ffe0ff */
[----:B0-----:R-:W0:-:S06]  /*1800*/  DADD R4, R28, R4 ;  /* 0x000000001c047229 */ /* 0x001e0c0000000004 */
[----:B0-----:R-:W1:-:S06]  /*1810*/  DADD R4, R4, R6 ;  /* 0x0000000004047229 */ /* 0x001e4c0000000006 */
[----:B-1----:R-:W0:-:S06]  /*1820*/  DADD R4, R4, R8 ;  /* 0x0000000004047229 */ /* 0x002e0c0000000008 */
[----:B0-----:R-:W2:-:S06]  /*1830*/  DADD R4, R4, R10 ;  /* 0x0000000004047229 */ /* 0x001e8c000000000a */
[----:B--2---:R-:W0:-:S06]  /*1840*/  DADD R4, R4, R12 ;  /* 0x0000000004047229 */ /* 0x004e0c000000000c */
[----:B0-----:R-:W4:-:S06]  /*1850*/  DADD R4, R4, R14 ;  /* 0x0000000004047229 */ /* 0x001f0c000000000e */
[----:B----4-:R-:W0:-:S06]  /*1860*/  DADD R4, R4, R16 ;  /* 0x0000000004047229 */ /* 0x010e0c0000000010 */
[----:B0-----:R0:W1:-:S04]  /*1870*/  DADD R28, R4, R18 ;  /* 0x00000000041c7229 */ /* 0x0010480000000012 */
.L_x_217:
[----:B------:R-:W-:-:S13]  /*1880*/  ISETP.NE.OR P0, PT, R20, RZ, P0 ;  /* 0x000000ff1400720c */ /* 0x000fda0000705670 */
[----:B------:R-:W-:Y:S05]  /*1890*/  @!P0 BRA `(.L_x_213) ;  /* 0x000000a000008947 */ /* 0x000fea0003800000 */
.L_x_214:
[----:B0-----:R-:W0:Y:S01]  /*18a0*/  LDS.128 R4, [R21.X8] ;  /* 0x0000000015047984 */ /* 0x001e220000008c00 */
[----:B------:R-:W-:-:S03]  /*18b0*/  IADD3 R20, R20, -0x4, RZ ;  /* 0xfffffffc14147810 */ /* 0x000fc60007ffe0ff */
[----:B-1----:R1:W2:Y:S01]  /*18c0*/  LDS.128 R8, [R21.X8+0x10] ;  /* 0x0000100015087984 */ /* 0x0022a20000008c00 */
[----:B------:R-:W-:Y:S02]  /*18d0*/  ISETP.NE.AND P0, PT, R20, RZ, PT ;  /* 0x000000ff1400720c */ /* 0x000fe40003f05270 */
[----:B-1----:R-:W-:Y:S01]  /*18e0*/  IADD3 R21, R21, 0x4, RZ ;  /* 0x0000000415157810 */ /* 0x002fe20007ffe0ff */
[----:B0-----:R-:W0:-:S06]  /*18f0*/  DADD R4, R4, R28 ;  /* 0x0000000004047229 */ /* 0x001e0c000000001c */
[----:B0-----:R-:W2:-:S06]  /*1900*/  DADD R4, R4, R6 ;  /* 0x0000000004047229 */ /* 0x001e8c0000000006 */
[----:B--2---:R-:W0:-:S06]  /*1910*/  DADD R4, R4, R8 ;  /* 0x0000000004047229 */ /* 0x004e0c0000000008 */
[----:B0-----:R0:W1:Y:S02]  /*1920*/  DADD R28, R4, R10 ;  /* 0x00000000041c7229 */ /* 0x001064000000000a */
[----:B01----:R-:W-:Y:S05]  /*1930*/  @P0 BRA `(.L_x_214) ;  /* 0xffffff6000000947 */ /* 0x003fea000383ffff */
.L_x_213:
[----:B------:R-:W-:-:S13]  /*1940*/  ISETP.NE.AND P0, PT, R22, RZ, PT ;  /* 0x000000ff1600720c */ /* 0x000fda0003f05270 */
[----:B------:R-:W-:Y:S05]  /*1950*/  @!P0 BRA `(.L_x_212) ;  /* 0x0000007000008947 */ /* 0x000fea0003800000 */
[----:B------:R-:W-:-:S05]  /*1960*/  IMAD.SHL.U32 R21, R21, 0x8, RZ ;  /* 0x0000000815157824 */ /* 0x000fca00078e00ff */
.L_x_218:
[----:B0-----:R0:W2:Y:S01]  /*1970*/  LDS.64 R4, [R21] ;  /* 0x0000000015047984 */ /* 0x0010a20000000a00 */
[----:B------:R-:W-:-:S04]  /*1980*/  IADD3 R22, R22, -0x1, RZ ;  /* 0xffffffff16167810 */ /* 0x000fc80007ffe0ff */
[----:B------:R-:W-:Y:S02]  /*1990*/  ISETP.NE.AND P0, PT, R22, RZ, PT ;  /* 0x000000ff1600720c */ /* 0x000fe40003f05270 */
[----:B0-----:R-:W-:Y:S01]  /*19a0*/  IADD3 R21, R21, 0x8, RZ ;  /* 0x0000000815157810 */ /* 0x001fe20007ffe0ff */
[----:B-12---:R0:W1:-:S10]  /*19b0*/  DADD R28, R4, R28 ;  /* 0x00000000041c7229 */ /* 0x006054000000001c */
[----:B------:R-:W-:Y:S05]  /*19c0*/  @P0 BRA `(.L_x_218) ;  /* 0xffffffa000000947 */ /* 0x000fea000383ffff */
.L_x_212:
[----:B0-----:R-:W-:-:S04]  /*19d0*/  LEA R4, P0, R0, c[0x0][0x160], 0x3 ;  /* 0x0000580000047a11 */ /* 0x001fc800078018ff */
[----:B------:R-:W-:-:S05]  /*19e0*/  LEA.HI.X R5, R0, c[0x0][0x164], R3, 0x3, P0 ;  /* 0x0000590000057a11 */ /* 0x000fca00000f1c03 */
[----:B-1----:R0:W-:Y:S04]  /*19f0*/  STG.E.64 [R4.64], R28 ;  /* 0x0000001c04007986 */ /* 0x0021e8000c101b06 */
.L_x_211:
[----:B------:R-:W-:Y:S05]  /*1a00*/  BSYNC B0 ;  /* 0x0000000000007941 */ /* 0x000fea0003800000 */
.L_x_210:
[----:B------:R-:W-:Y:S06]  /*1a10*/  BAR.SYNC.DEFER_BLOCKING 0x0 ;  /* 0x0000000000007b1d */ /* 0x000fec0000010000 */
[----:B------:R-:W-:Y:S05]  /*1a20*/  @P1 EXIT ;  /* 0x000000000000194d */ /* 0x000fea0003800000 */
[----:B------:R-:W2:Y:S01]  /*1a30*/  I2F.U32.RP R3, c[0x0][0x0] ;  /* 0x0000000000037b06 */ /* 0x000ea20000209000 */
[----:B------:R-:W-:Y:S01]  /*1a40*/  LOP3.LUT R0, RZ, R23, RZ, 0x33, !PT ;  /* 0x00000017ff007212 */ /* 0x000fe200078e33ff */
[----:B------:R-:W-:Y:S01]  /*1a50*/  BSSY B0, `(.L_x_219) ;  /* 0x0000027000007945 */ /* 0x000fe20003800000 */
[----:B------:R-:W-:Y:S02]  /*1a60*/  ISETP.NE.U32.AND P2, PT, RZ, c[0x0][0x0], PT ;  /* 0x00000000ff007a0c */ /* 0x000fe40003f45070 */
[----:B------:R-:W-:-:S03]  /*1a70*/  IADD3 R0, R0, c[0x0][0x18c], RZ ;  /* 0x0000630000007a10 */ /* 0x000fc60007ffe0ff */
[----:B--2---:R-:W2:Y:S02]  /*1a80*/  MUFU.RCP R3, R3 ;  /* 0x0000000300037308 */ /* 0x004ea40000001000 */
[----:B0-2---:R-:W-:-:S06]  /*1a90*/  IADD3 R4, R3, 0xffffffe, RZ ;  /* 0x0ffffffe03047810 */ /* 0x005fcc0007ffe0ff */
[----:B------:R0:W2:Y:S02]  /*1aa0*/  F2I.FTZ.U32.TRUNC.NTZ R5, R4 ;  /* 0x0000000400057305 */ /* 0x0000a4000021f000 */
[----:B0-----:R-:W-:Y:S02]  /*1ab0*/  IMAD.MOV.U32 R4, RZ, RZ, RZ ;  /* 0x000000ffff047224 */ /* 0x001fe400078e00ff */
[----:B--2---:R-:W-:-:S04]  /*1ac0*/  IMAD.MOV R7, RZ, RZ, -R5 ;  /* 0x000000ffff077224 */ /* 0x004fc800078e0a05 */
        /* <DEDUP_REMOVED lines=19> */
.L_x_221:
[----:B01----:R-:W-:Y:S02]  /*1c00*/  IMAD.MOV.U32 R8, RZ, RZ, R6 ;  /* 0x000000ffff087224 */ /* 0x003fe400078e0006 */
[----:B------:R-:W-:Y:S02]  /*1c10*/  IMAD.MOV.U32 R9, RZ, RZ, R7 ;  /* 0x000000ffff097224 */ /* 0x000fe400078e0007 */
[----:B------:R-:W2:Y:S04]  /*1c20*/  LDG.E.64 R6, [R26.64] ;  /* 0x000000061a067981 */ /* 0x000ea8000c1e1b00 */
[----:B------:R-:W2:Y:S01]  /*1c30*/  LDG.E.64 R4, [R8.64] ;  /* 0x0000000608047981 */ /* 0x000ea2000c1e1b00 */
[----:B------:R-:W-:Y:S02]  /*1c40*/  IADD3 R0, R0, -0x1, RZ ;  /* 0xffffffff00007810 */ /* 0x000fe40007ffe0ff */
[----:B------:R-:W-:-:S02]  /*1c50*/  IADD3 R23, R23, c[0x0][0x0], RZ ;  /* 0x0000000017177a10 */ /* 0x000fc40007ffe0ff */
[----:B------:R-:W-:Y:S01]  /*1c60*/  ISETP.NE.AND P0, PT, R0, RZ, PT ;  /* 0x000000ff0000720c */ /* 0x000fe20003f05270 */
[----:B--2---:R0:W1:Y:S02]  /*1c70*/  DMUL R4, R4, R6 ;  /* 0x0000000604047228 */ /* 0x0040640000000000 */
[----:B0-----:R-:W-:-:S04]  /*1c80*/  IMAD.MOV.U32 R7, RZ, RZ, c[0x0][0x0] ;  /* 0x00000000ff077624 */ /* 0x001fc800078e00ff */
[----:B------:R-:W-:Y:S01]  /*1c90*/  IMAD.WIDE R6, R7, 0x8, R8 ;  /* 0x0000000807067825 */ /* 0x000fe200078e0208 */
[----:B-1----:R0:W-:Y:S05]  /*1ca0*/  STG.E.64 [R8.64], R4 ;  /* 0x0000000408007986 */ /* 0x0021ea000c101b06 */
[----:B------:R-:W-:Y:S05]  /*1cb0*/  @P0 BRA `(.L_x_221) ;  /* 0xffffff4000000947 */ /* 0x000fea000383ffff */
.L_x_220:
[----:B------:R-:W-:Y:S05]  /*1cc0*/  BSYNC B0 ;  /* 0x0000000000007941 */ /* 0x000fea0003800000 */
.L_x_219:
[----:B------:R-:W-:Y:S05]  /*1cd0*/  @!P1 EXIT ;  /* 0x000000000000994d */ /* 0x000fea0003800000 */
.L_x_222:
[----:B------:R-:W-:Y:S01]  /*1ce0*/  IADD3 R0, P0, R24, R23, RZ ;  /* 0x0000001718007210 */ /* 0x000fe20007f1e0ff */
[----:B01----:R-:W2:Y:S03]  /*1cf0*/  LDG.E.64 R8, [R26.64] ;  /* 0x000000061a087981 */ /* 0x003ea6000c1e1b00 */
[----:B------:R-:W-:-:S02]  /*1d00*/  LEA.HI.X.SX32 R3, R23, R2, 0x1, P0 ;  /* 0x0000000217037211 */ /* 0x000fc400000f0eff */
[----:B------:R-:W-:-:S04]  /*1d10*/  LEA R4, P0, R0, c[0x0][0x160], 0x3 ;  /* 0x0000580000047a11 */ /* 0x000fc800078018ff */
[----:B------:R-:W-:-:S05]  /*1d20*/  LEA.HI.X R5, R0, c[0x0][0x164], R3, 0x3, P0 ;  /* 0x0000590000057a11 */ /* 0x000fca00000f1c03 */
[----:B------:R-:W2:Y:S01]  /*1d30*/  LDG.E.64 R6, [R4.64] ;  /* 0x0000000604067981 */ /* 0x000ea2000c1e1b00 */
[----:B------:R-:W-:Y:S01]  /*1d40*/  IMAD.MOV.U32 R0, RZ, RZ, c[0x0][0x0] ;  /* 0x00000000ff007624 */ /* 0x000fe200078e00ff */
[----:B--2---:R0:W1:-:S03]  /*1d50*/  DMUL R6, R6, R8 ;  /* 0x0000000806067228 */ /* 0x0040460000000000 */
[----:B0-----:R-:W-:-:S04]  /*1d60*/  IMAD.WIDE R8, R0, 0x8, R4 ;  /* 0x0000000800087825 */ /* 0x001fc800078e0204 */
[----:B-1----:R0:W-:Y:S04]  /*1d70*/  STG.E.64 [R4.64], R6 ;  /* 0x0000000604007986 */ /* 0x0021e8000c101b06 */
[----:B------:R-:W2:Y:S04]  /*1d80*/  LDG.E.64 R10, [R8.64] ;  /* 0x00000006080a7981 */ /* 0x000ea8000c1e1b00 */
[----:B------:R-:W2:Y:S02]  /*1d90*/  LDG.E.64 R12, [R26.64] ;  /* 0x000000061a0c7981 */ /* 0x000ea4000c1e1b00 */
[----:B--2---:R1:W2:-:S02]  /*1da0*/  DMUL R10, R10, R12 ;  /* 0x0000000c0a0a7228 */ /* 0x0042840000000000 */
[----:B-1----:R-:W-:-:S05]  /*1db0*/  IMAD.WIDE R12, R0, 0x8, R8 ;  /* 0x00000008000c7825 */ /* 0x002fca00078e0208 */
[----:B--2---:R1:W-:Y:S04]  /*1dc0*/  STG.E.64 [R8.64], R10 ;  /* 0x0000000a08007986 */ /* 0x0043e8000c101b06 */
[----:B------:R-:W2:Y:S04]  /*1dd0*/  LDG.E.64 R14, [R12.64] ;  /* 0x000000060c0e7981 */ /* 0x000ea8000c1e1b00 */
[----:B------:R-:W2:Y:S02]  /*1de0*/  LDG.E.64 R16, [R26.64] ;  /* 0x000000061a107981 */ /* 0x000ea4000c1e1b00 */
[----:B--2---:R2:W3:-:S02]  /*1df0*/  DMUL R14, R14, R16 ;  /* 0x000000100e0e7228 */ /* 0x0044c40000000000 */
[----:B--2---:R-:W-:-:S05]  /*1e00*/  IMAD.WIDE R16, R0, 0x8, R12 ;  /* 0x0000000800107825 */ /* 0x004fca00078e020c */
[----:B---3--:R1:W-:Y:S04]  /*1e10*/  STG.E.64 [R12.64], R14 ;  /* 0x0000000e0c007986 */ /* 0x0083e8000c101b06 */
[----:B0-----:R-:W2:Y:S04]  /*1e20*/  LDG.E.64 R4, [R16.64] ;  /* 0x0000000610047981 */ /* 0x001ea8000c1e1b00 */
[----:B------:R-:W2:Y:S01]  /*1e30*/  LDG.E.64 R6, [R26.64] ;  /* 0x000000061a067981 */ /* 0x000ea2000c1e1b00 */
[----:B------:R-:W-:Y:S01]  /*1e40*/  IMAD R23, R0, 0x2, R23 ;  /* 0x0000000200177824 */ /* 0x000fe200078e0217 */
[----:B--2---:R0:W2:-:S02]  /*1e50*/  DMUL R4, R4, R6 ;  /* 0x0000000604047228 */ /* 0x0040840000000000 */
[----:B0-----:R-:W-:-:S04]  /*1e60*/  IMAD.MOV.U32 R6, RZ, RZ, c[0x0][0x0] ;  /* 0x00000000ff067624 */ /* 0x001fc800078e00ff */
[----:B------:R-:W-:Y:S01]  /*1e70*/  IMAD R23, R6, 0x2, R23 ;  /* 0x0000000206177824 */ /* 0x000fe200078e0217 */
[----:B--2---:R1:W-:Y:S04]  /*1e80*/  STG.E.64 [R16.64], R4 ;  /* 0x0000000410007986 */ /* 0x0043e8000c101b06 */
[----:B------:R-:W-:-:S13]  /*1e90*/  ISETP.GE.AND P0, PT, R23, c[0x0][0x18c], PT ;  /* 0x0000630017007a0c */ /* 0x000fda0003f06270 */
[----:B-1----:R-:W-:Y:S05]  /*1ea0*/  @!P0 BRA `(.L_x_222) ;  /* 0xfffffe3000008947 */ /* 0x002fea000383ffff */
[----:B------:R-:W-:Y:S05]  /*1eb0*/  EXIT ;  /* 0x000000000000794d */ /* 0x000fea0003800000 */
        .weak           $__internal_0_$__cuda_sm20_dblrcp_rn_slowpath_v3
        .type           $__internal_0_$__cuda_sm20_dblrcp_rn_slowpath_v3,@function
        .size           $__internal_0_$__cuda_sm20_dblrcp_rn_slowpath_v3,(.L_x_440 - $__internal_0_$__cuda_sm20_dblrcp_rn_slowpath_v3)
$__internal_0_$__cuda_sm20_dblrcp_rn_slowpath_v3:
[----:B------:R-:W-:Y:S02]  /*1ec0*/  IMAD.MOV.U32 R6, RZ, RZ, R10 ;  /* 0x000000ffff067224 */ /* 0x000fe400078e000a */
[----:B------:R-:W-:-:S06]  /*1ed0*/  IMAD.MOV.U32 R7, RZ, RZ, R11 ;  /* 0x000000ffff077224 */ /* 0x000fcc00078e000b */
[----:B------:R-:W0:-:S14]  /*1ee0*/  DSETP.GTU.AND P0, PT, |R6|, +INF , PT ;  /* 0x7ff000000600742a */ /* 0x000e1c0003f0c200 */
[----:B0-----:R-:W-:Y:S05]  /*1ef0*/  @P0 BRA `(.L_x_223) ;  /* 0x0000020000000947 */ /* 0x001fea0003800000 */
[----:B------:R-:W-:-:S04]  /*1f00*/  LOP3.LUT R10, R11, 0x7fffffff, RZ, 0xc0, !PT ;  /* 0x7fffffff0b0a7812 */ /* 0x000fc800078ec0ff */
[----:B------:R-:W-:-:S04]  /*1f10*/  IADD3 R11, R10, -0x1, RZ ;  /* 0xffffffff0a0b7810 */ /* 0x000fc80007ffe0ff */
[----:B------:R-:W-:-:S13]  /*1f20*/  ISETP.GE.U32.AND P0, PT, R11, 0x7fefffff, PT ;  /* 0x7fefffff0b00780c */ /* 0x000fda0003f06070 */
[----:B------:R-:W-:Y:S01]  /*1f30*/  @P0 LOP3.LUT R13, R7, 0x7ff00000, RZ, 0x3c, !PT ;  /* 0x7ff00000070d0812 */ /* 0x000fe200078e3cff */
[----:B------:R-:W-:Y:S01]  /*1f40*/  @P0 IMAD.MOV.U32 R12, RZ, RZ, RZ ;  /* 0x000000ffff0c0224 */ /* 0x000fe200078e00ff */
[----:B------:R-:W-:Y:S05]  /*1f50*/  @P0 BRA `(.L_x_224) ;  /* 0x000001c000000947 */ /* 0x000fea0003800000 */
[----:B------:R-:W-:-:S13]  /*1f60*/  ISETP.GE.U32.AND P0, PT, R10, 0x1000001, PT ;  /* 0x010000010a00780c */ /* 0x000fda0003f06070 */
[----:B------:R-:W-:Y:S05]  /*1f70*/  @!P0 BRA `(.L_x_225) ;  /* 0x000000e000008947 */ /* 0x000fea0003800000 */
[----:B------:R-:W-:Y:S01]  /*1f80*/  IADD3 R11, R7, -0x3fe00000, RZ ;  /* 0xc0200000070b7810 */ /* 0x000fe20007ffe0ff */
[----:B------:R-:W-:Y:S02]  /*1f90*/  IMAD.MOV.U32 R10, RZ, RZ, R6 ;  /* 0x000000ffff0a7224 */ /* 0x000fe400078e0006 */
[----:B------:R-:W-:Y:S01]  /*1fa0*/  IMAD.MOV.U32 R12, RZ, RZ, R15 ;  /* 0x000000ffff0c7224 */ /* 0x000fe200078e000f */
[----:B------:R-:W0:Y:S05]  /*1fb0*/  MUFU.RCP64H R13, R11 ;  /* 0x0000000b000d7308 */ /* 0x000e2a0000001800 */
[----:B0-----:R-:W0:-:S06]  /*1fc0*/  DFMA R14, -R10, R12, 1 ;  /* 0x3ff000000a0e742b */ /* 0x001e0c000000010c */
[----:B0-----:R-:W0:-:S06]  /*1fd0*/  DFMA R14, R14, R14, R14 ;  /* 0x0000000e0e0e722b */ /* 0x001e0c000000000e */
[----:B0-----:R-:W0:-:S06]  /*1fe0*/  DFMA R14, R12, R14, R12 ;  /* 0x0000000e0c0e722b */ /* 0x001e0c000000000c */
[----:B0-----:R-:W0:-:S06]  /*1ff0*/  DFMA R12, -R10, R14, 1 ;  /* 0x3ff000000a0c742b */ /* 0x001e0c000000010e */
[----:B0-----:R-:W0:-:S06]  /*2000*/  DFMA R12, R14, R12, R14 ;  /* 0x0000000c0e0c722b */ /* 0x001e0c000000000e */
[----:B0-----:R-:W0:-:S06]  /*2010*/  DMUL R12, R12, 2.2250738585072013831e-308 ;  /* 0x001000000c0c7828 */ /* 0x001e0c0000000000 */
[----:B0-----:R-:W0:-:S06]  /*2020*/  DFMA R6, -R6, R12, 1 ;  /* 0x3ff000000606742b */ /* 0x001e0c000000010c */
[----:B0-----:R-:W0:-:S06]  /*2030*/  DFMA R6, R6, R6, R6 ;  /* 0x000000060606722b */ /* 0x001e0c0000000006 */
[----:B0-----:R0:W1:Y:S01]  /*2040*/  DFMA R12, R12, R6, R12 ;  /* 0x000000060c0c722b */ /* 0x001062000000000c */
[----:B------:R-:W-:Y:S05]  /*2050*/  BRA `(.L_x_224) ;  /* 0x000000c000007947 */ /* 0x000fea0003800000 */
.L_x_225:
[----:B------:R-:W0:Y:S01]  /*2060*/  DMUL R6, R6, 8.11296384146066816958e+31 ;  /* 0x4690000006067828 */ /* 0x000e220000000000 */
[----:B------:R-:W-:-:S05]  /*2070*/  IMAD.MOV.U32 R10, RZ, RZ, R15 ;  /* 0x000000ffff0a7224 */ /* 0x000fca00078e000f */
[----:B0-----:R-:W0:Y:S02]  /*2080*/  MUFU.RCP64H R11, R7 ;  /* 0x00000007000b7308 */ /* 0x001e240000001800 */
[----:B0-----:R-:W0:-:S06]  /*2090*/  DFMA R12, -R6, R10, 1 ;  /* 0x3ff00000060c742b */ /* 0x001e0c000000010a */
[----:B0-----:R-:W0:-:S06]  /*20a0*/  DFMA R12, R12, R12, R12 ;  /* 0x0000000c0c0c722b */ /* 0x001e0c000000000c */
[----:B0-----:R-:W0:-:S06]  /*20b0*/  DFMA R12, R10, R12, R10 ;  /* 0x0000000c0a0c722b */ /* 0x001e0c000000000a */
[----:B0-----:R-:W0:-:S06]  /*20c0*/  DFMA R10, -R6, R12, 1 ;  /* 0x3ff00000060a742b */ /* 0x001e0c000000010c */
[----:B0-----:R-:W0:-:S06]  /*20d0*/  DFMA R10, R12, R10, R12 ;  /* 0x0000000a0c0a722b */ /* 0x001e0c000000000c */
[----:B0-----:R0:W1:Y:S01]  /*20e0*/  DMUL R12, R10, 8.11296384146066816958e+31 ;  /* 0x469000000a0c7828 */ /* 0x0010620000000000 */
[----:B------:R-:W-:Y:S05]  /*20f0*/  BRA `(.L_x_224) ;  /* 0x0000002000007947 */ /* 0x000fea0003800000 */
.L_x_223:
[----:B------:R-:W-:Y:S01]  /*2100*/  LOP3.LUT R13, R7, 0x80000, RZ, 0xfc, !PT ;  /* 0x00080000070d7812 */ /* 0x000fe200078efcff */
[----:B------:R-:W-:Y:S02]  /*2110*/  IMAD.MOV.U32 R12, RZ, RZ, R6 ;  /* 0x000000ffff0c7224 */ /* 0x000fe400078e0006 */
.L_x_224:
[----:B0-----:R-:W-:Y:S02]  /*2120*/  IMAD.MOV.U32 R6, RZ, RZ, R8 ;  /* 0x000000ffff067224 */ /* 0x001fe400078e0008 */
[----:B------:R-:W-:-:S04]  /*2130*/  IMAD.MOV.U32 R7, RZ, RZ, 0x0 ;  /* 0x00000000ff077424 */ /* 0x000fc800078e00ff */
[----:B------:R-:W-:Y:S05]  /*2140*/  RET.REL.NODEC R6 `(_ZN2at6native51_GLOBAL__N__eebb21b7_18_MultiMarginLoss_cu_b86932df31MultiMarginLoss_backward_kernelILi2EdEEvPT0_PKS3_S6_PKlS6_iibS3_b) ;  /* 0xffffdeb006007950 */ /* 0x000fea0003c3ffff */
.L_x_226:
        /* <DEDUP_REMOVED lines=11> */
.L_x_440:


//--------------------- .text._ZN2at6native51_GLOBAL__N__eebb21b7_18_MultiMarginLoss_cu_b86932df31MultiMarginLoss_backward_kernelILi1EdEEvPT0_PKS3_S6_PKlS6_iibS3_b --------------------------
	.section	.text._ZN2at6native51_GLOBAL__N__eebb21b7_18_MultiMarginLoss_cu_b86932df31MultiMarginLoss_backward_kernelILi1EdEEvPT0_PKS3_S6_PKlS6_iibS3_b,"ax",@progbits
	.sectioninfo	@"SHI_REGISTERS=32"
	.align	128
.text._ZN2at6native51_GLOBAL__N__eebb21b7_18_MultiMarginLoss_cu_b86932df31MultiMarginLoss_backward_kernelILi1EdEEvPT0_PKS3_S6_PKlS6_iibS3_b:
        .type           _ZN2at6native51_GLOBAL__N__eebb21b7_18_MultiMarginLoss_cu_b86932df31MultiMarginLoss_backward_kernelILi1EdEEvPT0_PKS3_S6_PKlS6_iibS3_b,@function
        .size           _ZN2at6native51_GLOBAL__N__eebb21b7_18_MultiMarginLoss_cu_b86932df31MultiMarginLoss_backward_kernelILi1EdEEvPT0_PKS3_S6_PKlS6_iibS3_b,(.L_x_442 - _ZN2at6native51_GLOBAL__N__eebb21b7_18_MultiMarginLoss_cu_b86932df31MultiMarginLoss_backward_kernelILi1EdEEvPT0_PKS3_S6_PKlS6_iibS3_b)
        .other          _ZN2at6native51_GLOBAL__N__eebb21b7_18_MultiMarginLoss_cu_b86932df31MultiMarginLoss_backward_kernelILi1EdEEvPT0_PKS3_S6_PKlS6_iibS3_b,@"STO_CUDA_ENTRY STV_DEFAULT"
_ZN2at6native51_GLOBAL__N__eebb21b7_18_MultiMarginLoss_cu_b86932df31MultiMarginLoss_backward_kernelILi1EdEEvPT0_PKS3_S6_PKlS6_iibS3_b:
[----:B------:R-:W-:Y:S02]  /*0000*/  IMAD.MOV.U32 R1, RZ, RZ, c[0x0][0x28] ;  /* 0x00000a00ff017624 */ /* 0x000fe400078e00ff */
[----:B------:R-:W0:Y:S01]  /*0010*/  S2R R13, SR_CTAID.X ;  /* 0x00000000000d7919 */ /* 0x000e220000002500 */
[----:B------:R-:W-:Y:S01]  /*0020*/  IMAD.MOV.U32 R14, RZ, RZ, 0x8 ;  /* 0x00000008ff0e7424 */ /* 0x000fe200078e00ff */
[----:B------:R-:W-:-:S03]  /*0030*/  ULDC.64 UR4, c[0x0][0x118] ;  /* 0x0000460000047ab9 */ /* 0x000fc60000000a00 */
[----:B0-----:R-:W-:-:S06]  /*0040*/  IMAD.WIDE R4, R13, R14, c[0x0][0x178] ;  /* 0x00005e000d047625 */ /* 0x001fcc00078e020e */
[----:B------:R-:W2:Y:S01]  /*0050*/  LDG.E R4, [R4.64] ;  /* 0x0000000404047981 */ /* 0x000ea2000c1e1900 */
[----:B------:R-:W0:Y:S01]  /*0060*/  LDC.S8 R12, c[0x0][0x1a0] ;  /* 0x00006800ff0c7b82 */ /* 0x000e220000000200 */
[----:B------:R-:W-:Y:S02]  /*0070*/  IMAD.MOV.U32 R2, RZ, RZ, c[0x0][0x188] ;  /* 0x00006200ff027624 */ /* 0x000fe400078e00ff */
[----:B------:R-:W-:-:S05]  /*0080*/  IMAD R24, R13, c[0x0][0x18c], RZ ;  /* 0x000063000d187a24 */ /* 0x000fca00078e02ff */
[----:B------:R-:W1:Y:S01]  /*0090*/  LDC.S8 R0, c[0x0][0x190] ;  /* 0x00006400ff007b82 */ /* 0x000e620000000200 */
[----:B0-----:R-:W-:-:S04]  /*00a0*/  ISETP.NE.AND P0, PT, R12, RZ, PT ;  /* 0x000000ff0c00720c */ /* 0x001fc80003f05270 */
[----:B-1----:R-:W-:-:S04]  /*00b0*/  ISETP.NE.AND P0, PT, R0, RZ, P0 ;  /* 0x000000ff0000720c */ /* 0x002fc80000705270 */
[----:B------:R-:W-:Y:S02]  /*00c0*/  SEL R0, R2, 0x1, P0 ;  /* 0x0000000102007807 */ /* 0x000fe40000000000 */
[----:B------:R-:W-:Y:S01]  /*00d0*/  ISETP.NE.AND P0, PT, R12, RZ, PT ;  /* 0x000000ff0c00720c */ /* 0x000fe20003f05270 */
[----:B------:R-:W-:-:S04]  /*00e0*/  IMAD.WIDE R12, R13, R14, c[0x0][0x168] ;  /* 0x00005a000d0c7625 */ /* 0x000fc800078e020e */
[----:B------:R-:W-:Y:S01]  /*00f0*/  IMAD R0, R0, c[0x0][0x18c], RZ ;  /* 0x0000630000007a24 */ /* 0x000fe200078e02ff */
[----:B------:R-:W-:Y:S02]  /*0100*/  SEL R26, R12, c[0x0][0x168], !P0 ;  /* 0x00005a000c1a7a07 */ /* 0x000fe40004000000 */
[----:B------:R-:W-:Y:S01]  /*0110*/  SEL R27, R13, c[0x0][0x16c], !P0 ;  /* 0x00005b000d1b7a07 */ /* 0x000fe20004000000 */
[----:B------:R-:W0:Y:S08]  /*0120*/  I2F.F64 R10, R0 ;  /* 0x00000000000a7312 */ /* 0x000e300000201c00 */
[----:B0-----:R-:W0:Y:S01]  /*0130*/  MUFU.RCP64H R3, R11 ;  /* 0x0000000b00037308 */ /* 0x001e220000001800 */
[----:B------:R-:W-:-:S04]  /*0140*/  IADD3 R2, R11, 0x300402, RZ ;  /* 0x003004020b027810 */ /* 0x000fc80007ffe0ff */
[----:B------:R-:W-:Y:S02]  /*0150*/  FSETP.GEU.AND P1, PT, |R2|, 5.8789094863358348022e-39, PT ;  /* 0x004004020200780b */ /* 0x000fe40003f2e200 */
[----:B0-----:R-:W0:-:S06]  /*0160*/  DFMA R6, -R10, R2, 1 ;  /* 0x3ff000000a06742b */ /* 0x001e0c0000000102 */
[----:B0-----:R-:W0:-:S06]  /*0170*/  DFMA R6, R6, R6, R6 ;  /* 0x000000060606722b */ /* 0x001e0c0000000006 */
[----:B0-----:R0:W1:Y:S02]  /*0180*/  DFMA R6, R2, R6, R2 ;  /* 0x000000060206722b */ /* 0x0010640000000002 */
[----:B0-----:R-:W-:-:S04]  /*0190*/  SHF.R.S32.HI R2, RZ, 0x1f, R24 ;  /* 0x0000001fff027819 */ /* 0x001fc80000011418 */
[----:B-1----:R-:W0:-:S06]  /*01a0*/  DFMA R8, -R10, R6, 1 ;  /* 0x3ff000000a08742b */ /* 0x002e0c0000000106 */
[----:B0-----:R0:W1:Y:S01]  /*01b0*/  DFMA R8, R6, R8, R6 ;  /* 0x000000080608722b */ /* 0x0010620000000006 */
[----:B--2---:R-:W-:Y:S02]  /*01c0*/  IADD3 R0, P2, R24, R4, RZ ;  /* 0x0000000418007210 */ /* 0x004fe40007f5e0ff */
[----:B0-----:R-:W-:-:S05]  /*01d0*/  SHF.R.S32.HI R7, RZ, 0x1f, R4 ;  /* 0x0000001fff077819 */ /* 0x001fca0000011404 */
[----:B------:R-:W-:Y:S01]  /*01e0*/  IMAD.X R3, R2, 0x1, R7, P2 ;  /* 0x0000000102037824 */ /* 0x000fe200010e0607 */
[----:B------:R-:W-:Y:S05]  /*01f0*/  @P1 BRA `(.L_x_227) ;  /* 0x0000006000001947 */ /* 0x000fea0003800000 */
[----:B-1----:R-:W-:Y:S02]  /*0200*/  LOP3.LUT R5, R11, 0x7fffffff, RZ, 0xc0, !PT ;  /* 0x7fffffff0b057812 */ /* 0x002fe400078ec0ff */
[----:B------:R-:W-:Y:S02]  /*0210*/  MOV R6, 0x240 ;  /* 0x0000024000067802 */ /* 0x000fe40000000f00 */
[----:B------:R-:W-:Y:S02]  /*0220*/  IADD3 R12, R5, -0x100000, RZ ;  /* 0xfff00000050c7810 */ /* 0x000fe40007ffe0ff */
[----:B------:R-:W-:Y:S05]  /*0230*/  CALL.REL.NOINC `($__internal_1_$__cuda_sm20_dblrcp_rn_slowpath_v3) ;  /* 0x00001bd000007944 */ /* 0x000fea0003c00000 */
[----:B-1----:R-:W-:Y:S02]  /*0240*/  IMAD.MOV.U32 R8, RZ, RZ, R10 ;  /* 0x000000ffff087224 */ /* 0x002fe400078e000a */
[----:B------:R-:W-:Y:S02]  /*0250*/  IMAD.MOV.U32 R9, RZ, RZ, R11 ;  /* 0x000000ffff097224 */ /* 0x000fe400078e000b */
.L_x_227:
[----:B-1----:R-:W0:Y:S01]  /*0260*/  S2R R23, SR_TID.X ;  /* 0x0000000000177919 */ /* 0x002e220000002100 */
[----:B------:R-:W-:Y:S03]  /*0270*/  BSSY B0, `(.L_x_228) ;  /* 0x0000111000007945 */ /* 0x000fe60003800000 */
[----:B0-----:R0:W-:Y:S01]  /*0280*/  STS.64 [R23.X8], RZ ;  /* 0x000000ff17007388 */ /* 0x0011e20000008a00 */
[----:B------:R-:W-:-:S13]  /*0290*/  ISETP.GE.AND P1, PT, R23, c[0x0][0x18c], PT ;  /* 0x0000630017007a0c */ /* 0x000fda0003f26270 */
[----:B------:R-:W-:Y:S05]  /*02a0*/  @P1 BRA `(.L_x_229) ;  /* 0x000010d000001947 */ /* 0x000fea0003800000 */
[----:B0-----:R-:W-:-:S04]  /*02b0*/  LEA R10, P0, R0, c[0x0][0x170], 0x3 ;  /* 0x00005c00000a7a11 */ /* 0x001fc800078018ff */
[----:B------:R-:W-:-:S06]  /*02c0*/  LEA.HI.X R11, R0, c[0x0][0x174], R3, 0x3, P0 ;  /* 0x00005d00000b7a11 */ /* 0x000fcc00000f1c03 */
[----:B------:R-:W2:Y:S01]  /*02d0*/  LDG.E.64 R10, [R10.64] ;  /* 0x000000040a0a7981 */ /* 0x000ea2000c1e1b00 */
[----:B------:R-:W0:Y:S01]  /*02e0*/  I2F.U32.RP R14, c[0x0][0x0] ;  /* 0x00000000000e7b06 */ /* 0x000e220000209000 */
[----:B------:R-:W-:Y:S02]  /*02f0*/  LOP3.LUT R5, RZ, R23, RZ, 0x33, !PT ;  /* 0x00000017ff057212 */ /* 0x000fe400078e33ff */
[----:B------:R-:W-:Y:S02]  /*0300*/  ISETP.NE.U32.AND P3, PT, RZ, c[0x0][0x0], PT ;  /* 0x00000000ff007a0c */ /* 0x000fe40003f65070 */
[----:B------:R-:W-:-:S03]  /*0310*/  IADD3 R6, R5, c[0x0][0x18c], RZ ;  /* 0x0000630005067a10 */ /* 0x000fc60007ffe0ff */
[----:B0-----:R-:W0:Y:S02]  /*0320*/  MUFU.RCP R14, R14 ;  /* 0x0000000e000e7308 */ /* 0x001e240000001000 */
[----:B0-----:R-:W-:-:S06]  /*0330*/  IADD3 R12, R14, 0xffffffe, RZ ;  /* 0x0ffffffe0e0c7810 */ /* 0x001fcc0007ffe0ff */
        /* <DEDUP_REMOVED lines=18> */
[----:B--2---:R-:W0:Y:S01]  /*0460*/  DADD R10, -R10, c[0x0][0x198] ;  /* 0x000066000a0a7629 */ /* 0x004e220000000100 */
[----:B------:R-:W-:Y:S05]  /*0470*/  @!P0 BRA `(.L_x_230) ;  /* 0x0000080000008947 */ /* 0x000fea0003800000 */
[----:B------:R-:W-:Y:S01]  /*0480*/  ISETP.NE.AND P0, PT, R20, RZ, PT ;  /* 0x000000ff1400720c */ /* 0x000fe20003f05270 */
[----:B------:R-:W-:Y:S01]  /*0490*/  BSSY B1, `(.L_x_231) ;  /* 0x0000027000017945 */ /* 0x000fe20003800000 */
[----:B------:R-:W-:Y:S01]  /*04a0*/  LEA R12, P2, R4, c[0x0][0x180], 0x3 ;  /* 0x00006000040c7a11 */ /* 0x000fe200078418ff */
[----:B------:R-:W-:-:S03]  /*04b0*/  IMAD.MOV.U32 R21, RZ, RZ, R23 ;  /* 0x000000ffff157224 */ /* 0x000fc600078e0017 */
[----:B------:R-:W-:Y:S02]  /*04c0*/  LEA.HI.X R13, R4, c[0x0][0x184], R7, 0x3, P2 ;  /* 0x00006100040d7a11 */ /* 0x000fe400010f1c07 */
[----:B------:R-:W-:-:S05]  /*04d0*/  CS2R R6, SRZ ;  /* 0x0000000000067805 */ /* 0x000fca000001ff00 */
        /* <DEDUP_REMOVED lines=12> */
.L_x_235:
[----:B------:R-:W-:Y:S01]  /*05a0*/  ISETP.NE.AND P0, PT, R22, RZ, PT ;  /* 0x000000ff1600720c */ /* 0x000fe20003f05270 */
[----:B------:R-:W-:-:S12]  /*05b0*/  BSSY B2, `(.L_x_233) ;  /* 0x000000c000027945 */ /* 0x000fd80003800000 */
[----:B------:R-:W-:Y:S05]  /*05c0*/  @!P0 BRA `(.L_x_234) ;  /* 0x000000a000008947 */ /* 0x000fea0003800000 */
[----:B------:R-:W2:Y:S02]  /*05d0*/  LDG.E.64 R18, [R16.64] ;  /* 0x0000000410127981 */ /* 0x000ea4000c1e1b00 */
[----:B0-2---:R-:W0:-:S06]  /*05e0*/  DADD R18, R10, R18 ;  /* 0x000000000a127229 */ /* 0x005e0c0000000012 */
[----:B0-----:R-:W0:-:S14]  /*05f0*/  DSETP.GT.AND P0, PT, R18, RZ, PT ;  /* 0x000000ff1200722a */ /* 0x001e1c0003f04000 */
[----:B0-----:R0:W-:Y:S01]  /*0600*/  @!P0 STG.E.64 [R14.64], RZ ;  /* 0x000000ff0e008986 */ /* 0x0011e2000c101b04 */
[----:B------:R-:W-:Y:S05]  /*0610*/  @!P0 BRA `(.L_x_234) ;  /* 0x0000005000008947 */ /* 0x000fea0003800000 */
[----:B------:R-:W2:Y:S02]  /*0620*/  LDG.E.64 R18, [R12.64] ;  /* 0x000000040c127981 */ /* 0x000ea4000c1e1b00 */
[----:B--2---:R-:W1:-:S06]  /*0630*/  DMUL R18, R18, R8 ;  /* 0x0000000812127228 */ /* 0x004e4c0000000000 */
[----:B-1----:R-:W1:Y:S01]  /*0640*/  DADD R6, R6, -R18 ;  /* 0x0000000006067229 */ /* 0x002e620000000812 */
[----:B------:R2:W-:Y:S06]  /*0650*/  STG.E.64 [R14.64], R18 ;  /* 0x000000120e007986 */ /* 0x0005ec000c101b04 */
[----:B-1----:R2:W-:Y:S04]  /*0660*/  STS.64 [R23.X8], R6 ;  /* 0x0000000617007388 */ /* 0x0025e80000008a00 */
.L_x_234:
[----:B------:R-:W-:Y:S05]  /*0670*/  BSYNC B2 ;  /* 0x0000000000027941 */ /* 0x000fea0003800000 */
.L_x_233:
        /* <DEDUP_REMOVED lines=8> */
.L_x_232:
[----:B------:R-:W-:Y:S05]  /*0700*/  BSYNC B1 ;  /* 0x0000000000017941 */ /* 0x000fea0003800000 */
.L_x_231:
[----:B------:R-:W-:Y:S01]  /*0710*/  ISETP.GE.U32.AND P0, PT, R5, 0x3, PT ;  /* 0x000000030500780c */ /* 0x000fe20003f06070 */
[----:B------:R-:W-:-:S12]  /*0720*/  BSSY B1, `(.L_x_236) ;  /* 0x0000054000017945 */ /* 0x000fd80003800000 */
[----:B------:R-:W-:Y:S05]  /*0730*/  @!P0 BRA `(.L_x_237) ;  /* 0x0000052000008947 */ /* 0x000fea0003800000 */
.L_x_246:
[----:B------:R-:W-:Y:S01]  /*0740*/  IADD3 R5, P0, R24, R21, RZ ;  /* 0x0000001518057210 */ /* 0x000fe20007f1e0ff */
[----:B------:R-:W-:Y:S01]  /*0750*/  BSSY B2, `(.L_x_238) ;  /* 0x0000015000027945 */ /* 0x000fe20003800000 */
[C---:B------:R-:W-:Y:S02]  /*0760*/  IADD3 R25, R21.reuse, c[0x0][0x0], RZ ;  /* 0x0000000015197a10 */ /* 0x040fe40007ffe0ff */
[----:B0-----:R-:W-:Y:S01]  /*0770*/  LEA.HI.X.SX32 R14, R21, R2, 0x1, P0 ;  /* 0x00000002150e7211 */ /* 0x001fe200000f0eff */
[----:B------:R-:W-:Y:S01]  /*0780*/  IMAD.SHL.U32 R18, R5, 0x8, RZ ;  /* 0x0000000805127824 */ /* 0x000fe200078e00ff */
[----:B------:R-:W-:Y:S02]  /*0790*/  ISETP.NE.AND P0, PT, R21, R4, PT ;  /* 0x000000041500720c */ /* 0x000fe40003f05270 */
[----:B------:R-:W-:Y:S02]  /*07a0*/  SHF.L.U64.HI R5, R5, 0x3, R14 ;  /* 0x0000000305057819 */ /* 0x000fe4000001020e */
[----:B------:R-:W-:-:S02]  /*07b0*/  IADD3 R14, P3, R18, c[0x0][0x170], RZ ;  /* 0x00005c00120e7a10 */ /* 0x000fc40007f7e0ff */
[----:B------:R-:W-:Y:S02]  /*07c0*/  ISETP.NE.AND P2, PT, R25, R4, PT ;  /* 0x000000041900720c */ /* 0x000fe40003f45270 */
[----:B------:R-:W-:-:S05]  /*07d0*/  IADD3.X R15, R5, c[0x0][0x174], RZ, P3, !PT ;  /* 0x00005d00050f7a10 */ /* 0x000fca0001ffe4ff */
[----:B------:R-:W-:Y:S05]  /*07e0*/  @!P0 BRA `(.L_x_239) ;  /* 0x000000b000008947 */ /* 0x000fea0003800000 */
[----:B------:R-:W2:Y:S02]  /*07f0*/  LDG.E.64 R16, [R14.64] ;  /* 0x000000040e107981 */ /* 0x000ea4000c1e1b00 */
[----:B0-2---:R-:W0:-:S06]  /*0800*/  DADD R16, R10, R16 ;  /* 0x000000000a107229 */ /* 0x005e0c0000000010 */
[----:B0-----:R0:W1:Y:S02]  /*0810*/  DSETP.GT.AND P0, PT, R16, RZ, PT ;  /* 0x000000ff1000722a */ /* 0x0010640003f04000 */
[----:B0-----:R-:W-:-:S04]  /*0820*/  IADD3 R16, P3, R18, c[0x0][0x160], RZ ;  /* 0x0000580012107a10 */ /* 0x001fc80007f7e0ff */
[----:B------:R-:W-:-:S08]  /*0830*/  IADD3.X R17, R5, c[0x0][0x164], RZ, P3, !PT ;  /* 0x0000590005117a10 */ /* 0x000fd00001ffe4ff */
[----:B-1----:R0:W-:Y:S04]  /*0840*/  @!P0 STG.E.64 [R16.64], RZ ;  /* 0x000000ff10008986 */ /* 0x0021e8000c101b04 */
[----:B------:R-:W2:Y:S02]  /*0850*/  @P0 LDG.E.64 R18, [R12.64] ;  /* 0x000000040c120981 */ /* 0x000ea4000c1e1b00 */
[----:B--2---:R-:W1:-:S06]  /*0860*/  @P0 DMUL R18, R18, R8 ;  /* 0x0000000812120228 */ /* 0x004e4c0000000000 */
[----:B-1----:R-:W1:Y:S01]  /*0870*/  @P0 DADD R6, R6, -R18 ;  /* 0x0000000006060229 */ /* 0x002e620000000812 */
[----:B------:R0:W-:Y:S06]  /*0880*/  @P0 STG.E.64 [R16.64], R18 ;  /* 0x0000001210000986 */ /* 0x0001ec000c101b04 */
[----:B-1----:R0:W-:Y:S04]  /*0890*/  @P0 STS.64 [R23.X8], R6 ;  /* 0x0000000617000388 */ /* 0x0021e80000008a00 */
.L_x_239:
[----:B------:R-:W-:Y:S05]  /*08a0*/  BSYNC B2 ;  /* 0x0000000000027941 */ /* 0x000fea0003800000 */
.L_x_238:
[----:B------:R-:W-:Y:S01]  /*08b0*/  IMAD.MOV.U32 R5, RZ, RZ, 0x8 ;  /* 0x00000008ff057424 */ /* 0x000fe200078e00ff */
[----:B------:R-:W-:Y:S01]  /*08c0*/  BSSY B2, `(.L_x_240) ;  /* 0x0000011000027945 */ /* 0x000fe20003800000 */
[----:B0-----:R-:W-:Y:S02]  /*08d0*/  IADD3 R19, R25, c[0x0][0x0], RZ ;  /* 0x0000000019137a10 */ /* 0x001fe40007ffe0ff */
[----:B------:R-:W-:Y:S01]  /*08e0*/  IMAD.WIDE R14, R5, c[0x0][0x0], R14 ;  /* 0x00000000050e7a25 */ /* 0x000fe200078e020e */
[----:B------:R-:W-:Y:S05]  /*08f0*/  @!P2 BRA `(.L_x_241) ;  /* 0x000000d00000a947 */ /* 0x000fea0003800000 */
[----:B------:R-:W2:Y:S02]  /*0900*/  LDG.E.64 R16, [R14.64] ;  /* 0x000000040e107981 */ /* 0x000ea4000c1e1b00 */
[----:B--2---:R-:W0:-:S06]  /*0910*/  DADD R16, R10, R16 ;  /* 0x000000000a107229 */ /* 0x004e0c0000000010 */
[----:B0-----:R0:W1:Y:S02]  /*0920*/  DSETP.GT.AND P0, PT, R16, RZ, PT ;  /* 0x000000ff1000722a */ /* 0x0010640003f04000 */
[----:B0-----:R-:W-:-:S04]  /*0930*/  IADD3 R17, P2, R24, R25, RZ ;  /* 0x0000001918117210 */ /* 0x001fc80007f5e0ff */
[----:B------:R-:W-:Y:S02]  /*0940*/  LEA.HI.X.SX32 R18, R25, R2, 0x1, P2 ;  /* 0x0000000219127211 */ /* 0x000fe400010f0eff */
[----:B------:R-:W-:-:S04]  /*0950*/  LEA R16, P2, R17, c[0x0][0x160], 0x3 ;  /* 0x0000580011107a11 */ /* 0x000fc800078418ff */
[----:B------:R-:W-:-:S05]  /*0960*/  LEA.HI.X R17, R17, c[0x0][0x164], R18, 0x3, P2 ;  /* 0x0000590011117a11 */ /* 0x000fca00010f1c12 */
[----:B-1----:R0:W-:Y:S04]  /*0970*/  @!P0 STG.E.64 [R16.64], RZ ;  /* 0x000000ff10008986 */ /* 0x0021e8000c101b04 */
[----:B------:R-:W2:Y:S02]  /*0980*/  @P0 LDG.E.64 R20, [R12.64] ;  /* 0x000000040c140981 */ /* 0x000ea4000c1e1b00 */
[----:B--2---:R-:W1:-:S06]  /*0990*/  @P0 DMUL R20, R20, R8 ;  /* 0x0000000814140228 */ /* 0x004e4c0000000000 */
[----:B-1----:R-:W1:Y:S01]  /*09a0*/  @P0 DADD R6, R6, -R20 ;  /* 0x0000000006060229 */ /* 0x002e620000000814 */
[----:B------:R0:W-:Y:S06]  /*09b0*/  @P0 STG.E.64 [R16.64], R20 ;  /* 0x0000001410000986 */ /* 0x0001ec000c101b04 */
[----:B-1----:R0:W-:Y:S04]  /*09c0*/  @P0 STS.64 [R23.X8], R6 ;  /* 0x0000000617000388 */ /* 0x0021e80000008a00 */
.L_x_241:
[----:B------:R-:W-:Y:S05]  /*09d0*/  BSYNC B2 ;  /* 0x0000000000027941 */ /* 0x000fea0003800000 */
.L_x_240:
[C---:B------:R-:W-:Y:S01]  /*09e0*/  ISETP.NE.AND P0, PT, R19.reuse, R4, PT ;  /* 0x000000041300720c */ /* 0x040fe20003f05270 */
[----:B------:R-:W-:Y:S01]  /*09f0*/  BSSY B2, `(.L_x_242) ;  /* 0x0000012000027945 */ /* 0x000fe20003800000 */
[----:B0-----:R-:W-:Y:S01]  /*0a00*/  IADD3 R21, R19, c[0x0][0x0], RZ ;  /* 0x0000000013157a10 */ /* 0x001fe20007ffe0ff */
[----:B------:R-:W-:-:S03]  /*0a10*/  IMAD.WIDE R14, R5, c[0x0][0x0], R14 ;  /* 0x00000000050e7a25 */ /* 0x000fc600078e020e */
[----:B------:R-:W-:-:S07]  /*0a20*/  ISETP.NE.AND P2, PT, R21, R4, PT ;  /* 0x000000041500720c */ /* 0x000fce0003f45270 */
        /* <DEDUP_REMOVED lines=14> */
.L_x_243:
[----:B------:R-:W-:Y:S05]  /*0b10*/  BSYNC B2 ;  /* 0x0000000000027941 */ /* 0x000fea0003800000 */
.L_x_242:
[----:B------:R-:W-:Y:S01]  /*0b20*/  BSSY B2, `(.L_x_244) ;  /* 0x0000010000027945 */ /* 0x000fe20003800000 */
[----:B------:R-:W-:Y:S05]  /*0b30*/  @!P2 BRA `(.L_x_245) ;  /* 0x000000e00000a947 */ /* 0x000fea0003800000 */
[----:B0-----:R-:W-:-:S05]  /*0b40*/  IMAD.WIDE R18, R5, c[0x0][0x0], R14 ;  /* 0x0000000005127a25 */ /* 0x001fca00078e020e */
[----:B------:R-:W2:Y:S01]  /*0b50*/  LDG.E.64 R14, [R18.64] ;  /* 0x00000004120e7981 */ /* 0x000ea2000c1e1b00 */
[----:B------:R-:W-:-:S04]  /*0b60*/  IADD3 R5, P2, R24, R21, RZ ;  /* 0x0000001518057210 */ /* 0x000fc80007f5e0ff */
[----:B------:R-:W-:Y:S01]  /*0b70*/  LEA.HI.X.SX32 R16, R21, R2, 0x1, P2 ;  /* 0x0000000215107211 */ /* 0x000fe200010f0eff */
[----:B--2---:R-:W0:-:S06]  /*0b80*/  DADD R14, R10, R14 ;  /* 0x000000000a0e7229 */ /* 0x004e0c000000000e */
[----:B0-----:R0:W1:Y:S02]  /*0b90*/  DSETP.GT.AND P0, PT, R14, RZ, PT ;  /* 0x000000ff0e00722a */ /* 0x0010640003f04000 */
[----:B0-----:R-:W-:-:S04]  /*0ba0*/  LEA R14, P2, R5, c[0x0][0x160], 0x3 ;  /* 0x00005800050e7a11 */ /* 0x001fc800078418ff */
[----:B------:R-:W-:-:S08]  /*0bb0*/  LEA.HI.X R15, R5, c[0x0][0x164], R16, 0x3, P2 ;  /* 0x00005900050f7a11 */ /* 0x000fd000010f1c10 */
[----:B-1----:R0:W-:Y:S04]  /*0bc0*/  @!P0 STG.E.64 [R14.64], RZ ;  /* 0x000000ff0e008986 */ /* 0x0021e8000c101b04 */
[----:B------:R-:W2:Y:S02]  /*0bd0*/  @P0 LDG.E.64 R16, [R12.64] ;  /* 0x000000040c100981 */ /* 0x000ea4000c1e1b00 */
[----:B--2---:R-:W1:-:S06]  /*0be0*/  @P0 DMUL R16, R16, R8 ;  /* 0x0000000810100228 */ /* 0x004e4c0000000000 */
[----:B-1----:R-:W1:Y:S01]  /*0bf0*/  @P0 DADD R6, R6, -R16 ;  /* 0x0000000006060229 */ /* 0x002e620000000810 */
[----:B------:R0:W-:Y:S06]  /*0c00*/  @P0 STG.E.64 [R14.64], R16 ;  /* 0x000000100e000986 */ /* 0x0001ec000c101b04 */
[----:B-1----:R0:W-:Y:S04]  /*0c10*/  @P0 STS.64 [R23.X8], R6 ;  /* 0x0000000617000388 */ /* 0x0021e80000008a00 */
.L_x_245:
[----:B------:R-:W-:Y:S05]  /*0c20*/  BSYNC B2 ;  /* 0x0000000000027941 */ /* 0x000fea0003800000 */
.L_x_244:
[----:B------:R-:W-:-:S04]  /*0c30*/  IADD3 R21, R21, c[0x0][0x0], RZ ;  /* 0x0000000015157a10 */ /* 0x000fc80007ffe0ff */
[----:B------:R-:W-:-:S13]  /*0c40*/  ISETP.GE.AND P0, PT, R21, c[0x0][0x18c], PT ;  /* 0x0000630015007a0c */ /* 0x000fda0003f06270 */
[----:B------:R-:W-:Y:S05]  /*0c50*/  @!P0 BRA `(.L_x_246) ;  /* 0xfffffae000008947 */ /* 0x000fea000383ffff */
.L_x_237:
[----:B------:R-:W-:Y:S05]  /*0c60*/  BSYNC B1 ;  /* 0x0000000000017941 */ /* 0x000fea0003800000 */
.L_x_236:
[----:B------:R-:W-:Y:S05]  /*0c70*/  BRA `(.L_x_229) ;  /* 0x0000070000007947 */ /* 0x000fea0003800000 */
.L_x_230:
[----:B------:R-:W-:Y:S01]  /*0c80*/  ISETP.NE.AND P0, PT, R20, RZ, PT ;  /* 0x000000ff1400720c */ /* 0x000fe20003f05270 */
[----:B------:R-:W-:Y:S01]  /*0c90*/  BSSY B1, `(.L_x_247) ;  /* 0x0000022000017945 */ /* 0x000fe20003800000 */
[----:B------:R-:W-:Y:S01]  /*0ca0*/  IMAD.MOV.U32 R19, RZ, RZ, R23 ;  /* 0x000000ffff137224 */ /* 0x000fe200078e0017 */
[----:B------:R-:W-:-:S10]  /*0cb0*/  CS2R R16, SRZ ;  /* 0x0000000000107805 */ /* 0x000fd4000001ff00 */
[----:B------:R-:W-:Y:S05]  /*0cc0*/  @!P0 BRA `(.L_x_248) ;  /* 0x000001e000008947 */ /* 0x000fea0003800000 */
[----:B------:R-:W-:Y:S01]  /*0cd0*/  IADD3 R7, P0, R24, R23, RZ ;  /* 0x0000001718077210 */ /* 0x000fe20007f1e0ff */
[C---:B------:R-:W-:Y:S01]  /*0ce0*/  IMAD.IADD R18, R23.reuse, 0x1, -R4 ;  /* 0x0000000117127824 */ /* 0x040fe200078e0a04 */
[----:B------:R-:W-:Y:S01]  /*0cf0*/  CS2R R16, SRZ ;  /* 0x0000000000107805 */ /* 0x000fe2000001ff00 */
[----:B------:R-:W-:Y:S01]  /*0d00*/  IMAD.MOV.U32 R19, RZ, RZ, R23 ;  /* 0x000000ffff137224 */ /* 0x000fe200078e0017 */
[----:B------:R-:W-:Y:S01]  /*0d10*/  LEA.HI.X.SX32 R14, R23, R2, 0x1, P0 ;  /* 0x00000002170e7211 */ /* 0x000fe200000f0eff */
[----:B------:R-:W-:-:S03]  /*0d20*/  IMAD.SHL.U32 R12, R7, 0x8, RZ ;  /* 0x00000008070c7824 */ /* 0x000fc600078e00ff */
[----:B------:R-:W-:Y:S02]  /*0d30*/  SHF.L.U64.HI R14, R7, 0x3, R14 ;  /* 0x00000003070e7819 */ /* 0x000fe4000001020e */
[C---:B------:R-:W-:Y:S02]  /*0d40*/  IADD3 R6, P0, R12.reuse, c[0x0][0x160], RZ ;  /* 0x000058000c067a10 */ /* 0x040fe40007f1e0ff */
[----:B------:R-:W-:Y:S02]  /*0d50*/  IADD3 R12, P2, R12, c[0x0][0x170], RZ ;  /* 0x00005c000c0c7a10 */ /* 0x000fe40007f5e0ff */
[C---:B------:R-:W-:Y:S02]  /*0d60*/  IADD3.X R7, R14.reuse, c[0x0][0x164], RZ, P0, !PT ;  /* 0x000059000e077a10 */ /* 0x040fe400007fe4ff */
[----:B------:R-:W-:Y:S02]  /*0d70*/  IADD3.X R13, R14, c[0x0][0x174], RZ, P2, !PT ;  /* 0x00005d000e0d7a10 */ /* 0x000fe400017fe4ff */
.L_x_251:
[----:B------:R-:W-:Y:S01]  /*0d80*/  ISETP.NE.AND P0, PT, R18, RZ, PT ;  /* 0x000000ff1200720c */ /* 0x000fe20003f05270 */
[----:B------:R-:W-:-:S12]  /*0d90*/  BSSY B2, `(.L_x_249) ;  /* 0x0000009000027945 */ /* 0x000fd80003800000 */
[----:B0-----:R-:W-:Y:S05]  /*0da0*/  @!P0 BRA `(.L_x_250) ;  /* 0x0000007000008947 */ /* 0x001fea0003800000 */
[----:B------:R-:W2:Y:S02]  /*0db0*/  LDG.E.64 R14, [R12.64] ;  /* 0x000000040c0e7981 */ /* 0x000ea4000c1e1b00 */
[----:B0-2---:R-:W0:-:S06]  /*0dc0*/  DADD R14, R10, R14 ;  /* 0x000000000a0e7229 */ /* 0x005e0c000000000e */
[----:B0-----:R-:W0:-:S14]  /*0dd0*/  DSETP.GT.AND P0, PT, R14, RZ, PT ;  /* 0x000000ff0e00722a */ /* 0x001e1c0003f04000 */
[----:B0-----:R-:W0:Y:S01]  /*0de0*/  @P0 DADD R16, R16, -R8 ;  /* 0x0000000010100229 */ /* 0x001e220000000808 */
[----:B------:R1:W-:Y:S04]  /*0df0*/  @!P0 STG.E.64 [R6.64], RZ ;  /* 0x000000ff06008986 */ /* 0x0003e8000c101b04 */
[----:B------:R1:W-:Y:S04]  /*0e00*/  @P0 STG.E.64 [R6.64], R8 ;  /* 0x0000000806000986 */ /* 0x0003e8000c101b04 */
[----:B0-----:R1:W-:Y:S02]  /*0e10*/  @P0 STS.64 [R23.X8], R16 ;  /* 0x0000001017000388 */ /* 0x0013e40000008a00 */
.L_x_250:
[----:B------:R-:W-:Y:S05]  /*0e20*/  BSYNC B2 ;  /* 0x0000000000027941 */ /* 0x000fea0003800000 */
.L_x_249:
[----:B------:R-:W-:Y:S01]  /*0e30*/  IADD3 R20, R20, -0x1, RZ ;  /* 0xffffffff14147810 */ /* 0x000fe20007ffe0ff */
[----:B------:R-:W-:Y:S01]  /*0e40*/  IMAD.MOV.U32 R15, RZ, RZ, 0x8 ;  /* 0x00000008ff0f7424 */ /* 0x000fe200078e00ff */
[----:B------:R-:W-:-:S02]  /*0e50*/  IADD3 R19, R19, c[0x0][0x0], RZ ;  /* 0x0000000013137a10 */ /* 0x000fc40007ffe0ff */
[----:B------:R-:W-:Y:S01]  /*0e60*/  ISETP.NE.AND P0, PT, R20, RZ, PT ;  /* 0x000000ff1400720c */ /* 0x000fe20003f05270 */
[----:B-1----:R-:W-:Y:S01]  /*0e70*/  IMAD.WIDE R6, R15, c[0x0][0x0], R6 ;  /* 0x000000000f067a25 */ /* 0x002fe200078e0206 */
[----:B------:R-:W-:-:S03]  /*0e80*/  IADD3 R18, R18, c[0x0][0x0], RZ ;  /* 0x0000000012127a10 */ /* 0x000fc60007ffe0ff */
[----:B------:R-:W-:-:S08]  /*0e90*/  IMAD.WIDE R12, R15, c[0x0][0x0], R12 ;  /* 0x000000000f0c7a25 */ /* 0x000fd000078e020c */
[----:B------:R-:W-:Y:S05]  /*0ea0*/  @P0 BRA `(.L_x_251) ;  /* 0xfffffed000000947 */ /* 0x000fea000383ffff */
.L_x_248:
[----:B------:R-:W-:Y:S05]  /*0eb0*/  BSYNC B1 ;  /* 0x0000000000017941 */ /* 0x000fea0003800000 */
.L_x_247:
[----:B------:R-:W-:-:S13]  /*0ec0*/  ISETP.GE.U32.AND P0, PT, R5, 0x3, PT ;  /* 0x000000030500780c */ /* 0x000fda0003f06070 */
[----:B------:R-:W-:Y:S05]  /*0ed0*/  @!P0 BRA `(.L_x_229) ;  /* 0x000004a000008947 */ /* 0x000fea0003800000 */
.L_x_260:
[C---:B------:R-:W-:Y:S01]  /*0ee0*/  ISETP.NE.AND P4, PT, R19.reuse, R4, PT ;  /* 0x000000041300720c */ /* 0x040fe20003f85270 */
[----:B------:R-:W-:Y:S01]  /*0ef0*/  BSSY B1, `(.L_x_252) ;  /* 0x0000017000017945 */ /* 0x000fe20003800000 */
[----:B-1----:R-:W-:Y:S02]  /*0f00*/  IADD3 R6, P0, R24, R19, RZ ;  /* 0x0000001318067210 */ /* 0x002fe40007f1e0ff */
[C---:B------:R-:W-:Y:S02]  /*0f10*/  IADD3 R15, R19.reuse, c[0x0][0x0], RZ ;  /* 0x00000000130f7a10 */ /* 0x040fe40007ffe0ff */
[----:B------:R-:W-:Y:S01]  /*0f20*/  LEA.HI.X.SX32 R7, R19, R2, 0x1, P0 ;  /* 0x0000000213077211 */ /* 0x000fe200000f0eff */
[C---:B------:R-:W-:Y:S01]  /*0f30*/  IMAD.SHL.U32 R18, R6.reuse, 0x8, RZ ;  /* 0x0000000806127824 */ /* 0x040fe200078e00ff */
        /* <DEDUP_REMOVED lines=8> */
[----:B0-----:R-:W-:Y:S05]  /*0fc0*/  @!P4 BRA `(.L_x_253) ;  /* 0x000000900000c947 */ /* 0x001fea0003800000 */
[----:B------:R-:W2:Y:S02]  /*0fd0*/  LDG.E.64 R12, [R6.64] ;  /* 0x00000004060c7981 */ /* 0x000ea4000c1e1b00 */
[----:B0-2---:R-:W0:-:S06]  /*0fe0*/  DADD R12, R10, R12 ;  /* 0x000000000a0c7229 */ /* 0x005e0c000000000c */
[----:B0-----:R0:W1:Y:S02]  /*0ff0*/  DSETP.GT.AND P4, PT, R12, RZ, PT ;  /* 0x000000ff0c00722a */ /* 0x0010640003f84000 */
[----:B0-----:R-:W-:-:S04]  /*1000*/  IADD3 R12, P5, R18, c[0x0][0x160], RZ ;  /* 0x00005800120c7a10 */ /* 0x001fc80007fbe0ff */
[----:B------:R-:W-:-:S08]  /*1010*/  IADD3.X R13, R14, c[0x0][0x164], RZ, P5, !PT ;  /* 0x000059000e0d7a10 */ /* 0x000fd00002ffe4ff */
[----:B-1----:R-:W0:Y:S01]  /*1020*/  @P4 DADD R16, R16, -R8 ;  /* 0x0000000010104229 */ /* 0x002e220000000808 */
[----:B------:R1:W-:Y:S04]  /*1030*/  @!P4 STG.E.64 [R12.64], RZ ;  /* 0x000000ff0c00c986 */ /* 0x0003e8000c101b04 */
[----:B------:R1:W-:Y:S04]  /*1040*/  @P4 STG.E.64 [R12.64], R8 ;  /* 0x000000080c004986 */ /* 0x0003e8000c101b04 */
[----:B0-----:R1:W-:Y:S02]  /*1050*/  @P4 STS.64 [R23.X8], R16 ;  /* 0x0000001017004388 */ /* 0x0013e40000008a00 */
.L_x_253:
[----:B------:R-:W-:Y:S05]  /*1060*/  BSYNC B1 ;  /* 0x0000000000017941 */ /* 0x000fea0003800000 */
.L_x_252:
[----:B------:R-:W-:Y:S01]  /*1070*/  IMAD.MOV.U32 R21, RZ, RZ, 0x8 ;  /* 0x00000008ff157424 */ /* 0x000fe200078e00ff */
[----:B------:R-:W-:Y:S03]  /*1080*/  BSSY B1, `(.L_x_254) ;  /* 0x000000e000017945 */ /* 0x000fe60003800000 */
[----:B------:R-:W-:Y:S01]  /*1090*/  IMAD.WIDE R6, R21, c[0x0][0x0], R6 ;  /* 0x0000000015067a25 */ /* 0x000fe200078e0206 */
[----:B------:R-:W-:Y:S05]  /*10a0*/  @!P3 BRA `(.L_x_255) ;  /* 0x000000b00000b947 */ /* 0x000fea0003800000 */
[----:B-1----:R-:W2:Y:S02]  /*10b0*/  LDG.E.64 R12, [R6.64] ;  /* 0x00000004060c7981 */ /* 0x002ea4000c1e1b00 */
[----:B0-2---:R-:W0:-:S06]  /*10c0*/  DADD R12, R10, R12 ;  /* 0x000000000a0c7229 */ /* 0x005e0c000000000c */
[----:B0-----:R0:W1:Y:S02]  /*10d0*/  DSETP.GT.AND P3, PT, R12, RZ, PT ;  /* 0x000000ff0c00722a */ /* 0x0010640003f64000 */
[----:B0-----:R-:W-:-:S04]  /*10e0*/  IADD3 R13, P4, R24, R15, RZ ;  /* 0x0000000f180d7210 */ /* 0x001fc80007f9e0ff */
[----:B------:R-:W-:Y:S02]  /*10f0*/  LEA.HI.X.SX32 R14, R15, R2, 0x1, P4 ;  /* 0x000000020f0e7211 */ /* 0x000fe400020f0eff */
[----:B------:R-:W-:-:S04]  /*1100*/  LEA R12, P4, R13, c[0x0][0x160], 0x3 ;  /* 0x000058000d0c7a11 */ /* 0x000fc800078818ff */
[----:B------:R-:W-:Y:S02]  /*1110*/  LEA.HI.X R13, R13, c[0x0][0x164], R14, 0x3, P4 ;  /* 0x000059000d0d7a11 */ /* 0x000fe400020f1c0e */
[----:B-1----:R-:W0:-:S03]  /*1120*/  @P3 DADD R16, R16, -R8 ;  /* 0x0000000010103229 */ /* 0x002e060000000808 */
[----:B------:R1:W-:Y:S04]  /*1130*/  @!P3 STG.E.64 [R12.64], RZ ;  /* 0x000000ff0c00b986 */ /* 0x0003e8000c101b04 */
[----:B0-----:R1:W-:Y:S04]  /*1140*/  @P3 STS.64 [R23.X8], R16 ;  /* 0x0000001017003388 */ /* 0x0013e80000008a00 */
[----:B------:R1:W-:Y:S02]  /*1150*/  @P3 STG.E.64 [R12.64], R8 ;  /* 0x000000080c003986 */ /* 0x0003e4000c101b04 */
.L_x_255:
[----:B------:R-:W-:Y:S05]  /*1160*/  BSYNC B1 ;  /* 0x0000000000017941 */ /* 0x000fea0003800000 */
.L_x_254:
[----:B------:R-:W-:Y:S01]  /*1170*/  BSSY B1, `(.L_x_256) ;  /* 0x000000e000017945 */ /* 0x000fe20003800000 */
        /* <DEDUP_REMOVED lines=13> */
.L_x_257:
[----:B------:R-:W-:Y:S05]  /*1250*/  BSYNC B1 ;  /* 0x0000000000017941 */ /* 0x000fea0003800000 */
.L_x_256:
[----:B------:R-:W-:Y:S01]  /*1260*/  BSSY B1, `(.L_x_258) ;  /* 0x000000e000017945 */ /* 0x000fe20003800000 */
[----:B------:R-:W-:Y:S05]  /*1270*/  @!P2 BRA `(.L_x_259) ;  /* 0x000000c00000a947 */ /* 0x000fea0003800000 */
[----:B-1----:R-:W-:-:S06]  /*1280*/  IMAD.WIDE R12, R21, c[0x0][0x0], R6 ;  /* 0x00000000150c7a25 */ /* 0x002fcc00078e0206 */
[----:B------:R-:W2:Y:S01]  /*1290*/  LDG.E.64 R12, [R12.64] ;  /* 0x000000040c0c7981 */ /* 0x000ea2000c1e1b00 */
[----:B------:R-:W-:-:S04]  /*12a0*/  IADD3 R5, P2, R24, R19, RZ ;  /* 0x0000001318057210 */ /* 0x000fc80007f5e0ff */
[----:B------:R-:W-:Y:S01]  /*12b0*/  LEA.HI.X.SX32 R14, R19, R2, 0x1, P2 ;  /* 0x00000002130e7211 */ /* 0x000fe200010f0eff */
[----:B0-2---:R-:W0:-:S06]  /*12c0*/  DADD R6, R10, R12 ;  /* 0x000000000a067229 */ /* 0x005e0c000000000c */
[----:B0-----:R0:W1:Y:S02]  /*12d0*/  DSETP.GT.AND P0, PT, R6, RZ, PT ;  /* 0x000000ff0600722a */ /* 0x0010640003f04000 */
[----:B0-----:R-:W-:-:S04]  /*12e0*/  LEA R6, P2, R5, c[0x0][0x160], 0x3 ;  /* 0x0000580005067a11 */ /* 0x001fc800078418ff */
[----:B------:R-:W-:-:S08]  /*12f0*/  LEA.HI.X R7, R5, c[0x0][0x164], R14, 0x3, P2 ;  /* 0x0000590005077a11 */ /* 0x000fd000010f1c0e */
[----:B-1----:R-:W0:Y:S01]  /*1300*/  @P0 DADD R16, R16, -R8 ;  /* 0x0000000010100229 */ /* 0x002e220000000808 */
[----:B------:R1:W-:Y:S04]  /*1310*/  @!P0 STG.E.64 [R6.64], RZ ;  /* 0x000000ff06008986 */ /* 0x0003e8000c101b04 */
[----:B------:R1:W-:Y:S04]  /*1320*/  @P0 STG.E.64 [R6.64], R8 ;  /* 0x0000000806000986 */ /* 0x0003e8000c101b04 */
[----:B0-----:R1:W-:Y:S02]  /*1330*/  @P0 STS.64 [R23.X8], R16 ;  /* 0x0000001017000388 */ /* 0x0013e40000008a00 */
.L_x_259:
[----:B------:R-:W-:Y:S05]  /*1340*/  BSYNC B1 ;  /* 0x0000000000017941 */ /* 0x000fea0003800000 */
.L_x_258:
[----:B------:R-:W-:-:S04]  /*1350*/  IADD3 R19, R19, c[0x0][0x0], RZ ;  /* 0x0000000013137a10 */ /* 0x000fc80007ffe0ff */
[----:B------:R-:W-:-:S13]  /*1360*/  ISETP.GE.AND P0, PT, R19, c[0x0][0x18c], PT ;  /* 0x0000630013007a0c */ /* 0x000fda0003f06270 */
[----:B------:R-:W-:Y:S05]  /*1370*/  @!P0 BRA `(.L_x_260) ;  /* 0xfffffb6000008947 */ /* 0x000fea000383ffff */
.L_x_229:
[----:B0-----:R-:W-:Y:S05]  /*1380*/  BSYNC B0 ;  /* 0x0000000000007941 */ /* 0x001fea0003800000 */
.L_x_228:
        /* <DEDUP_REMOVED lines=23> */
.L_x_267:
[----:B01----:R-:W0:Y:S01]  /*1500*/  LDS.128 R4, [R21.X8] ;  /* 0x0000000015047984 */ /* 0x003e220000008c00 */
[----:B------:R-:W-:-:S03]  /*1510*/  IADD3 R20, R20, -0x10, RZ ;  /* 0xfffffff014147810 */ /* 0x000fc60007ffe0ff */
[----:B------:R-:W1:Y:S01]  /*1520*/  LDS.128 R16, [R21.X8+0x10] ;  /* 0x0000100015107984 */ /* 0x000e620000008c00 */
[----:B------:R-:W-:-:S03]  /*1530*/  ISETP.GT.AND P2, PT, R20, 0xc, PT ;  /* 0x0000000c1400780c */ /* 0x000fc60003f44270 */
[----:B------:R-:W2:Y:S04]  /*1540*/  LDS.128 R8, [R21.X8+0x20] ;  /* 0x0000200015087984 */ /* 0x000ea80000008c00 */
[----:B------:R-:W3:Y:S01]  /*1550*/  LDS.128 R12, [R21.X8+0x30] ;  /* 0x00003000150c7984 */ /* 0x000ee20000008c00 */
[----:B0-----:R-:W0:-:S06]  /*1560*/  DADD R4, R4, R28 ;  /* 0x0000000004047229 */ /* 0x001e0c000000001c */
[----:B0-----:R-:W1:-:S06]  /*1570*/  DADD R4, R4, R6 ;  /* 0x0000000004047229 */ /* 0x001e4c0000000006 */
[----:B-1----:R0:W1:-:S04]  /*1580*/  DADD R16, R4, R16 ;  /* 0x0000000004107229 */ /* 0x0020480000000010 */
[----:B0-----:R-:W0:Y:S02]  /*1590*/  LDS.128 R4, [R21.X8+0x40] ;  /* 0x0000400015047984 */ /* 0x001e240000008c00 */
[----:B-1----:R-:W2:-:S06]  /*15a0*/  DADD R16, R16, R18 ;  /* 0x0000000010107229 */ /* 0x002e8c0000000012 */
[----:B--2---:R1:W2:-:S04]  /*15b0*/  DADD R8, R16, R8 ;  /* 0x0000000010087229 */ /* 0x0042880000000008 */
        /* <DEDUP_REMOVED lines=16> */
.L_x_266:
[----:B------:R-:W-:-:S13]  /*16c0*/  ISETP.GT.AND P2, PT, R20, 0x4, PT ;  /* 0x000000041400780c */ /* 0x000fda0003f44270 */
[----:B------:R-:W-:Y:S05]  /*16d0*/  @!P2 BRA `(.L_x_268) ;  /* 0x000000f00000a947 */ /* 0x000fea0003800000 */
[----:B01----:R-:W0:Y:S01]  /*16e0*/  LDS.128 R4, [R21.X8] ;  /* 0x0000000015047984 */ /* 0x003e220000008c00 */
[----:B------:R-:W-:Y:S02]  /*16f0*/  PLOP3.LUT P0, PT, PT, PT, PT, 0x8, 0x0 ;  /* 0x000000000000781c */ /* 0x000fe40003f0e170 */
[----:B------:R-:W-:Y:S01]  /*1700*/  IADD3 R20, R20, -0x8, RZ ;  /* 0xfffffff814147810 */ /* 0x000fe20007ffe0ff */
[----:B------:R-:W1:Y:S04]  /*1710*/  LDS.128 R8, [R21.X8+0x10] ;  /* 0x0000100015087984 */ /* 0x000e680000008c00 */
        /* <DEDUP_REMOVED lines=11> */
.L_x_268:
[----:B------:R-:W-:-:S13]  /*17d0*/  ISETP.NE.OR P0, PT, R20, RZ, P0 ;  /* 0x000000ff1400720c */ /* 0x000fda0000705670 */
[----:B------:R-:W-:Y:S05]  /*17e0*/  @!P0 BRA `(.L_x_264) ;  /* 0x000000a000008947 */ /* 0x000fea0003800000 */
.L_x_265:
[----:B01----:R-:W0:Y:S01]  /*17f0*/  LDS.128 R4, [R21.X8] ;  /* 0x0000000015047984 */ /* 0x003e220000008c00 */
[----:B------:R-:W-:-:S03]  /*1800*/  IADD3 R20, R20, -0x4, RZ ;  /* 0xfffffffc14147810 */ /* 0x000fc60007ffe0ff */
[----:B------:R1:W2:Y:S01]  /*1810*/  LDS.128 R8, [R21.X8+0x10] ;  /* 0x0000100015087984 */ /* 0x0002a20000008c00 */
[----:B------:R-:W-:Y:S02]  /*1820*/  ISETP.NE.AND P0, PT, R20, RZ, PT ;  /* 0x000000ff1400720c */ /* 0x000fe40003f05270 */
[----:B-1----:R-:W-:Y:S01]  /*1830*/  IADD3 R21, R21, 0x4, RZ ;  /* 0x0000000415157810 */ /* 0x002fe20007ffe0ff */
[----:B0-----:R-:W0:-:S06]  /*1840*/  DADD R4, R4, R28 ;  /* 0x0000000004047229 */ /* 0x001e0c000000001c */
[----:B0-----:R-:W2:-:S06]  /*1850*/  DADD R4, R4, R6 ;  /* 0x0000000004047229 */ /* 0x001e8c0000000006 */
[----:B--2---:R-:W0:-:S06]  /*1860*/  DADD R4, R4, R8 ;  /* 0x0000000004047229 */ /* 0x004e0c0000000008 */
[----:B0-----:R0:W1:Y:S02]  /*1870*/  DADD R28, R4, R10 ;  /* 0x00000000041c7229 */ /* 0x001064000000000a */
[----:B01----:R-:W-:Y:S05]  /*1880*/  @P0 BRA `(.L_x_265) ;  /* 0xffffff6000000947 */ /* 0x003fea000383ffff */
.L_x_264:
[----:B------:R-:W-:-:S13]  /*1890*/  ISETP.NE.AND P0, PT, R22, RZ, PT ;  /* 0x000000ff1600720c */ /* 0x000fda0003f05270 */
[----:B------:R-:W-:Y:S05]  /*18a0*/  @!P0 BRA `(.L_x_263) ;  /* 0x0000007000008947 */ /* 0x000fea0003800000 */
[----:B------:R-:W-:-:S05]  /*18b0*/  IMAD.SHL.U32 R21, R21, 0x8, RZ ;  /* 0x0000000815157824 */ /* 0x000fca00078e00ff */
.L_x_269:
[----:B0-----:R0:W2:Y:S01]  /*18c0*/  LDS.64 R4, [R21] ;  /* 0x0000000015047984 */ /* 0x0010a20000000a00 */
[----:B------:R-:W-:-:S04]  /*18d0*/  IADD3 R22, R22, -0x1, RZ ;  /* 0xffffffff16167810 */ /* 0x000fc80007ffe0ff */
[----:B------:R-:W-:Y:S02]  /*18e0*/  ISETP.NE.AND P0, PT, R22, RZ, PT ;  /* 0x000000ff1600720c */ /* 0x000fe40003f05270 */
[----:B0-----:R-:W-:Y:S01]  /*18f0*/  IADD3 R21, R21, 0x8, RZ ;  /* 0x0000000815157810 */ /* 0x001fe20007ffe0ff */
[----:B-12---:R0:W1:-:S10]  /*1900*/  DADD R28, R4, R28 ;  /* 0x00000000041c7229 */ /* 0x006054000000001c */
[----:B------:R-:W-:Y:S05]  /*1910*/  @P0 BRA `(.L_x_269) ;  /* 0xffffffa000000947 */ /* 0x000fea000383ffff */
.L_x_263:
[----:B0-----:R-:W-:-:S04]  /*1920*/  LEA R4, P0, R0, c[0x0][0x160], 0x3 ;  /* 0x0000580000047a11 */ /* 0x001fc800078018ff */
[----:B------:R-:W-:-:S05]  /*1930*/  LEA.HI.X R5, R0, c[0x0][0x164], R3, 0x3, P0 ;  /* 0x0000590000057a11 */ /* 0x000fca00000f1c03 */
[----:B-1----:R0:W-:Y:S04]  /*1940*/  STG.E.64 [R4.64], R28 ;  /* 0x0000001c04007986 */ /* 0x0021e8000c101b04 */
.L_x_262:
[----:B------:R-:W-:Y:S05]  /*1950*/  BSYNC B0 ;  /* 0x0000000000007941 */ /* 0x000fea0003800000 */
.L_x_261:
        /* <DEDUP_REMOVED lines=11> */
[----:B-12---:R-:W-:-:S04]  /*1a10*/  IMAD.MOV R7, RZ, RZ, -R5 ;  /* 0x000000ffff077224 */ /* 0x006fc800078e0a05 */
        /* <DEDUP_REMOVED lines=19> */
.L_x_272:
[----:B0-----:R-:W-:Y:S02]  /*1b50*/  IMAD.MOV.U32 R8, RZ, RZ, R6 ;  /* 0x000000ffff087224 */ /* 0x001fe400078e0006 */
        /* <DEDUP_REMOVED lines=11> */
.L_x_271:
[----:B------:R-:W-:Y:S05]  /*1c10*/  BSYNC B0 ;  /* 0x0000000000007941 */ /* 0x000fea0003800000 */
.L_x_270:
[----:B------:R-:W-:Y:S05]  /*1c20*/  @!P1 EXIT ;  /* 0x000000000000994d */ /* 0x000fea0003800000 */
.L_x_273:
[----:B------:R-:W-:Y:S01]  /*1c30*/  IADD3 R0, P0, R24, R23, RZ ;  /* 0x0000001718007210 */ /* 0x000fe20007f1e0ff */
[----:B0-----:R-:W2:Y:S03]  /*1c40*/  LDG.E.64 R8, [R26.64] ;  /* 0x000000041a087981 */ /* 0x001ea6000c1e1b00 */
        /* <DEDUP_REMOVED lines=28> */
        .weak           $__internal_1_$__cuda_sm20_dblrcp_rn_slowpath_v3
        .type           $__internal_1_$__cuda_sm20_dblrcp_rn_slowpath_v3,@function
        .size           $__internal_1_$__cuda_sm20_dblrcp_rn_slowpath_v3,(.L_x_442 - $__internal_1_$__cuda_sm20_dblrcp_rn_slowpath_v3)
$__internal_1_$__cuda_sm20_dblrcp_rn_slowpath_v3:
        /* <DEDUP_REMOVED lines=13> */
[----:B------:R-:W-:-:S03]  /*1ee0*/  IMAD.MOV.U32 R10, RZ, RZ, R8 ;  /* 0x000000ffff0a7224 */ /* 0x000fc600078e0008 */
[----:B------:R-:W0:Y:S03]  /*1ef0*/  MUFU.RCP64H R13, R11 ;  /* 0x0000000b000d7308 */ /* 0x000e260000001800 */
        /* <DEDUP_REMOVED lines=10> */
.L_x_276:
        /* <DEDUP_REMOVED lines=8> */
[----:B0-----:R-:W0:Y:S01]  /*2020*/  DMUL R10, R10, 8.11296384146066816958e+31 ;  /* 0x469000000a0a7828 */ /* 0x001e220000000000 */
[----:B------:R-:W-:Y:S05]  /*2030*/  BRA `(.L_x_275) ;  /* 0x0000002000007947 */ /* 0x000fea0003800000 */
.L_x_274:
[----:B------:R-:W-:Y:S01]  /*2040*/  LOP3.LUT R11, R9, 0x80000, RZ, 0xfc, !PT ;  /* 0x00080000090b7812 */ /* 0x000fe200078efcff */
[----:B------:R-:W-:Y:S02]  /*2050*/  IMAD.MOV.U32 R10, RZ, RZ, R8 ;  /* 0x000000ffff0a7224 */ /* 0x000fe400078e0008 */
.L_x_275:
[----:B0-----:R-:W-:Y:S02]  /*2060*/  IMAD.MOV.U32 R8, RZ, RZ, R6 ;  /* 0x000000ffff087224 */ /* 0x001fe400078e0006 */
[----:B------:R-:W-:-:S04]  /*2070*/  IMAD.MOV.U32 R9, RZ, RZ, 0x0 ;  /* 0x00000000ff097424 */ /* 0x000fc800078e00ff */
[----:B------:R-:W-:Y:S05]  /*2080*/  RET.REL.NODEC R8 `(_ZN2at6native51_GLOBAL__N__eebb21b7_18_MultiMarginLoss_cu_b86932df31MultiMarginLoss_backward_kernelILi1EdEEvPT0_PKS3_S6_PKlS6_iibS3_b) ;  /* 0xffffdf7008007950 */ /* 0x000fea0003c3ffff */
.L_x_277:
        /* <DEDUP_REMOVED lines=15> */
.L_x_442:


//--------------------- .text._ZN2at6native51_GLOBAL__N__eebb21b7_18_MultiMarginLoss_cu_b86932df30MultiMarginLoss_forward_kernelILi2EN3c108BFloat16EEEvPT0_PKS5_PKlS8_iibS5_ --------------------------
	.section	.text._ZN2at6native51_GLOBAL__N__eebb21b7_18_MultiMarginLoss_cu_b86932df30MultiMarginLoss_forward_kernelILi2EN3c108BFloat16EEEvPT0_PKS5_PKlS8_iibS5_,"ax",@progbits
	.sectioninfo	@"SHI_REGISTERS=26"
	.align	128
.text._ZN2at6native51_GLOBAL__N__eebb21b7_18_MultiMarginLoss_cu_b86932df30MultiMarginLoss_forward_kernelILi2EN3c108BFloat16EEEvPT0_PKS5_PKlS8_iibS5_:
        .type           _ZN2at6native51_GLOBAL__N__eebb21b7_18_MultiMarginLoss_cu_b86932df30MultiMarginLoss_forward_kernelILi2EN3c108BFloat16EEEvPT0_PKS5_PKlS8_iibS5_,@function
        .size           _ZN2at6native51_GLOBAL__N__eebb21b7_18_MultiMarginLoss_cu_b86932df30MultiMarginLoss_forward_kernelILi2EN3c108BFloat16EEEvPT0_PKS5_PKlS8_iibS5_,(.L_x_444 - _ZN2at6native51_GLOBAL__N__eebb21b7_18_MultiMarginLoss_cu_b86932df30MultiMarginLoss_forward_kernelILi2EN3c108BFloat16EEEvPT0_PKS5_PKlS8_iibS5_)
        .other          _ZN2at6native51_GLOBAL__N__eebb21b7_18_MultiMarginLoss_cu_b86932df30MultiMarginLoss_forward_kernelILi2EN3c108BFloat16EEEvPT0_PKS5_PKlS8_iibS5_,@"STO_CUDA_ENTRY STV_DEFAULT"
_ZN2at6native51_GLOBAL__N__eebb21b7_18_MultiMarginLoss_cu_b86932df30MultiMarginLoss_forward_kernelILi2EN3c108BFloat16EEEvPT0_PKS5_PKlS8_iibS5_:
[----:B------:R-:W-:Y:S02]  /*0000*/  IMAD.MOV.U32 R1, RZ, RZ, c[0x0][0x28] ;  /* 0x00000a00ff017624 */ /* 0x000fe400078e00ff */
[----:B------:R-:W0:Y:S01]  /*0010*/  S2R R16, SR_CTAID.X ;  /* 0x0000000000107919 */ /* 0x000e220000002500 */
[----:B------:R-:W-:Y:S01]  /*0020*/  IMAD.MOV.U32 R3, RZ, RZ, 0x8 ;  /* 0x00000008ff037424 */ /* 0x000fe200078e00ff */
[----:B------:R-:W-:-:S03]  /*0030*/  ULDC.64 UR36, c[0x0][0x118] ;  /* 0x0000460000247ab9 */ /* 0x000fc60000000a00 */
[----:B0-----:R-:W-:-:S05]  /*0040*/  IMAD.WIDE R2, R16, R3, c[0x0][0x170] ;  /* 0x00005c0010027625 */ /* 0x001fca00078e0203 */
[----:B------:R-:W2:Y:S01]  /*0050*/  LDG.E R17, [R2.64] ;  /* 0x0000002402117981 */ /* 0x000ea2000c1e1900 */
[----:B------:R-:W-:Y:S01]  /*0060*/  IMAD R18, R16, c[0x0][0x184], RZ ;  /* 0x0000610010127a24 */ /* 0x000fe200078e02ff */
[----:B------:R-:W-:-:S04]  /*0070*/  SHF.R.S32.HI R19, RZ, 0x1f, R16 ;  /* 0x0000001fff137819 */ /* 0x000fc80000011410 */
[----:B------:R-:W-:Y:S02]  /*0080*/  SHF.R.S32.HI R22, RZ, 0x1f, R18 ;  /* 0x0000001fff167819 */ /* 0x000fe40000011412 */
[----:B--2---:R-:W-:Y:S02]  /*0090*/  ISETP.GE.AND P0, PT, R17, c[0x0][0x184], PT ;  /* 0x0000610011007a0c */ /* 0x004fe40003f06270 */
[----:B------:R-:W-:Y:S02]  /*00a0*/  SHF.R.U32.HI R5, RZ, 0x1f, R17 ;  /* 0x0000001fff057819 */ /* 0x000fe40000011611 */
[----:B------:R-:W-:-:S04]  /*00b0*/  SEL R0, RZ, 0x1, !P0 ;  /* 0x00000001ff007807 */ /* 0x000fc80004000000 */
[----:B------:R-:W-:-:S13]  /*00c0*/  LOP3.LUT P0, RZ, R5, R0, RZ, 0xfc, !PT ;  /* 0x0000000005ff7212 */ /* 0x000fda000780fcff */
[----:B------:R-:W-:Y:S05]  /*00d0*/  @!P0 BRA `(.L_x_278) ;  /* 0x0000013000008947 */ /* 0x000fea0003800000 */
[----:B------:R-:W-:Y:S01]  /*00e0*/  MOV R2, 0x130 ;  /* 0x0000013000027802 */ /* 0x000fe20000000f00 */
[----:B------:R-:W-:Y:S02]  /*00f0*/  IMAD.MOV.U32 R4, RZ, RZ, c[0x4][0x120] ;  /* 0x01004800ff047624 */ /* 0x000fe400078e00ff */
[----:B------:R-:W-:Y:S02]  /*0100*/  IMAD.MOV.U32 R5, RZ, RZ, c[0x4][0x124] ;  /* 0x01004900ff057624 */ /* 0x000fe400078e00ff */
[----:B------:R-:W-:Y:S01]  /*0110*/  IMAD.MOV.U32 R6, RZ, RZ, c[0x4][0x128] ;  /* 0x01004a00ff067624 */ /* 0x000fe200078e00ff */
[----:B------:R-:W0:Y:S01]  /*0120*/  LDC.64 R2, c[0x4][R2] ;  /* 0x0100000002027b82 */ /* 0x000e220000000a00 */
[----:B------:R-:W-:Y:S02]  /*0130*/  IMAD.MOV.U32 R7, RZ, RZ, c[0x4][0x12c] ;  /* 0x01004b00ff077624 */ /* 0x000fe400078e00ff */
[----:B------:R-:W-:Y:S02]  /*0140*/  IMAD.MOV.U32 R8, RZ, RZ, 0x22 ;  /* 0x00000022ff087424 */ /* 0x000fe400078e00ff */
[----:B------:R-:W-:-:S02]  /*0150*/  IMAD.MOV.U32 R10, RZ, RZ, c[0x4][0x38] ;  /* 0x01000e00ff0a7624 */ /* 0x000fc400078e00ff */
[----:B------:R-:W-:Y:S02]  /*0160*/  IMAD.MOV.U32 R11, RZ, RZ, c[0x4][0x3c] ;  /* 0x01000f00ff0b7624 */ /* 0x000fe400078e00ff */
[----:B------:R-:W-:Y:S02]  /*0170*/  IMAD.MOV.U32 R12, RZ, RZ, 0x1 ;  /* 0x00000001ff0c7424 */ /* 0x000fe400078e00ff */
[----:B------:R-:W-:Y:S02]  /*0180*/  IMAD.MOV.U32 R13, RZ, RZ, RZ ;  /* 0x000000ffff0d7224 */ /* 0x000fe400078e00ff */
[----:B------:R-:W-:Y:S01]  /*0190*/  LEPC R14 ;  /* 0x00000000000e734e */ /* 0x000fe20000000000 */
[----:B------:R-:W-:Y:S02]  /*01a0*/  MOV R9, 0x210 ;  /* 0x0000021000097802 */ /* 0x000fe40000000f00 */
[----:B------:R-:W-:Y:S02]  /*01b0*/  MOV R20, 0x190 ;  /* 0x0000019000147802 */ /* 0x000fe40000000f00 */
[----:B------:R-:W-:Y:S02]  /*01c0*/  MOV R21, 0x0 ;  /* 0x0000000000157802 */ /* 0x000fe40000000f00 */
[----:B------:R-:W-:-:S02]  /*01d0*/  MOV R0, 0x0 ;  /* 0x0000000000007802 */ /* 0x000fc40000000f00 */
[----:B------:R-:W-:-:S04]  /*01e0*/  IADD3 R20, P0, P1, -R20, R9, R14 ;  /* 0x0000000914147210 */ /* 0x000fc8000791e10e */
[----:B------:R-:W-:-:S04]  /*01f0*/  IADD3.X R21, ~R0, R21, R15, P0, P1 ;  /* 0x0000001500157210 */ /* 0x000fc800007e250f */
[----:B0-----:R-:W-:Y:S05]  /*0200*/  CALL.ABS.NOINC R2 ;  /* 0x0000000002007343 */ /* 0x001fea0003c00000 */
.L_x_278:
[----:B------:R-:W0:Y:S01]  /*0210*/  S2R R0, SR_TID.X ;  /* 0x0000000000007919 */ /* 0x000e220000002100 */
[----:B------:R-:W-:Y:S02]  /*0220*/  SHF.R.S32.HI R6, RZ, 0x1f, R17 ;  /* 0x0000001fff067819 */ /* 0x000fe40000011411 */
[----:B------:R-:W-:-:S04]  /*0230*/  IADD3 R3, P0, R18, R17, RZ ;  /* 0x0000001112037210 */ /* 0x000fc80007f1e0ff */
[----:B------:R-:W-:Y:S01]  /*0240*/  LEA R2, P1, R3, c[0x0][0x168], 0x1 ;  /* 0x00005a0003027a11 */ /* 0x000fe200078208ff */
[----:B------:R-:W-:-:S05]  /*0250*/  IMAD.X R4, R22, 0x1, R6, P0 ;  /* 0x0000000116047824 */ /* 0x000fca00000e0606 */
[----:B------:R-:W-:Y:S01]  /*0260*/  LEA.HI.X R3, R3, c[0x0][0x16c], R4, 0x1, P1 ;  /* 0x00005b0003037a11 */ /* 0x000fe200008f0c04 */
[----:B0-----:R0:W-:Y:S01]  /*0270*/  STS [R0.X4], RZ ;  /* 0x000000ff00007388 */ /* 0x0011e20000004800 */
[----:B------:R-:W-:-:S13]  /*0280*/  ISETP.GE.AND P0, PT, R0, c[0x0][0x184], PT ;  /* 0x0000610000007a0c */ /* 0x000fda0003f06270 */
[----:B------:R-:W-:Y:S05]  /*0290*/  @P0 BRA `(.L_x_279) ;  /* 0x0000046000000947 */ /* 0x000fea0003800000 */
[----:B0-----:R0:W5:Y:S01]  /*02a0*/  LDG.E.U16 R2, [R2.64] ;  /* 0x0000002402027981 */ /* 0x001162000c1e1500 */
[----:B------:R-:W-:-:S04]  /*02b0*/  ISETP.NE.U32.AND P0, PT, RZ, c[0x0][0x178], PT ;  /* 0x00005e00ff007a0c */ /* 0x000fc80003f05070 */
[----:B------:R-:W-:-:S13]  /*02c0*/  ISETP.NE.AND.EX P0, PT, RZ, c[0x0][0x17c], PT, P0 ;  /* 0x00005f00ff007a0c */ /* 0x000fda0003f05300 */
[----:B------:R-:W-:Y:S05]  /*02d0*/  @!P0 BRA `(.L_x_280) ;  /* 0x0000027000008947 */ /* 0x000fea0003800000 */
[----:B0-----:R-:W-:Y:S01]  /*02e0*/  ULDC.U16 UR4, c[0x0][0x18a] ;  /* 0x0000628000047ab9 */ /* 0x001fe20000000400 */
[----:B-----5:R-:W-:Y:S01]  /*02f0*/  PRMT R2, RZ, 0x5410, R2 ;  /* 0x00005410ff027816 */ /* 0x020fe20000000002 */
[----:B------:R-:W-:Y:S01]  /*0300*/  UPRMT UR4, URZ, 0x5410, UR4 ;  /* 0x000054103f047896 */ /* 0x000fe20008000004 */
[----:B------:R-:W-:Y:S02]  /*0310*/  IMAD.MOV.U32 R5, RZ, RZ, RZ ;  /* 0x000000ffff057224 */ /* 0x000fe400078e00ff */
[----:B------:R-:W-:-:S03]  /*0320*/  IMAD.MOV.U32 R7, RZ, RZ, R0 ;  /* 0x000000ffff077224 */ /* 0x000fc600078e0000 */
[----:B------:R-:W-:Y:S01]  /*0330*/  FADD.FTZ R3, -R2, UR4 ;  /* 0x0000000402037e21 */ /* 0x000fe20008010100 */
[----:B------:R-:W-:-:S04]  /*0340*/  LEA R2, P0, R17, c[0x0][0x178], 0x1 ;  /* 0x00005e0011027a11 */ /* 0x000fc800078008ff */
[----:B------:R-:W-:Y:S02]  /*0350*/  F2FP.BF16.PACK_AB R4, RZ, R3 ;  /* 0x00000003ff04723e */ /* 0x000fe400000010ff */
[----:B------:R-:W-:Y:S02]  /*0360*/  LEA.HI.X R3, R17, c[0x0][0x17c], R6, 0x1, P0 ;  /* 0x00005f0011037a11 */ /* 0x000fe400000f0c06 */
[----:B------:R-:W-:Y:S02]  /*0370*/  PRMT R4, RZ, 0x5410, R4 ;  /* 0x00005410ff047816 */ /* 0x000fe40000000004 */
.L_x_283:
[----:B------:R-:W-:-:S04]  /*0380*/  IADD3 R6, P0, R18, R7, RZ ;  /* 0x0000000712067210 */ /* 0x000fc80007f1e0ff */
[----:B------:R-:W-:Y:S02]  /*0390*/  LEA.HI.X.SX32 R9, R7, R22, 0x1, P0 ;  /* 0x0000001607097211 */ /* 0x000fe400000f0eff */
[----:B------:R-:W-:-:S04]  /*03a0*/  LEA R8, P0, R6, c[0x0][0x168], 0x1 ;  /* 0x00005a0006087a11 */ /* 0x000fc800078008ff */
[----:B------:R-:W-:-:S05]  /*03b0*/  LEA.HI.X R9, R6, c[0x0][0x16c], R9, 0x1, P0 ;  /* 0x00005b0006097a11 */ /* 0x000fca00000f0c09 */
[----:B------:R-:W2:Y:S01]  /*03c0*/  LDG.E.U16 R8, [R8.64] ;  /* 0x0000002408087981 */ /* 0x000ea2000c1e1500 */
[----:B------:R-:W-:Y:S01]  /*03d0*/  IMAD.MOV.U32 R10, RZ, RZ, R7 ;  /* 0x000000ffff0a7224 */ /* 0x000fe200078e0007 */
[----:B------:R-:W-:Y:S01]  /*03e0*/  IADD3 R7, R7, c[0x0][0x0], RZ ;  /* 0x0000000007077a10 */ /* 0x000fe20007ffe0ff */
[----:B------:R-:W-:Y:S03]  /*03f0*/  BSSY B0, `(.L_x_281) ;  /* 0x0000013000007945 */ /* 0x000fe60003800000 */
[----:B------:R-:W-:Y:S02]  /*0400*/  ISETP.GE.AND P1, PT, R7, c[0x0][0x184], PT ;  /* 0x0000610007007a0c */ /* 0x000fe40003f26270 */
[----:B--2---:R-:W-:-:S05]  /*0410*/  PRMT R9, RZ, 0x5410, R8 ;  /* 0x00005410ff097816 */ /* 0x004fca0000000008 */
[----:B------:R-:W-:-:S05]  /*0420*/  FADD.FTZ R6, R4, R9 ;  /* 0x0000000904067221 */ /* 0x000fca0000010000 */
[----:B------:R-:W-:-:S04]  /*0430*/  F2FP.BF16.PACK_AB R6, RZ, R6 ;  /* 0x00000006ff06723e */ /* 0x000fc800000010ff */
[----:B------:R-:W-:-:S04]  /*0440*/  PRMT R6, RZ, 0x5410, R6 ;  /* 0x00005410ff067816 */ /* 0x000fc80000000006 */
[----:B------:R-:W-:-:S04]  /*0450*/  FSETP.GT.FTZ.AND P0, PT, R6, RZ, PT ;  /* 0x000000ff0600720b */ /* 0x000fc80003f14000 */
[----:B------:R-:W-:-:S13]  /*0460*/  ISETP.EQ.OR P0, PT, R10, R17, !P0 ;  /* 0x000000110a00720c */ /* 0x000fda0004702670 */
[----:B0-----:R-:W-:Y:S05]  /*0470*/  @P0 BRA `(.L_x_282) ;  /* 0x000000a000000947 */ /* 0x001fea0003800000 */
[----:B------:R-:W2:Y:S01]  /*0480*/  LDG.E.U16 R8, [R2.64] ;  /* 0x0000002402087981 */ /* 0x000ea2000c1e1500 */
[----:B------:R-:W-:-:S05]  /*0490*/  FMUL.FTZ R6, R6, R6 ;  /* 0x0000000606067220 */ /* 0x000fca0000410000 */
[----:B------:R-:W-:-:S04]  /*04a0*/  F2FP.BF16.PACK_AB R6, RZ, R6 ;  /* 0x00000006ff06723e */ /* 0x000fc800000010ff */
[----:B------:R-:W-:Y:S02]  /*04b0*/  PRMT R6, RZ, 0x5410, R6 ;  /* 0x00005410ff067816 */ /* 0x000fe40000000006 */
[----:B--2---:R-:W-:-:S05]  /*04c0*/  PRMT R9, RZ, 0x5410, R8 ;  /* 0x00005410ff097816 */ /* 0x004fca0000000008 */
[----:B------:R-:W-:-:S05]  /*04d0*/  FMUL.FTZ R6, R6, R9 ;  /* 0x0000000906067220 */ /* 0x000fca0000410000 */
[----:B------:R-:W-:-:S04]  /*04e0*/  F2FP.BF16.PACK_AB R6, RZ, R6 ;  /* 0x00000006ff06723e */ /* 0x000fc800000010ff */
[----:B------:R-:W-:-:S05]  /*04f0*/  PRMT R6, RZ, 0x5410, R6 ;  /* 0x00005410ff067816 */ /* 0x000fca0000000006 */
[----:B------:R-:W-:-:S05]  /*0500*/  FADD.FTZ R5, R5, R6 ;  /* 0x0000000605057221 */ /* 0x000fca0000010000 */
[----:B------:R0:W-:Y:S02]  /*0510*/  STS [R0.X4], R5 ;  /* 0x0000000500007388 */ /* 0x0001e40000004800 */
.L_x_282:
[----:B------:R-:W-:Y:S05]  /*0520*/  BSYNC B0 ;  /* 0x0000000000007941 */ /* 0x000fea0003800000 */
.L_x_281:
[----:B------:R-:W-:Y:S05]  /*0530*/  @!P1 BRA `(.L_x_283) ;  /* 0xfffffe4000009947 */ /* 0x000fea000383ffff */
[----:B------:R-:W-:Y:S05]  /*0540*/  BRA `(.L_x_279) ;  /* 0x000001b000007947 */ /* 0x000fea0003800000 */
.L_x_280:
[----:B0-----:R-:W-:Y:S01]  /*0550*/  ULDC.U16 UR4, c[0x0][0x18a] ;  /* 0x0000628000047ab9 */ /* 0x001fe20000000400 */
[----:B-----5:R-:W-:Y:S01]  /*0560*/  PRMT R2, RZ, 0x5410, R2 ;  /* 0x00005410ff027816 */ /* 0x020fe20000000002 */
[----:B------:R-:W-:Y:S01]  /*0570*/  UPRMT UR4, URZ, 0x5410, UR4 ;  /* 0x000054103f047896 */ /* 0x000fe20008000004 */
[----:B------:R-:W-:Y:S02]  /*0580*/  IMAD.MOV.U32 R5, RZ, RZ, RZ ;  /* 0x000000ffff057224 */ /* 0x000fe400078e00ff */
[----:B------:R-:W-:-:S03]  /*0590*/  IMAD.MOV.U32 R7, RZ, RZ, R0 ;  /* 0x000000ffff077224 */ /* 0x000fc600078e0000 */
[----:B------:R-:W-:-:S05]  /*05a0*/  FADD.FTZ R2, -R2, UR4 ;  /* 0x0000000402027e21 */ /* 0x000fca0008010100 */
[----:B------:R-:W-:-:S04]  /*05b0*/  F2FP.BF16.PACK_AB R2, RZ, R2 ;  /* 0x00000002ff02723e */ /* 0x000fc800000010ff */
[----:B------:R-:W-:Y:S02]  /*05c0*/  PRMT R9, RZ, 0x5410, R2 ;  /* 0x00005410ff097816 */ /* 0x000fe40000000002 */
.L_x_284:
[----:B------:R-:W-:-:S04]  /*05d0*/  IADD3 R3, P0, R18, R7, RZ ;  /* 0x0000000712037210 */ /* 0x000fc80007f1e0ff */
[----:B------:R-:W-:Y:S02]  /*05e0*/  LEA.HI.X.SX32 R4, R7, R22, 0x1, P0 ;  /* 0x0000001607047211 */ /* 0x000fe400000f0eff */
[----:B------:R-:W-:-:S04]  /*05f0*/  LEA R2, P0, R3, c[0x0][0x168], 0x1 ;  /* 0x00005a0003027a11 */ /* 0x000fc800078008ff */
[----:B------:R-:W-:-:S05]  /*0600*/  LEA.HI.X R3, R3, c[0x0][0x16c], R4, 0x1, P0 ;  /* 0x00005b0003037a11 */ /* 0x000fca00000f0c04 */
[----:B------:R-:W2:Y:S02]  /*0610*/  LDG.E.U16 R2, [R2.64] ;  /* 0x0000002402027981 */ /* 0x000ea4000c1e1500 */
[----:B--2---:R-:W-:-:S05]  /*0620*/  PRMT R2, RZ, 0x5410, R2 ;  /* 0x00005410ff027816 */ /* 0x004fca0000000002 */
[----:B------:R-:W-:-:S05]  /*0630*/  FADD.FTZ R4, R9, R2 ;  /* 0x0000000209047221 */ /* 0x000fca0000010000 */
[----:B------:R-:W-:-:S04]  /*0640*/  F2FP.BF16.PACK_AB R4, RZ, R4 ;  /* 0x00000004ff04723e */ /* 0x000fc800000010ff */
[----:B------:R-:W-:-:S04]  /*0650*/  PRMT R2, RZ, 0x5410, R4 ;  /* 0x00005410ff027816 */ /* 0x000fc80000000004 */
[----:B------:R-:W-:-:S04]  /*0660*/  FSETP.GT.FTZ.AND P0, PT, R2, RZ, PT ;  /* 0x000000ff0200720b */ /* 0x000fc80003f14000 */
[C---:B------:R-:W-:Y:S02]  /*0670*/  ISETP.EQ.OR P0, PT, R7.reuse, R17, !P0 ;  /* 0x000000110700720c */ /* 0x040fe40004702670 */
[----:B------:R-:W-:-:S11]  /*0680*/  IADD3 R7, R7, c[0x0][0x0], RZ ;  /* 0x0000000007077a10 */ /* 0x000fd60007ffe0ff */
[----:B------:R-:W-:-:S05]  /*0690*/  @!P0 FMUL.FTZ R4, R2, R2 ;  /* 0x0000000202048220 */ /* 0x000fca0000410000 */
[----:B------:R-:W-:-:S04]  /*06a0*/  @!P0 F2FP.BF16.PACK_AB R4, RZ, R4 ;  /* 0x00000004ff04823e */ /* 0x000fc800000010ff */
[----:B------:R-:W-:-:S05]  /*06b0*/  @!P0 PRMT R4, RZ, 0x5410, R4 ;  /* 0x00005410ff048816 */ /* 0x000fca0000000004 */
[----:B------:R-:W-:-:S05]  /*06c0*/  @!P0 FADD.FTZ R5, R5, R4 ;  /* 0x0000000405058221 */ /* 0x000fca0000010000 */
[----:B------:R0:W-:Y:S01]  /*06d0*/  @!P0 STS [R0.X4], R5 ;  /* 0x0000000500008388 */ /* 0x0001e20000004800 */
[----:B------:R-:W-:-:S13]  /*06e0*/  ISETP.GE.AND P0, PT, R7, c[0x0][0x184], PT ;  /* 0x0000610007007a0c */ /* 0x000fda0003f06270 */
[----:B0-----:R-:W-:Y:S05]  /*06f0*/  @!P0 BRA `(.L_x_284) ;  /* 0xfffffed000008947 */ /* 0x001fea000383ffff */
.L_x_279:
[----:B0-----:R-:W-:Y:S01]  /*0700*/  WARPSYNC 0xffffffff ;  /* 0xffffffff00007948 */ /* 0x001fe20003800000 */
[----:B------:R-:W-:Y:S01]  /*0710*/  BAR.SYNC.DEFER_BLOCKING 0x0 ;  /* 0x0000000000007b1d */ /* 0x000fe20000010000 */
[----:B------:R-:W-:-:S13]  /*0720*/  ISETP.NE.AND P0, PT, R0, RZ, PT ;  /* 0x000000ff0000720c */ /* 0x000fda0003f05270 */
[----:B------:R-:W-:Y:S05]  /*0730*/  @P0 EXIT ;  /* 0x000000000000094d */ /* 0x000fea0003800000 */
[----:B------:R-:W-:Y:S01]  /*0740*/  ISETP.NE.AND P0, PT, RZ, c[0x0][0x0], PT ;  /* 0x00000000ff007a0c */ /* 0x000fe20003f05270 */
[----:B------:R-:W-:-:S12]  /*0750*/  IMAD.MOV.U32 R23, RZ, RZ, RZ ;  /* 0x000000ffff177224 */ /* 0x000fd800078e00ff */
[----:B------:R-:W-:Y:S05]  /*0760*/  @!P0 BRA `(.L_x_285) ;  /* 0x0000053000008947 */ /* 0x000fea0003800000 */
[----:B------:R-:W-:Y:S01]  /*0770*/  IMAD.MOV.U32 R0, RZ, RZ, 0x1 ;  /* 0x00000001ff007424 */ /* 0x000fe200078e00ff */
[----:B------:R-:W-:Y:S01]  /*0780*/  UMOV UR6, 0x3 ;  /* 0x0000000300067882 */ /* 0x000fe20000000000 */
[----:B------:R-:W-:Y:S01]  /*0790*/  IMAD.MOV.U32 R23, RZ, RZ, RZ ;  /* 0x000000ffff177224 */ /* 0x000fe200078e00ff */
[----:B------:R-:W-:Y:S02]  /*07a0*/  ULDC UR4, c[0x0][0x0] ;  /* 0x0000000000047ab9 */ /* 0x000fe40000000800 */
[----:B------:R-:W-:Y:S01]  /*07b0*/  IADD3 R0, -R0, c[0x0][0x0], RZ ;  /* 0x0000000000007a10 */ /* 0x000fe20007ffe1ff */
[----:B------:R-:W-:-:S03]  /*07c0*/  ULOP3.LUT UR6, UR6, UR4, URZ, 0xc0, !UPT ;  /* 0x0000000406067292 */ /* 0x000fc6000f8ec03f */
[----:B------:R-:W-:Y:S01]  /*07d0*/  ISETP.GE.U32.AND P0, PT, R0, 0x3, PT ;  /* 0x000000030000780c */ /* 0x000fe20003f06070 */
[----:B------:R-:W-:-:S12]  /*07e0*/  UMOV UR4, URZ ;  /* 0x0000003f00047c82 */ /* 0x000fd80008000000 */
[----:B------:R-:W-:Y:S05]  /*07f0*/  @!P0 BRA `(.L_x_286) ;  /* 0x0000041000008947 */ /* 0x000fea0003800000 */
[----:B------:R-:W-:Y:S01]  /*0800*/  ULDC UR5, c[0x0][0x0] ;  /* 0x0000000000057ab9 */ /* 0x000fe20000000800 */
[----:B------:R-:W-:Y:S01]  /*0810*/  IMAD.MOV.U32 R23, RZ, RZ, RZ ;  /* 0x000000ffff177224 */ /* 0x000fe200078e00ff */
[----:B------:R-:W-:Y:S02]  /*0820*/  UIADD3 UR5, -UR6, UR5, URZ ;  /* 0x0000000506057290 */ /* 0x000fe4000fffe13f */
[----:B------:R-:W-:-:S04]  /*0830*/  UMOV UR4, URZ ;  /* 0x0000003f00047c82 */ /* 0x000fc80008000000 */
[----:B------:R-:W-:Y:S01]  /*0840*/  ISETP.LT.AND P0, PT, RZ, UR5, PT ;  /* 0x00000005ff007c0c */ /* 0x000fe2000bf01270 */
[----:B------:R-:W-:Y:S01]  /*0850*/  IMAD.U32 R0, RZ, RZ, UR5 ;  /* 0x00000005ff007e24 */ /* 0x000fe2000f8e00ff */
[----:B------:R-:W-:-:S11]  /*0860*/  UMOV UR5, URZ ;  /* 0x0000003f00057c82 */ /* 0x000fd60008000000 */
[----:B------:R-:W-:Y:S05]  /*0870*/  @!P0 BRA `(.L_x_287) ;  /* 0x000002f000008947 */ /* 0x000fea0003800000 */
[----:B------:R-:W-:Y:S02]  /*0880*/  ISETP.GT.AND P1, PT, R0, 0xc, PT ;  /* 0x0000000c0000780c */ /* 0x000fe40003f24270 */
[----:B------:R-:W-:-:S11]  /*0890*/  PLOP3.LUT P0, PT, PT, PT, PT, 0x80, 0x0 ;  /* 0x000000000000781c */ /* 0x000fd60003f0f070 */
[----:B------:R-:W-:Y:S05]  /*08a0*/  @!P1 BRA `(.L_x_288) ;  /* 0x000001a000009947 */ /* 0x000fea0003800000 */
[----:B------:R-:W-:Y:S02]  /*08b0*/  PLOP3.LUT P0, PT, PT, PT, PT, 0x8, 0x0 ;  /* 0x000000000000781c */ /* 0x000fe40003f0e170 */
.L_x_289:
        /* <DEDUP_REMOVED lines=25> */
.L_x_288:
        /* <DEDUP_REMOVED lines=16> */
.L_x_290:
[----:B------:R-:W-:-:S13]  /*0b50*/  ISETP.NE.OR P0, PT, R0, RZ, P0 ;  /* 0x000000ff0000720c */ /* 0x000fda0000705670 */
[----:B------:R-:W-:Y:S05]  /*0b60*/  @!P0 BRA `(.L_x_286) ;  /* 0x000000a000008947 */ /* 0x000fea0003800000 */
.L_x_287:
        /* <DEDUP_REMOVED lines=10> */
.L_x_286:
[----:B------:R-:W-:-:S13]  /*0c10*/  ISETP.NE.AND P0, PT, RZ, UR6, PT ;  /* 0x00000006ff007c0c */ /* 0x000fda000bf05270 */
[----:B------:R-:W-:Y:S05]  /*0c20*/  @!P0 BRA `(.L_x_285) ;  /* 0x0000007000008947 */ /* 0x000fea0003800000 */
[----:B------:R-:W-:-:S09]  /*0c30*/  USHF.L.U32 UR4, UR4, 0x2, URZ ;  /* 0x0000000204047899 */ /* 0x000fd2000800063f */
.L_x_291:
[----:B------:R-:W0:Y:S01]  /*0c40*/  LDS R0, [UR4] ;  /* 0x00000004ff007984 */ /* 0x000e220008000800 */
[----:B------:R-:W-:Y:S02]  /*0c50*/  UIADD3 UR6, UR6, -0x1, URZ ;  /* 0xffffffff06067890 */ /* 0x000fe4000fffe03f */
[----:B------:R-:W-:-:S04]  /*0c60*/  UIADD3 UR4, UR4, 0x4, URZ ;  /* 0x0000000404047890 */ /* 0x000fc8000fffe03f */
[----:B------:R-:W-:Y:S01]  /*0c70*/  ISETP.NE.AND P0, PT, RZ, UR6, PT ;  /* 0x00000006ff007c0c */ /* 0x000fe2000bf05270 */
[----:B0-----:R-:W-:-:S12]  /*0c80*/  FADD.FTZ R23, R0, R23 ;  /* 0x0000001700177221 */ /* 0x001fd80000010000 */
[----:B------:R-:W-:Y:S05]  /*0c90*/  @P0 BRA `(.L_x_291) ;  /* 0xffffffa000000947 */ /* 0x000fea000383ffff */
.L_x_285:
[----:B------:R-:W-:Y:S01]  /*0ca0*/  ULDC.S8 UR4, c[0x0][0x188] ;  /* 0x0000620000047ab9 */ /* 0x000fe20000000200 */
[----:B------:R-:W-:Y:S01]  /*0cb0*/  LEA R2, P0, R16, c[0x0][0x160], 0x1 ;  /* 0x0000580010027a11 */ /* 0x000fe200078008ff */
[----:B------:R-:W-:-:S03]  /*0cc0*/  UISETP.NE.AND UP0, UPT, UR4, URZ, UPT ;  /* 0x0000003f0400728c */ /* 0x000fc6000bf05270 */
[----:B------:R-:W-:Y:S01]  /*0cd0*/  ULDC.64 UR4, c[0x0][0x180] ;  /* 0x0000600000047ab9 */ /* 0x000fe20000000a00 */
[----:B------:R-:W-:Y:S01]  /*0ce0*/  LEA.HI.X R3, R16, c[0x0][0x164], R19, 0x1, P0 ;  /* 0x0000590010037a11 */ /* 0x000fe200000f0c13 */
[----:B------:R-:W-:-:S04]  /*0cf0*/  USEL UR4, UR4, 0x1, UP0 ;  /* 0x0000000104047887 */ /* 0x000fc80008000000 */
[----:B------:R-:W-:-:S09]  /*0d00*/  UIMAD UR4, UR4, UR5, URZ ;  /* 0x00000005040472a4 */ /* 0x000fd2000f8e023f */
[----:B------:R-:W0:Y:S08]  /*0d10*/  I2F R0, UR4 ;  /* 0x0000000400007d06 */ /* 0x000e300008201400 */
[----:B0-----:R-:W0:Y:S02]  /*0d20*/  MUFU.RCP R0, R0 ;  /* 0x0000000000007308 */ /* 0x001e240000001000 */
[----:B0-----:R-:W-:-:S05]  /*0d30*/  FMUL.FTZ R23, R0, R23 ;  /* 0x0000001700177220 */ /* 0x001fca0000410000 */
[----:B------:R-:W-:-:S05]  /*0d40*/  F2FP.BF16.PACK_AB R23, RZ, R23 ;  /* 0x00000017ff17723e */ /* 0x000fca00000010ff */
[----:B------:R-:W-:Y:S01]  /*0d50*/  STG.E.U16 [R2.64], R23 ;  /* 0x0000001702007986 */ /* 0x000fe2000c101524 */
[----:B------:R-:W-:Y:S05]  /*0d60*/  EXIT ;  /* 0x000000000000794d */ /* 0x000fea0003800000 */
.L_x_292:
        /* <DEDUP_REMOVED lines=9> */
.L_x_444:


//--------------------- .text._ZN2at6native51_GLOBAL__N__eebb21b7_18_MultiMarginLoss_cu_b86932df30MultiMarginLoss_forward_kernelILi1EN3c108BFloat16EEEvPT0_PKS5_PKlS8_iibS5_ --------------------------
	.section	.text._ZN2at6native51_GLOBAL__N__eebb21b7_18_MultiMarginLoss_cu_b86932df30MultiMarginLoss_forward_kernelILi1EN3c108BFloat16EEEvPT0_PKS5_PKlS8_iibS5_,"ax",@progbits
	.sectioninfo	@"SHI_REGISTERS=26"
	.align	128
.text._ZN2at6native51_GLOBAL__N__eebb21b7_18_MultiMarginLoss_cu_b86932df30MultiMarginLoss_forward_kernelILi1EN3c108BFloat16EEEvPT0_PKS5_PKlS8_iibS5_:
        .type           _ZN2at6native51_GLOBAL__N__eebb21b7_18_MultiMarginLoss_cu_b86932df30MultiMarginLoss_forward_kernelILi1EN3c108BFloat16EEEvPT0_PKS5_PKlS8_iibS5_,@function
        .size           _ZN2at6native51_GLOBAL__N__eebb21b7_18_MultiMarginLoss_cu_b86932df30MultiMarginLoss_forward_kernelILi1EN3c108BFloat16EEEvPT0_PKS5_PKlS8_iibS5_,(.L_x_445 - _ZN2at6native51_GLOBAL__N__eebb21b7_18_MultiMarginLoss_cu_b86932df30MultiMarginLoss_forward_kernelILi1EN3c108BFloat16EEEvPT0_PKS5_PKlS8_iibS5_)
        .other          _ZN2at6native51_GLOBAL__N__eebb21b7_18_MultiMarginLoss_cu_b86932df30MultiMarginLoss_forward_kernelILi1EN3c108BFloat16EEEvPT0_PKS5_PKlS8_iibS5_,@"STO_CUDA_ENTRY STV_DEFAULT"
_ZN2at6native51_GLOBAL__N__eebb21b7_18_MultiMarginLoss_cu_b86932df30MultiMarginLoss_forward_kernelILi1EN3c108BFloat16EEEvPT0_PKS5_PKlS8_iibS5_:
        /* <DEDUP_REMOVED lines=33> */
.L_x_293:
        /* <DEDUP_REMOVED lines=23> */
.L_x_298:
[----:B------:R-:W-:-:S04]  /*0380*/  IADD3 R5, P0, R18, R9, RZ ;  /* 0x0000000912057210 */ /* 0x000fc80007f1e0ff */
[----:B------:R-:W-:Y:S02]  /*0390*/  LEA.HI.X.SX32 R8, R9, R22, 0x1, P0 ;  /* 0x0000001609087211 */ /* 0x000fe400000f0eff */
[----:B------:R-:W-:-:S04]  /*03a0*/  LEA R4, P0, R5, c[0x0][0x168], 0x1 ;  /* 0x00005a0005047a11 */ /* 0x000fc800078008ff */
[----:B------:R-:W-:-:S05]  /*03b0*/  LEA.HI.X R5, R5, c[0x0][0x16c], R8, 0x1, P0 ;  /* 0x00005b0005057a11 */ /* 0x000fca00000f0c08 */
[----:B------:R-:W2:Y:S01]  /*03c0*/  LDG.E.U16 R4, [R4.64] ;  /* 0x0000002404047981 */ /* 0x000ea2000c1e1500 */
[----:B------:R-:W-:Y:S01]  /*03d0*/  BSSY B0, `(.L_x_296) ;  /* 0x0000012000007945 */ /* 0x000fe20003800000 */
[----:B--2---:R-:W-:-:S05]  /*03e0*/  PRMT R5, RZ, 0x5410, R4 ;  /* 0x00005410ff057816 */ /* 0x004fca0000000004 */
[----:B------:R-:W-:-:S05]  /*03f0*/  FADD.FTZ R8, R6, R5 ;  /* 0x0000000506087221 */ /* 0x000fca0000010000 */
[----:B------:R-:W-:Y:S01]  /*0400*/  F2FP.BF16.PACK_AB R5, RZ, R8 ;  /* 0x00000008ff05723e */ /* 0x000fe200000010ff */
[----:B------:R-:W-:Y:S01]  /*0410*/  IMAD.MOV.U32 R8, RZ, RZ, R9 ;  /* 0x000000ffff087224 */ /* 0x000fe200078e0009 */
[----:B------:R-:W-:Y:S02]  /*0420*/  IADD3 R9, R9, c[0x0][0x0], RZ ;  /* 0x0000000009097a10 */ /* 0x000fe40007ffe0ff */
[----:B------:R-:W-:Y:S02]  /*0430*/  PRMT R4, RZ, 0x5410, R5 ;  /* 0x00005410ff047816 */ /* 0x000fe40000000005 */
[----:B------:R-:W-:Y:S02]  /*0440*/  ISETP.GE.AND P1, PT, R9, c[0x0][0x184], PT ;  /* 0x0000610009007a0c */ /* 0x000fe40003f26270 */
[----:B------:R-:W-:-:S04]  /*0450*/  FSETP.GT.FTZ.AND P0, PT, R4, RZ, PT ;  /* 0x000000ff0400720b */ /* 0x000fc80003f14000 */
[----:B------:R-:W-:-:S13]  /*0460*/  ISETP.EQ.OR P0, PT, R8, R17, !P0 ;  /* 0x000000110800720c */ /* 0x000fda0004702670 */
[----:B0-----:R-:W-:Y:S05]  /*0470*/  @P0 BRA `(.L_x_297) ;  /* 0x0000007000000947 */ /* 0x001fea0003800000 */
[----:B------:R-:W2:Y:S02]  /*0480*/  LDG.E.U16 R5, [R2.64] ;  /* 0x0000002402057981 */ /* 0x000ea4000c1e1500 */
[----:B--2---:R-:W-:-:S05]  /*0490*/  PRMT R5, RZ, 0x5410, R5 ;  /* 0x00005410ff057816 */ /* 0x004fca0000000005 */
[----:B------:R-:W-:-:S05]  /*04a0*/  FMUL.FTZ R5, R4, R5 ;  /* 0x0000000504057220 */ /* 0x000fca0000410000 */
[----:B------:R-:W-:-:S04]  /*04b0*/  F2FP.BF16.PACK_AB R5, RZ, R5 ;  /* 0x00000005ff05723e */ /* 0x000fc800000010ff */
[----:B------:R-:W-:-:S05]  /*04c0*/  PRMT R4, RZ, 0x5410, R5 ;  /* 0x00005410ff047816 */ /* 0x000fca0000000005 */
[----:B------:R-:W-:-:S05]  /*04d0*/  FADD.FTZ R7, R7, R4 ;  /* 0x0000000407077221 */ /* 0x000fca0000010000 */
[----:B------:R0:W-:Y:S02]  /*04e0*/  STS [R0.X4], R7 ;  /* 0x0000000700007388 */ /* 0x0001e40000004800 */
.L_x_297:
[----:B------:R-:W-:Y:S05]  /*04f0*/  BSYNC B0 ;  /* 0x0000000000007941 */ /* 0x000fea0003800000 */
.L_x_296:
[----:B------:R-:W-:Y:S05]  /*0500*/  @!P1 BRA `(.L_x_298) ;  /* 0xfffffe7000009947 */ /* 0x000fea000383ffff */
[----:B------:R-:W-:Y:S05]  /*0510*/  BRA `(.L_x_294) ;  /* 0x0000018000007947 */ /* 0x000fea0003800000 */
.L_x_295:
        /* <DEDUP_REMOVED lines=8> */
.L_x_299:
        /* <DEDUP_REMOVED lines=12> */
[----:B------:R-:W-:-:S05]  /*0660*/  @!P0 FADD.FTZ R5, R5, R2 ;  /* 0x0000000205058221 */ /* 0x000fca0000010000 */
[----:B------:R0:W-:Y:S01]  /*0670*/  @!P0 STS [R0.X4], R5 ;  /* 0x0000000500008388 */ /* 0x0001e20000004800 */
[----:B------:R-:W-:-:S13]  /*0680*/  ISETP.GE.AND P0, PT, R7, c[0x0][0x184], PT ;  /* 0x0000610007007a0c */ /* 0x000fda0003f06270 */
[----:B0-----:R-:W-:Y:S05]  /*0690*/  @!P0 BRA `(.L_x_299) ;  /* 0xffffff0000008947 */ /* 0x001fea000383ffff */
.L_x_294:
        /* <DEDUP_REMOVED lines=28> */
.L_x_304:
        /* <DEDUP_REMOVED lines=25> */
.L_x_303:
        /* <DEDUP_REMOVED lines=16> */
.L_x_305:
[----:B------:R-:W-:-:S13]  /*0af0*/  ISETP.NE.OR P0, PT, R0, RZ, P0 ;  /* 0x000000ff0000720c */ /* 0x000fda0000705670 */
[----:B------:R-:W-:Y:S05]  /*0b00*/  @!P0 BRA `(.L_x_301) ;  /* 0x000000a000008947 */ /* 0x000fea0003800000 */
.L_x_302:
        /* <DEDUP_REMOVED lines=10> */
.L_x_301:
[----:B------:R-:W-:-:S13]  /*0bb0*/  ISETP.NE.AND P0, PT, RZ, UR6, PT ;  /* 0x00000006ff007c0c */ /* 0x000fda000bf05270 */
[----:B------:R-:W-:Y:S05]  /*0bc0*/  @!P0 BRA `(.L_x_300) ;  /* 0x0000007000008947 */ /* 0x000fea0003800000 */
[----:B------:R-:W-:-:S09]  /*0bd0*/  USHF.L.U32 UR4, UR4, 0x2, URZ ;  /* 0x0000000204047899 */ /* 0x000fd2000800063f */
.L_x_306:
[----:B------:R-:W0:Y:S01]  /*0be0*/  LDS R0, [UR4] ;  /* 0x00000004ff007984 */ /* 0x000e220008000800 */
[----:B------:R-:W-:Y:S02]  /*0bf0*/  UIADD3 UR6, UR6, -0x1, URZ ;  /* 0xffffffff06067890 */ /* 0x000fe4000fffe03f */
[----:B------:R-:W-:-:S04]  /*0c00*/  UIADD3 UR4, UR4, 0x4, URZ ;  /* 0x0000000404047890 */ /* 0x000fc8000fffe03f */
[----:B------:R-:W-:Y:S01]  /*0c10*/  ISETP.NE.AND P0, PT, RZ, UR6, PT ;  /* 0x00000006ff007c0c */ /* 0x000fe2000bf05270 */
[----:B0-----:R-:W-:-:S12]  /*0c20*/  FADD.FTZ R23, R0, R23 ;  /* 0x0000001700177221 */ /* 0x001fd80000010000 */
[----:B------:R-:W-:Y:S05]  /*0c30*/  @P0 BRA `(.L_x_306) ;  /* 0xffffffa000000947 */ /* 0x000fea000383ffff */
.L_x_300:
        /* <DEDUP_REMOVED lines=13> */
.L_x_307:
        /* <DEDUP_REMOVED lines=15> */
.L_x_445:


//--------------------- .text._ZN2at6native51_GLOBAL__N__eebb21b7_18_MultiMarginLoss_cu_b86932df30MultiMarginLoss_forward_kernelILi2EN3c104HalfEEEvPT0_PKS5_PKlS8_iibS5_ --------------------------
	.section	.text._ZN2at6native51_GLOBAL__N__eebb21b7_18_MultiMarginLoss_cu_b86932df30MultiMarginLoss_forward_kernelILi2EN3c104HalfEEEvPT0_PKS5_PKlS8_iibS5_,"ax",@progbits
	.sectioninfo	@"SHI_REGISTERS=26"
	.align	128
.text._ZN2at6native51_GLOBAL__N__eebb21b7_18_MultiMarginLoss_cu_b86932df30MultiMarginLoss_forward_kernelILi2EN3c104HalfEEEvPT0_PKS5_PKlS8_iibS5_:
        .type           _ZN2at6native51_GLOBAL__N__eebb21b7_18_MultiMarginLoss_cu_b86932df30MultiMarginLoss_forward_kernelILi2EN3c104HalfEEEvPT0_PKS5_PKlS8_iibS5_,@function
        .size           _ZN2at6native51_GLOBAL__N__eebb21b7_18_MultiMarginLoss_cu_b86932df30MultiMarginLoss_forward_kernelILi2EN3c104HalfEEEvPT0_PKS5_PKlS8_iibS5_,(.L_x_446 - _ZN2at6native51_GLOBAL__N__eebb21b7_18_MultiMarginLoss_cu_b86932df30MultiMarginLoss_forward_kernelILi2EN3c104HalfEEEvPT0_PKS5_PKlS8_iibS5_)
        .other          _ZN2at6native51_GLOBAL__N__eebb21b7_18_MultiMarginLoss_cu_b86932df30MultiMarginLoss_forward_kernelILi2EN3c104HalfEEEvPT0_PKS5_PKlS8_iibS5_,@"STO_CUDA_ENTRY STV_DEFAULT"
_ZN2at6native51_GLOBAL__N__eebb21b7_18_MultiMarginLoss_cu_b86932df30MultiMarginLoss_forward_kernelILi2EN3c104HalfEEEvPT0_PKS5_PKlS8_iibS5_:
        /* <DEDUP_REMOVED lines=33> */
.L_x_308:
        /* <DEDUP_REMOVED lines=13> */
[----:B0-----:R-:W0:Y:S01]  /*02e0*/  LDC.U16 R4, c[0x0][0x18a] ;  /* 0x00006280ff047b82 */ /* 0x001e220000000400 */
[----:B-----5:R-:W-:Y:S01]  /*02f0*/  HADD2.F32 R3, -RZ, R2.H0_H0 ;  /* 0x20000002ff037230 */ /* 0x020fe20000004100 */
[----:B------:R-:W-:Y:S02]  /*0300*/  IMAD.MOV.U32 R5, RZ, RZ, RZ ;  /* 0x000000ffff057224 */ /* 0x000fe400078e00ff */
[----:B------:R-:W-:Y:S01]  /*0310*/  IMAD.MOV.U32 R7, RZ, RZ, R0 ;  /* 0x000000ffff077224 */ /* 0x000fe200078e0000 */
[----:B0-----:R-:W-:-:S05]  /*0320*/  HADD2.F32 R2, -RZ, R4.H0_H0 ;  /* 0x20000004ff027230 */ /* 0x001fca0000004100 */
[----:B------:R-:W-:-:S05]  /*0330*/  FADD.FTZ R2, R2, -R3 ;  /* 0x8000000302027221 */ /* 0x000fca0000010000 */
[----:B------:R-:W-:Y:S02]  /*0340*/  F2FP.PACK_AB R4, RZ, R2 ;  /* 0x00000002ff04723e */ /* 0x000fe400000000ff */
[----:B------:R-:W-:-:S03]  /*0350*/  LEA R2, P0, R17, c[0x0][0x178], 0x1 ;  /* 0x00005e0011027a11 */ /* 0x000fc600078008ff */
[----:B------:R-:W-:Y:S01]  /*0360*/  HADD2.F32 R4, -RZ, R4.H0_H0 ;  /* 0x20000004ff047230 */ /* 0x000fe20000004100 */
[----:B------:R-:W-:Y:S02]  /*0370*/  LEA.HI.X R3, R17, c[0x0][0x17c], R6, 0x1, P0 ;  /* 0x00005f0011037a11 */ /* 0x000fe400000f0c06 */
.L_x_313:
        /* <DEDUP_REMOVED lines=8> */
[----:B------:R-:W-:Y:S01]  /*0400*/  ISETP.GE.AND P1, PT, R7, c[0x0][0x184], PT ;  /* 0x0000610007007a0c */ /* 0x000fe20003f26270 */
[----:B--2---:R-:W-:-:S05]  /*0410*/  HADD2.F32 R11, -RZ, R8.H0_H0 ;  /* 0x20000008ff0b7230 */ /* 0x004fca0000004100 */
[----:B------:R-:W-:-:S05]  /*0420*/  FADD.FTZ R11, R4, R11 ;  /* 0x0000000b040b7221 */ /* 0x000fca0000010000 */
[----:B------:R-:W-:-:S05]  /*0430*/  F2FP.PACK_AB R6, RZ, R11 ;  /* 0x0000000bff06723e */ /* 0x000fca00000000ff */
[----:B------:R-:W-:-:S05]  /*0440*/  HADD2.F32 R6, -RZ, R6.H0_H0 ;  /* 0x20000006ff067230 */ /* 0x000fca0000004100 */
[----:B------:R-:W-:-:S04]  /*0450*/  FSETP.GT.FTZ.AND P0, PT, R6, RZ, PT ;  /* 0x000000ff0600720b */ /* 0x000fc80003f14000 */
[----:B------:R-:W-:-:S13]  /*0460*/  ISETP.EQ.OR P0, PT, R10, R17, !P0 ;  /* 0x000000110a00720c */ /* 0x000fda0004702670 */
[----:B0-----:R-:W-:Y:S05]  /*0470*/  @P0 BRA `(.L_x_312) ;  /* 0x000000a000000947 */ /* 0x001fea0003800000 */
[----:B------:R-:W2:Y:S01]  /*0480*/  LDG.E.U16 R8, [R2.64] ;  /* 0x0000002402087981 */ /* 0x000ea2000c1e1500 */
[----:B------:R-:W-:-:S05]  /*0490*/  FMUL.FTZ R6, R6, R6 ;  /* 0x0000000606067220 */ /* 0x000fca0000410000 */
[----:B------:R-:W-:-:S05]  /*04a0*/  F2FP.PACK_AB R6, RZ, R6 ;  /* 0x00000006ff06723e */ /* 0x000fca00000000ff */
[----:B------:R-:W-:Y:S02]  /*04b0*/  HADD2.F32 R6, -RZ, R6.H0_H0 ;  /* 0x20000006ff067230 */ /* 0x000fe40000004100 */
[----:B--2---:R-:W-:-:S05]  /*04c0*/  HADD2.F32 R9, -RZ, R8.H0_H0 ;  /* 0x20000008ff097230 */ /* 0x004fca0000004100 */
[----:B------:R-:W-:-:S05]  /*04d0*/  FMUL.FTZ R6, R6, R9 ;  /* 0x0000000906067220 */ /* 0x000fca0000410000 */
[----:B------:R-:W-:-:S05]  /*04e0*/  F2FP.PACK_AB R6, RZ, R6 ;  /* 0x00000006ff06723e */ /* 0x000fca00000000ff */
[----:B------:R-:W-:-:S05]  /*04f0*/  HADD2.F32 R6, -RZ, R6.H0_H0 ;  /* 0x20000006ff067230 */ /* 0x000fca0000004100 */
[----:B------:R-:W-:-:S05]  /*0500*/  FADD.FTZ R5, R5, R6 ;  /* 0x0000000605057221 */ /* 0x000fca0000010000 */
[----:B------:R0:W-:Y:S02]  /*0510*/  STS [R0.X4], R5 ;  /* 0x0000000500007388 */ /* 0x0001e40000004800 */
.L_x_312:
[----:B------:R-:W-:Y:S05]  /*0520*/  BSYNC B0 ;  /* 0x0000000000007941 */ /* 0x000fea0003800000 */
.L_x_311:
[----:B------:R-:W-:Y:S05]  /*0530*/  @!P1 BRA `(.L_x_313) ;  /* 0xfffffe4000009947 */ /* 0x000fea000383ffff */
[----:B------:R-:W-:Y:S05]  /*0540*/  BRA `(.L_x_309) ;  /* 0x000001b000007947 */ /* 0x000fea0003800000 */
.L_x_310:
        /* <DEDUP_REMOVED lines=8> */
.L_x_314:
[----:B------:R-:W-:-:S04]  /*05d0*/  IADD3 R3, P0, R18, R7, RZ ;  /* 0x0000000712037210 */ /* 0x000fc80007f1e0ff */
[----:B------:R-:W-:Y:S02]  /*05e0*/  LEA.HI.X.SX32 R4, R7, R22, 0x1, P0 ;  /* 0x0000001607047211 */ /* 0x000fe400000f0eff */
[----:B------:R-:W-:-:S04]  /*05f0*/  LEA R2, P0, R3, c[0x0][0x168], 0x1 ;  /* 0x00005a0003027a11 */ /* 0x000fc800078008ff */
[----:B------:R-:W-:-:S05]  /*0600*/  LEA.HI.X R3, R3, c[0x0][0x16c], R4, 0x1, P0 ;  /* 0x00005b0003037a11 */ /* 0x000fca00000f0c04 */
[----:B------:R-:W2:Y:S02]  /*0610*/  LDG.E.U16 R2, [R2.64] ;  /* 0x0000002402027981 */ /* 0x000ea4000c1e1500 */
[----:B--2---:R-:W-:-:S05]  /*0620*/  HADD2.F32 R4, -RZ, R2.H0_H0 ;  /* 0x20000002ff047230 */ /* 0x004fca0000004100 */
[----:B------:R-:W-:-:S05]  /*0630*/  FADD.FTZ R4, R9, R4 ;  /* 0x0000000409047221 */ /* 0x000fca0000010000 */
[----:B------:R-:W-:-:S05]  /*0640*/  F2FP.PACK_AB R4, RZ, R4 ;  /* 0x00000004ff04723e */ /* 0x000fca00000000ff */
[----:B------:R-:W-:-:S05]  /*0650*/  HADD2.F32 R4, -RZ, R4.H0_H0 ;  /* 0x20000004ff047230 */ /* 0x000fca0000004100 */
[----:B------:R-:W-:-:S04]  /*0660*/  FSETP.GT.FTZ.AND P0, PT, R4, RZ, PT ;  /* 0x000000ff0400720b */ /* 0x000fc80003f14000 */
[C---:B------:R-:W-:Y:S02]  /*0670*/  ISETP.EQ.OR P0, PT, R7.reuse, R17, !P0 ;  /* 0x000000110700720c */ /* 0x040fe40004702670 */
[----:B------:R-:W-:-:S11]  /*0680*/  IADD3 R7, R7, c[0x0][0x0], RZ ;  /* 0x0000000007077a10 */ /* 0x000fd60007ffe0ff */
[----:B------:R-:W-:-:S05]  /*0690*/  @!P0 FMUL.FTZ R4, R4, R4 ;  /* 0x0000000404048220 */ /* 0x000fca0000410000 */
[----:B------:R-:W-:-:S05]  /*06a0*/  @!P0 F2FP.PACK_AB R4, RZ, R4 ;  /* 0x00000004ff04823e */ /* 0x000fca00000000ff */
[----:B------:R-:W-:-:S05]  /*06b0*/  @!P0 HADD2.F32 R4, -RZ, R4.H0_H0 ;  /* 0x20000004ff048230 */ /* 0x000fca0000004100 */
[----:B------:R-:W-:-:S05]  /*06c0*/  @!P0 FADD.FTZ R5, R5, R4 ;  /* 0x0000000405058221 */ /* 0x000fca0000010000 */
[----:B------:R0:W-:Y:S01]  /*06d0*/  @!P0 STS [R0.X4], R5 ;  /* 0x0000000500008388 */ /* 0x0001e20000004800 */
[----:B------:R-:W-:-:S13]  /*06e0*/  ISETP.GE.AND P0, PT, R7, c[0x0][0x184], PT ;  /* 0x0000610007007a0c */ /* 0x000fda0003f06270 */
[----:B0-----:R-:W-:Y:S05]  /*06f0*/  @!P0 BRA `(.L_x_314) ;  /* 0xfffffed000008947 */ /* 0x001fea000383ffff */
.L_x_309:
        /* <DEDUP_REMOVED lines=28> */
.L_x_319:
        /* <DEDUP_REMOVED lines=25> */
.L_x_318:
        /* <DEDUP_REMOVED lines=16> */
.L_x_320:
[----:B------:R-:W-:-:S13]  /*0b50*/  ISETP.NE.OR P0, PT, R0, RZ, P0 ;  /* 0x000000ff0000720c */ /* 0x000fda0000705670 */
[----:B------:R-:W-:Y:S05]  /*0b60*/  @!P0 BRA `(.L_x_316) ;  /* 0x000000a000008947 */ /* 0x000fea0003800000 */
.L_x_317:
        /* <DEDUP_REMOVED lines=10> */
.L_x_316:
[----:B------:R-:W-:-:S13]  /*0c10*/  ISETP.NE.AND P0, PT, RZ, UR6, PT ;  /* 0x00000006ff007c0c */ /* 0x000fda000bf05270 */
[----:B------:R-:W-:Y:S05]  /*0c20*/  @!P0 BRA `(.L_x_315) ;  /* 0x0000007000008947 */ /* 0x000fea0003800000 */
[----:B------:R-:W-:-:S09]  /*0c30*/  USHF.L.U32 UR4, UR4, 0x2, URZ ;  /* 0x0000000204047899 */ /* 0x000fd2000800063f */
.L_x_321:
[----:B------:R-:W0:Y:S01]  /*0c40*/  LDS R0, [UR4] ;  /* 0x00000004ff007984 */ /* 0x000e220008000800 */
[----:B------:R-:W-:Y:S02]  /*0c50*/  UIADD3 UR6, UR6, -0x1, URZ ;  /* 0xffffffff06067890 */ /* 0x000fe4000fffe03f */
[----:B------:R-:W-:-:S04]  /*0c60*/  UIADD3 UR4, UR4, 0x4, URZ ;  /* 0x0000000404047890 */ /* 0x000fc8000fffe03f */
[----:B------:R-:W-:Y:S01]  /*0c70*/  ISETP.NE.AND P0, PT, RZ, UR6, PT ;  /* 0x00000006ff007c0c */ /* 0x000fe2000bf05270 */
[----:B0-----:R-:W-:-:S12]  /*0c80*/  FADD.FTZ R23, R0, R23 ;  /* 0x0000001700177221 */ /* 0x001fd80000010000 */
[----:B------:R-:W-:Y:S05]  /*0c90*/  @P0 BRA `(.L_x_321) ;  /* 0xffffffa000000947 */ /* 0x000fea000383ffff */
.L_x_315:
        /* <DEDUP_REMOVED lines=10> */
[----:B------:R-:W-:-:S05]  /*0d40*/  F2FP.PACK_AB R23, RZ, R23 ;  /* 0x00000017ff17723e */ /* 0x000fca00000000ff */
[----:B------:R-:W-:Y:S01]  /*0d50*/  STG.E.U16 [R2.64], R23 ;  /* 0x0000001702007986 */ /* 0x000fe2000c101524 */
[----:B------:R-:W-:Y:S05]  /*0d60*/  EXIT ;  /* 0x000000000000794d */ /* 0x000fea0003800000 */
.L_x_322:
        /* <DEDUP_REMOVED lines=9> */
.L_x_446:


//--------------------- .text._ZN2at6native51_GLOBAL__N__eebb21b7_18_MultiMarginLoss_cu_b86932df30MultiMarginLoss_forward_kernelILi1EN3c104HalfEEEvPT0_PKS5_PKlS8_iibS5_ --------------------------
	.section	.text._ZN2at6native51_GLOBAL__N__eebb21b7_18_MultiMarginLoss_cu_b86932df30MultiMarginLoss_forward_kernelILi1EN3c104HalfEEEvPT0_PKS5_PKlS8_iibS5_,"ax",@progbits
	.sectioninfo	@"SHI_REGISTERS=26"
	.align	128
.text._ZN2at6native51_GLOBAL__N__eebb21b7_18_MultiMarginLoss_cu_b86932df30MultiMarginLoss_forward_kernelILi1EN3c104HalfEEEvPT0_PKS5_PKlS8_iibS5_:
        .type           _ZN2at6native51_GLOBAL__N__eebb21b7_18_MultiMarginLoss_cu_b86932df30MultiMarginLoss_forward_kernelILi1EN3c104HalfEEEvPT0_PKS5_PKlS8_iibS5_,@function
        .size           _ZN2at6native51_GLOBAL__N__eebb21b7_18_MultiMarginLoss_cu_b86932df30MultiMarginLoss_forward_kernelILi1EN3c104HalfEEEvPT0_PKS5_PKlS8_iibS5_,(.L_x_447 - _ZN2at6native51_GLOBAL__N__eebb21b7_18_MultiMarginLoss_cu_b86932df30MultiMarginLoss_forward_kernelILi1EN3c104HalfEEEvPT0_PKS5_PKlS8_iibS5_)
        .other          _ZN2at6native51_GLOBAL__N__eebb21b7_18_MultiMarginLoss_cu_b86932df30MultiMarginLoss_forward_kernelILi1EN3c104HalfEEEvPT0_PKS5_PKlS8_iibS5_,@"STO_CUDA_ENTRY STV_DEFAULT"
_ZN2at6native51_GLOBAL__N__eebb21b7_18_MultiMarginLoss_cu_b86932df30MultiMarginLoss_forward_kernelILi1EN3c104HalfEEEvPT0_PKS5_PKlS8_iibS5_:
        /* <DEDUP_REMOVED lines=33> */
.L_x_323:
        /* <DEDUP_REMOVED lines=23> */
.L_x_328:
        /* <DEDUP_REMOVED lines=16> */
[----:B------:R-:W2:Y:S02]  /*0480*/  LDG.E.U16 R4, [R2.64] ;  /* 0x0000002402047981 */ /* 0x000ea4000c1e1500 */
[----:B--2---:R-:W-:-:S05]  /*0490*/  HADD2.F32 R5, -RZ, R4.H0_H0 ;  /* 0x20000004ff057230 */ /* 0x004fca0000004100 */
[----:B------:R-:W-:-:S05]  /*04a0*/  FMUL.FTZ R5, R8, R5 ;  /* 0x0000000508057220 */ /* 0x000fca0000410000 */
[----:B------:R-:W-:-:S05]  /*04b0*/  F2FP.PACK_AB R5, RZ, R5 ;  /* 0x00000005ff05723e */ /* 0x000fca00000000ff */
[----:B------:R-:W-:-:S05]  /*04c0*/  HADD2.F32 R4, -RZ, R5.H0_H0 ;  /* 0x20000005ff047230 */ /* 0x000fca0000004100 */
[----:B------:R-:W-:-:S05]  /*04d0*/  FADD.FTZ R7, R7, R4 ;  /* 0x0000000407077221 */ /* 0x000fca0000010000 */
[----:B------:R0:W-:Y:S02]  /*04e0*/  STS [R0.X4], R7 ;  /* 0x0000000700007388 */ /* 0x0001e40000004800 */
.L_x_327:
[----:B------:R-:W-:Y:S05]  /*04f0*/  BSYNC B0 ;  /* 0x0000000000007941 */ /* 0x000fea0003800000 */
.L_x_326:
[----:B------:R-:W-:Y:S05]  /*0500*/  @!P1 BRA `(.L_x_328) ;  /* 0xfffffe7000009947 */ /* 0x000fea000383ffff */
[----:B------:R-:W-:Y:S05]  /*0510*/  BRA `(.L_x_324) ;  /* 0x0000018000007947 */ /* 0x000fea0003800000 */
.L_x_325:
        /* <DEDUP_REMOVED lines=8> */
.L_x_329:
        /* <DEDUP_REMOVED lines=12> */
[----:B------:R-:W-:-:S05]  /*0660*/  @!P0 FADD.FTZ R5, R5, R4 ;  /* 0x0000000405058221 */ /* 0x000fca0000010000 */
[----:B------:R0:W-:Y:S01]  /*0670*/  @!P0 STS [R0.X4], R5 ;  /* 0x0000000500008388 */ /* 0x0001e20000004800 */
[----:B------:R-:W-:-:S13]  /*0680*/  ISETP.GE.AND P0, PT, R7, c[0x0][0x184], PT ;  /* 0x0000610007007a0c */ /* 0x000fda0003f06270 */
[----:B0-----:R-:W-:Y:S05]  /*0690*/  @!P0 BRA `(.L_x_329) ;  /* 0xffffff0000008947 */ /* 0x001fea000383ffff */
.L_x_324:
        /* <DEDUP_REMOVED lines=28> */
.L_x_334:
        /* <DEDUP_REMOVED lines=25> */
.L_x_333:
        /* <DEDUP_REMOVED lines=16> */
.L_x_335:
[----:B------:R-:W-:-:S13]  /*0af0*/  ISETP.NE.OR P0, PT, R0, RZ, P0 ;  /* 0x000000ff0000720c */ /* 0x000fda0000705670 */
[----:B------:R-:W-:Y:S05]  /*0b00*/  @!P0 BRA `(.L_x_331) ;  /* 0x000000a000008947 */ /* 0x000fea0003800000 */
.L_x_332:
        /* <DEDUP_REMOVED lines=10> */
.L_x_331:
[----:B------:R-:W-:-:S13]  /*0bb0*/  ISETP.NE.AND P0, PT, RZ, UR6, PT ;  /* 0x00000006ff007c0c */ /* 0x000fda000bf05270 */
[----:B------:R-:W-:Y:S05]  /*0bc0*/  @!P0 BRA `(.L_x_330) ;  /* 0x0000007000008947 */ /* 0x000fea0003800000 */
[----:B------:R-:W-:-:S09]  /*0bd0*/  USHF.L.U32 UR4, UR4, 0x2, URZ ;  /* 0x0000000204047899 */ /* 0x000fd2000800063f */
.L_x_336:
[----:B------:R-:W0:Y:S01]  /*0be0*/  LDS R0, [UR4] ;  /* 0x00000004ff007984 */ /* 0x000e220008000800 */
[----:B------:R-:W-:Y:S02]  /*0bf0*/  UIADD3 UR6, UR6, -0x1, URZ ;  /* 0xffffffff06067890 */ /* 0x000fe4000fffe03f */
[----:B------:R-:W-:-:S04]  /*0c00*/  UIADD3 UR4, UR4, 0x4, URZ ;  /* 0x0000000404047890 */ /* 0x000fc8000fffe03f */
[----:B------:R-:W-:Y:S01]  /*0c10*/  ISETP.NE.AND P0, PT, RZ, UR6, PT ;  /* 0x00000006ff007c0c */ /* 0x000fe2000bf05270 */
[----:B0-----:R-:W-:-:S12]  /*0c20*/  FADD.FTZ R23, R0, R23 ;  /* 0x0000001700177221 */ /* 0x001fd80000010000 */
[----:B------:R-:W-:Y:S05]  /*0c30*/  @P0 BRA `(.L_x_336) ;  /* 0xffffffa000000947 */ /* 0x000fea000383ffff */
.L_x_330:
        /* <DEDUP_REMOVED lines=13> */
.L_x_337:
        /* <DEDUP_REMOVED lines=15> */
.L_x_447:


//--------------------- .text._ZN2at6native51_GLOBAL__N__eebb21b7_18_MultiMarginLoss_cu_b86932df30MultiMarginLoss_forward_kernelILi2EfEEvPT0_PKS3_PKlS6_iibS3_ --------------------------
	.section	.text._ZN2at6native51_GLOBAL__N__eebb21b7_18_MultiMarginLoss_cu_b86932df30MultiMarginLoss_forward_kernelILi2EfEEvPT0_PKS3_PKlS6_iibS3_,"ax",@progbits
	.sectioninfo	@"SHI_REGISTERS=24"
	.align	128
.text._ZN2at6native51_GLOBAL__N__eebb21b7_18_MultiMarginLoss_cu_b86932df30MultiMarginLoss_forward_kernelILi2EfEEvPT0_PKS3_PKlS6_iibS3_:
        .type           _ZN2at6native51_GLOBAL__N__eebb21b7_18_MultiMarginLoss_cu_b86932df30MultiMarginLoss_forward_kernelILi2EfEEvPT0_PKS3_PKlS6_iibS3_,@function
        .size           _ZN2at6native51_GLOBAL__N__eebb21b7_18_MultiMarginLoss_cu_b86932df30MultiMarginLoss_forward_kernelILi2EfEEvPT0_PKS3_PKlS6_iibS3_,(.L_x_448 - _ZN2at6native51_GLOBAL__N__eebb21b7_18_MultiMarginLoss_cu_b86932df30MultiMarginLoss_forward_kernelILi2EfEEvPT0_PKS3_PKlS6_iibS3_)
        .other          _ZN2at6native51_GLOBAL__N__eebb21b7_18_MultiMarginLoss_cu_b86932df30MultiMarginLoss_forward_kernelILi2EfEEvPT0_PKS3_PKlS6_iibS3_,@"STO_CUDA_ENTRY STV_DEFAULT"
_ZN2at6native51_GLOBAL__N__eebb21b7_18_MultiMarginLoss_cu_b86932df30MultiMarginLoss_forward_kernelILi2EfEEvPT0_PKS3_PKlS6_iibS3_:
[----:B------:R-:W-:Y:S02]  /*0000*/  IMAD.MOV.U32 R1, RZ, RZ, c[0x0][0x28] ;  /* 0x00000a00ff017624 */ /* 0x000fe400078e00ff */
[----:B------:R-:W0:Y:S01]  /*0010*/  S2UR UR39, SR_CTAID.X ;  /* 0x00000000002779c3 */ /* 0x000e220000002500 */
[----:B------:R-:W-:Y:S02]  /*0020*/  UMOV UR6, 0x8 ;  /* 0x0000000800067882 */ /* 0x000fe40000000000 */
[----:B------:R-:W-:Y:S02]  /*0030*/  ULDC.64 UR4, c[0x0][0x170] ;  /* 0x00005c0000047ab9 */ /* 0x000fe40000000a00 */
[----:B------:R-:W-:Y:S02]  /*0040*/  ULDC.64 UR36, c[0x0][0x118] ;  /* 0x0000460000247ab9 */ /* 0x000fe40000000a00 */
[----:B0-----:R-:W-:-:S06]  /*0050*/  UIMAD.WIDE UR4, UR39, UR6, UR4 ;  /* 0x00000006270472a5 */ /* 0x001fcc000f8e0204 */
[----:B------:R-:W-:Y:S02]  /*0060*/  IMAD.U32 R2, RZ, RZ, UR4 ;  /* 0x00000004ff027e24 */ /* 0x000fe4000f8e00ff */
[----:B------:R-:W-:-:S05]  /*0070*/  IMAD.U32 R3, RZ, RZ, UR5 ;  /* 0x00000005ff037e24 */ /* 0x000fca000f8e00ff */
[----:B------:R-:W2:Y:S01]  /*0080*/  LDG.E R2, [R2.64] ;  /* 0x0000002402027981 */ /* 0x000ea2000c1e1900 */
[----:B------:R-:W-:Y:S02]  /*0090*/  ULDC UR38, c[0x0][0x184] ;  /* 0x0000610000267ab9 */ /* 0x000fe40000000800 */
[----:B------:R-:W-:Y:S01]  /*00a0*/  USHF.R.S32.HI UR40, URZ, 0x1f, UR39 ;  /* 0x0000001f3f287899 */ /* 0x000fe20008011427 */
[----:B--2---:R-:W0:Y:S02]  /*00b0*/  R2UR UR41, R2 ;  /* 0x00000000022973c2 */ /* 0x004e2400000e0000 */
[----:B0-----:R-:W-:Y:S02]  /*00c0*/  UISETP.GE.AND UP0, UPT, UR41, UR38, UPT ;  /* 0x000000262900728c */ /* 0x001fe4000bf06270 */
[----:B------:R-:W-:Y:S02]  /*00d0*/  USHF.R.U32.HI UR5, URZ, 0x1f, UR41 ;  /* 0x0000001f3f057899 */ /* 0x000fe40008011629 */
[----:B------:R-:W-:-:S02]  /*00e0*/  USEL UR4, URZ, 0x1, !UP0 ;  /* 0x000000013f047887 */ /* 0x000fc4000c000000 */
[----:B------:R-:W-:Y:S02]  /*00f0*/  UIMAD UR38, UR39, UR38, URZ ;  /* 0x00000026272672a4 */ /* 0x000fe4000f8e023f */
[----:B------:R-:W-:Y:S02]  /*0100*/  ULOP3.LUT UP0, URZ, UR5, UR4, URZ, 0xfc, !UPT ;  /* 0x00000004053f7292 */ /* 0x000fe4000f80fc3f */
[----:B------:R-:W-:-:S04]  /*0110*/  USHF.R.S32.HI UR42, URZ, 0x1f, UR38 ;  /* 0x0000001f3f2a7899 */ /* 0x000fc80008011426 */
[----:B------:R-:W-:-:S13]  /*0120*/  PLOP3.LUT P0, PT, PT, PT, UP0, 0x80, 0x0 ;  /* 0x000000000000781c */ /* 0x000fda0003f0f008 */
[----:B------:R-:W-:Y:S05]  /*0130*/  @!P0 BRA `(.L_x_338) ;  /* 0x0000013000008947 */ /* 0x000fea0003800000 */
[----:B------:R-:W-:Y:S01]  /*0140*/  MOV R2, 0x130 ;  /* 0x0000013000027802 */ /* 0x000fe20000000f00 */
[----:B------:R-:W-:Y:S01]  /*0150*/  HFMA2.MMA R12, -RZ, RZ, 0, 5.9604644775390625e-08 ;  /* 0x00000001ff0c7435 */ /* 0x000fe200000001ff */
[----:B------:R-:W-:Y:S02]  /*0160*/  IMAD.MOV.U32 R4, RZ, RZ, c[0x4][0x120] ;  /* 0x01004800ff047624 */ /* 0x000fe400078e00ff */
[----:B------:R-:W-:Y:S02]  /*0170*/  IMAD.MOV.U32 R5, RZ, RZ, c[0x4][0x124] ;  /* 0x01004900ff057624 */ /* 0x000fe400078e00ff */
[----:B------:R-:W0:Y:S01]  /*0180*/  LDC.64 R2, c[0x4][R2] ;  /* 0x0100000002027b82 */ /* 0x000e220000000a00 */
[----:B------:R-:W-:Y:S02]  /*0190*/  IMAD.MOV.U32 R6, RZ, RZ, c[0x4][0x128] ;  /* 0x01004a00ff067624 */ /* 0x000fe400078e00ff */
[----:B------:R-:W-:Y:S02]  /*01a0*/  IMAD.MOV.U32 R7, RZ, RZ, c[0x4][0x12c] ;  /* 0x01004b00ff077624 */ /* 0x000fe400078e00ff */
[----:B------:R-:W-:-:S02]  /*01b0*/  IMAD.MOV.U32 R8, RZ, RZ, 0x22 ;  /* 0x00000022ff087424 */ /* 0x000fc400078e00ff */
[----:B------:R-:W-:Y:S02]  /*01c0*/  IMAD.MOV.U32 R10, RZ, RZ, c[0x4][0x18] ;  /* 0x01000600ff0a7624 */ /* 0x000fe400078e00ff */
[----:B------:R-:W-:Y:S02]  /*01d0*/  IMAD.MOV.U32 R11, RZ, RZ, c[0x4][0x1c] ;  /* 0x01000700ff0b7624 */ /* 0x000fe400078e00ff */
        /* <DEDUP_REMOVED lines=9> */
.L_x_338:
[----:B------:R-:W0:Y:S04]  /*0270*/  S2R R0, SR_TID.X ;  /* 0x0000000000007919 */ /* 0x000e280000002100 */
[----:B0-----:R0:W-:Y:S01]  /*0280*/  STS [R0.X4], RZ ;  /* 0x000000ff00007388 */ /* 0x0011e20000004800 */
[----:B------:R-:W-:-:S13]  /*0290*/  ISETP.GE.AND P0, PT, R0, c[0x0][0x184], PT ;  /* 0x0000610000007a0c */ /* 0x000fda0003f06270 */
[----:B------:R-:W-:Y:S05]  /*02a0*/  @P0 BRA `(.L_x_339) ;  /* 0x00000bd000000947 */ /* 0x000fea0003800000 */
[----:B0-----:R-:W-:Y:S02]  /*02b0*/  USHF.R.S32.HI UR4, URZ, 0x1f, UR41 ;  /* 0x0000001f3f047899 */ /* 0x001fe40008011429 */
[----:B------:R-:W-:Y:S02]  /*02c0*/  UIADD3 UR6, UP0, UR38, UR41, URZ ;  /* 0x0000002926067290 */ /* 0x000fe4000ff1e03f */
[----:B------:R-:W-:Y:S02]  /*02d0*/  ULDC.64 UR8, c[0x0][0x168] ;  /* 0x00005a0000087ab9 */ /* 0x000fe40000000a00 */
[----:B------:R-:W-:Y:S02]  /*02e0*/  UIADD3.X UR7, UR42, UR4, URZ, UP0, !UPT ;  /* 0x000000042a077290 */ /* 0x000fe400087fe43f */
[----:B------:R-:W-:-:S04]  /*02f0*/  ULEA UR5, UP0, UR6, UR8, 0x2 ;  /* 0x0000000806057291 */ /* 0x000fc8000f80103f */
[----:B------:R-:W-:Y:S02]  /*0300*/  ULEA.HI.X UR6, UR6, UR9, UR7, 0x2, UP0 ;  /* 0x0000000906067291 */ /* 0x000fe400080f1407 */
[----:B------:R-:W-:-:S04]  /*0310*/  IMAD.U32 R2, RZ, RZ, UR5 ;  /* 0x00000005ff027e24 */ /* 0x000fc8000f8e00ff */
[----:B------:R-:W-:-:S05]  /*0320*/  IMAD.U32 R3, RZ, RZ, UR6 ;  /* 0x00000006ff037e24 */ /* 0x000fca000f8e00ff */
[----:B------:R0:W2:Y:S01]  /*0330*/  LDG.E R2, [R2.64] ;  /* 0x0000002402027981 */ /* 0x0000a2000c1e1900 */
[----:B------:R-:W1:Y:S01]  /*0340*/  I2F.U32.RP R7, c[0x0][0x0] ;  /* 0x0000000000077b06 */ /* 0x000e620000209000 */
[----:B------:R-:W-:Y:S02]  /*0350*/  LOP3.LUT R6, RZ, R0, RZ, 0x33, !PT ;  /* 0x00000000ff067212 */ /* 0x000fe400078e33ff */
[----:B------:R-:W-:Y:S02]  /*0360*/  ISETP.NE.U32.AND P2, PT, RZ, c[0x0][0x0], PT ;  /* 0x00000000ff007a0c */ /* 0x000fe40003f45070 */
[----:B------:R-:W-:-:S03]  /*0370*/  IADD3 R6, R6, c[0x0][0x184], RZ ;  /* 0x0000610006067a10 */ /* 0x000fc60007ffe0ff */
[----:B-1----:R-:W1:Y:S02]  /*0380*/  MUFU.RCP R7, R7 ;  /* 0x0000000700077308 */ /* 0x002e640000001000 */
[----:B-1----:R-:W-:-:S06]  /*0390*/  IADD3 R4, R7, 0xffffffe, RZ ;  /* 0x0ffffffe07047810 */ /* 0x002fcc0007ffe0ff */
[----:B------:R1:W3:Y:S02]  /*03a0*/  F2I.FTZ.U32.TRUNC.NTZ R5, R4 ;  /* 0x0000000400057305 */ /* 0x0002e4000021f000 */
[----:B-1----:R-:W-:Y:S02]  /*03b0*/  IMAD.MOV.U32 R4, RZ, RZ, RZ ;  /* 0x000000ffff047224 */ /* 0x002fe400078e00ff */
[----:B---3--:R-:W-:-:S04]  /*03c0*/  IMAD.MOV R9, RZ, RZ, -R5 ;  /* 0x000000ffff097224 */ /* 0x008fc800078e0a05 */
[----:B------:R-:W-:-:S04]  /*03d0*/  IMAD R9, R9, c[0x0][0x0], RZ ;  /* 0x0000000009097a24 */ /* 0x000fc800078e02ff */
[----:B------:R-:W-:-:S06]  /*03e0*/  IMAD.HI.U32 R5, R5, R9, R4 ;  /* 0x0000000905057227 */ /* 0x000fcc00078e0004 */
[----:B------:R-:W-:-:S04]  /*03f0*/  IMAD.HI.U32 R5, R5, R6, RZ ;  /* 0x0000000605057227 */ /* 0x000fc800078e00ff */
[----:B0-----:R-:W-:-:S04]  /*0400*/  IMAD.MOV R3, RZ, RZ, -R5 ;  /* 0x000000ffff037224 */ /* 0x001fc800078e0a05 */
        /* <DEDUP_REMOVED lines=13> */
[----:B------:R-:W-:Y:S01]  /*04e0*/  ULDC.64 UR6, c[0x0][0x178] ;  /* 0x00005e0000067ab9 */ /* 0x000fe20000000a00 */
[----:B------:R-:W-:Y:S01]  /*04f0*/  ISETP.NE.AND P0, PT, R7, RZ, PT ;  /* 0x000000ff0700720c */ /* 0x000fe20003f05270 */
[----:B------:R-:W-:Y:S01]  /*0500*/  ULEA UR5, UP0, UR41, UR6, 0x2 ;  /* 0x0000000629057291 */ /* 0x000fe2000f80103f */
[----:B------:R-:W-:Y:S01]  /*0510*/  ISETP.GE.U32.AND P1, PT, R5, 0x3, PT ;  /* 0x000000030500780c */ /* 0x000fe20003f26070 */
[----:B------:R-:W-:Y:S01]  /*0520*/  BSSY B0, `(.L_x_341) ;  /* 0x000001f000007945 */ /* 0x000fe20003800000 */
[----:B------:R-:W-:Y:S01]  /*0530*/  IMAD.MOV.U32 R3, RZ, RZ, RZ ;  /* 0x000000ffff037224 */ /* 0x000fe200078e00ff */
[----:B------:R-:W-:Y:S01]  /*0540*/  ULEA.HI.X UR4, UR41, UR7, UR4, 0x2, UP0 ;  /* 0x0000000729047291 */ /* 0x000fe200080f1404 */
[----:B------:R-:W-:Y:S02]  /*0550*/  IMAD.MOV.U32 R6, RZ, RZ, R0 ;  /* 0x000000ffff067224 */ /* 0x000fe400078e0000 */
[----:B------:R-:W-:-:S03]  /*0560*/  IMAD.U32 R4, RZ, RZ, UR5 ;  /* 0x00000005ff047e24 */ /* 0x000fc6000f8e00ff */
[----:B------:R-:W-:Y:S02]  /*0570*/  MOV R5, UR4 ;  /* 0x0000000400057c02 */ /* 0x000fe40008000f00 */
[----:B------:R-:W-:Y:S05]  /*0580*/  @!P0 BRA `(.L_x_342) ;  /* 0x0000018000008947 */ /* 0x000fea0003800000 */
[C---:B------:R-:W-:Y:S01]  /*0590*/  IADD3 R11, P0, R0.reuse, UR38, RZ ;  /* 0x00000026000b7c10 */ /* 0x040fe2000ff1e0ff */
[----:B------:R-:W-:Y:S01]  /*05a0*/  IMAD.MOV.U32 R3, RZ, RZ, RZ ;  /* 0x000000ffff037224 */ /* 0x000fe200078e00ff */
[C---:B------:R-:W-:Y:S02]  /*05b0*/  IADD3 R12, R0.reuse, -UR41, RZ ;  /* 0x80000029000c7c10 */ /* 0x040fe4000fffe0ff */
[----:B------:R-:W-:Y:S02]  /*05c0*/  LEA R10, P2, R11, c[0x0][0x168], 0x2 ;  /* 0x00005a000b0a7a11 */ /* 0x000fe400078410ff */
[----:B------:R-:W-:-:S04]  /*05d0*/  LEA.HI.X.SX32 R6, R0, UR42, 0x1, P0 ;  /* 0x0000002a00067c11 */ /* 0x000fc800080f0eff */
[----:B------:R-:W-:Y:S01]  /*05e0*/  LEA.HI.X R11, R11, c[0x0][0x16c], R6, 0x2, P2 ;  /* 0x00005b000b0b7a11 */ /* 0x000fe200010f1406 */
[----:B------:R-:W-:-:S04]  /*05f0*/  IMAD.MOV.U32 R6, RZ, RZ, R0 ;  /* 0x000000ffff067224 */ /* 0x000fc800078e0000 */
.L_x_343:
[----:B------:R-:W2:Y:S02]  /*0600*/  LDG.E R9, [R10.64] ;  /* 0x000000240a097981 */ /* 0x000ea4000c1e1900 */
[----:B--2---:R-:W-:-:S05]  /*0610*/  FADD.FTZ R8, R2, R9 ;  /* 0x0000000902087221 */ /* 0x004fca0000010000 */
[----:B------:R-:W-:-:S04]  /*0620*/  FSETP.GT.FTZ.AND P0, PT, R8, RZ, PT ;  /* 0x000000ff0800720b */ /* 0x000fc80003f14000 */
[----:B------:R-:W-:-:S13]  /*0630*/  ISETP.EQ.OR P0, PT, R12, RZ, !P0 ;  /* 0x000000ff0c00720c */ /* 0x000fda0004702670 */
[----:B------:R-:W2:Y:S01]  /*0640*/  @!P0 LDG.E R9, [R4.64] ;  /* 0x0000002404098981 */ /* 0x000ea2000c1e1900 */
[----:B------:R-:W-:Y:S01]  /*0650*/  @!P0 FMUL.FTZ R8, R8, R8 ;  /* 0x0000000808088220 */ /* 0x000fe20000410000 */
[----:B------:R-:W-:Y:S02]  /*0660*/  IADD3 R7, R7, -0x1, RZ ;  /* 0xffffffff07077810 */ /* 0x000fe40007ffe0ff */
[----:B------:R-:W-:Y:S02]  /*0670*/  IADD3 R6, R6, c[0x0][0x0], RZ ;  /* 0x0000000006067a10 */ /* 0x000fe40007ffe0ff */
[----:B------:R-:W-:Y:S01]  /*0680*/  IADD3 R12, R12, c[0x0][0x0], RZ ;  /* 0x000000000c0c7a10 */ /* 0x000fe20007ffe0ff */
[----:B--2---:R-:W-:Y:S02]  /*0690*/  @!P0 FFMA.FTZ R3, R8, R9, R3 ;  /* 0x0000000908038223 */ /* 0x004fe40000010003 */
[----:B------:R-:W-:-:S03]  /*06a0*/  IMAD.MOV.U32 R9, RZ, RZ, c[0x0][0x0] ;  /* 0x00000000ff097624 */ /* 0x000fc600078e00ff */
[----:B------:R0:W-:Y:S01]  /*06b0*/  @!P0 STS [R0.X4], R3 ;  /* 0x0000000300008388 */ /* 0x0001e20000004800 */
[----:B------:R-:W-:Y:S01]  /*06c0*/  ISETP.NE.AND P0, PT, R7, RZ, PT ;  /* 0x000000ff0700720c */ /* 0x000fe20003f05270 */
[----:B------:R-:W-:-:S04]  /*06d0*/  IMAD.WIDE R8, R9, 0x4, R10 ;  /* 0x0000000409087825 */ /* 0x000fc800078e020a */
[----:B------:R-:W-:Y:S02]  /*06e0*/  IMAD.MOV.U32 R10, RZ, RZ, R8 ;  /* 0x000000ffff0a7224 */ /* 0x000fe400078e0008 */
[----:B------:R-:W-:-:S06]  /*06f0*/  IMAD.MOV.U32 R11, RZ, RZ, R9 ;  /* 0x000000ffff0b7224 */ /* 0x000fcc00078e0009 */
[----:B0-----:R-:W-:Y:S05]  /*0700*/  @P0 BRA `(.L_x_343) ;  /* 0xfffffef000000947 */ /* 0x001fea000383ffff */
.L_x_342:
[----:B------:R-:W-:Y:S05]  /*0710*/  BSYNC B0 ;  /* 0x0000000000007941 */ /* 0x000fea0003800000 */
.L_x_341:
[----:B------:R-:W-:Y:S01]  /*0720*/  BSSY B0, `(.L_x_344) ;  /* 0x0000030000007945 */ /* 0x000fe20003800000 */
[----:B------:R-:W-:Y:S05]  /*0730*/  @!P1 BRA `(.L_x_345) ;  /* 0x000002e000009947 */ /* 0x000fea0003800000 */
.L_x_346:
[C---:B------:R-:W-:Y:S02]  /*0740*/  IADD3 R7, P0, R6.reuse, UR38, RZ ;  /* 0x0000002606077c10 */ /* 0x040fe4000ff1e0ff */
[----:B------:R-:W-:Y:S02]  /*0750*/  MOV R9, c[0x0][0x0] ;  /* 0x0000000000097a02 */ /* 0x000fe40000000f00 */
[----:B------:R-:W-:Y:S02]  /*0760*/  LEA.HI.X.SX32 R8, R6, UR42, 0x1, P0 ;  /* 0x0000002a06087c11 */ /* 0x000fe400080f0eff */
[----:B------:R-:W-:-:S04]  /*0770*/  LEA R10, P0, R7, c[0x0][0x168], 0x2 ;  /* 0x00005a00070a7a11 */ /* 0x000fc800078010ff */
[----:B------:R-:W-:-:S05]  /*0780*/  LEA.HI.X R11, R7, c[0x0][0x16c], R8, 0x2, P0 ;  /* 0x00005b00070b7a11 */ /* 0x000fca00000f1408 */
[----:B------:R-:W2:Y:S01]  /*0790*/  LDG.E R7, [R10.64] ;  /* 0x000000240a077981 */ /* 0x000ea2000c1e1900 */
[----:B------:R-:W-:-:S05]  /*07a0*/  IMAD.WIDE R12, R9, 0x4, R10 ;  /* 0x00000004090c7825 */ /* 0x000fca00078e020a */
[----:B------:R-:W3:Y:S01]  /*07b0*/  LDG.E R17, [R12.64] ;  /* 0x000000240c117981 */ /* 0x000ee2000c1e1900 */
[----:B------:R-:W-:-:S05]  /*07c0*/  IMAD.WIDE R14, R9, 0x4, R12 ;  /* 0x00000004090e7825 */ /* 0x000fca00078e020c */
[----:B------:R-:W4:Y:S01]  /*07d0*/  LDG.E R19, [R14.64] ;  /* 0x000000240e137981 */ /* 0x000f22000c1e1900 */
[----:B------:R-:W-:-:S06]  /*07e0*/  IMAD.WIDE R8, R9, 0x4, R14 ;  /* 0x0000000409087825 */ /* 0x000fcc00078e020e */
[----:B------:R-:W5:Y:S01]  /*07f0*/  LDG.E R9, [R8.64] ;  /* 0x0000002408097981 */ /* 0x000f62000c1e1900 */
[----:B--2---:R-:W-:-:S05]  /*0800*/  FADD.FTZ R16, R2, R7 ;  /* 0x0000000702107221 */ /* 0x004fca0000010000 */
[----:B------:R-:W-:Y:S01]  /*0810*/  FSETP.GT.FTZ.AND P0, PT, R16, RZ, PT ;  /* 0x000000ff1000720b */ /* 0x000fe20003f14000 */
[----:B---3--:R-:W-:-:S03]  /*0820*/  FADD.FTZ R17, R2, R17 ;  /* 0x0000001102117221 */ /* 0x008fc60000010000 */
[C---:B------:R-:W-:Y:S02]  /*0830*/  ISETP.EQ.OR P0, PT, R6.reuse, UR41, !P0 ;  /* 0x0000002906007c0c */ /* 0x040fe4000c702670 */
[----:B------:R-:W-:Y:S01]  /*0840*/  IADD3 R6, R6, c[0x0][0x0], RZ ;  /* 0x0000000006067a10 */ /* 0x000fe20007ffe0ff */
[----:B----4-:R-:W-:Y:S01]  /*0850*/  FADD.FTZ R19, R2, R19 ;  /* 0x0000001302137221 */ /* 0x010fe20000010000 */
[----:B------:R-:W-:-:S04]  /*0860*/  FSETP.GT.FTZ.AND P1, PT, R17, RZ, PT ;  /* 0x000000ff1100720b */ /* 0x000fc80003f34000 */
[C---:B------:R-:W-:Y:S02]  /*0870*/  ISETP.EQ.OR P1, PT, R6.reuse, UR41, !P1 ;  /* 0x0000002906007c0c */ /* 0x040fe4000cf22670 */
[----:B------:R-:W-:Y:S01]  /*0880*/  IADD3 R6, R6, c[0x0][0x0], RZ ;  /* 0x0000000006067a10 */ /* 0x000fe20007ffe0ff */
[----:B-----5:R-:W-:Y:S01]  /*0890*/  FADD.FTZ R9, R2, R9 ;  /* 0x0000000902097221 */ /* 0x020fe20000010000 */
[----:B------:R-:W-:Y:S01]  /*08a0*/  FSETP.GT.FTZ.AND P2, PT, R19, RZ, PT ;  /* 0x000000ff1300720b */ /* 0x000fe20003f54000 */
[----:B------:R-:W2:Y:S01]  /*08b0*/  @!P0 LDG.E R7, [R4.64] ;  /* 0x0000002404078981 */ /* 0x000ea2000c1e1900 */
[C---:B------:R-:W-:Y:S02]  /*08c0*/  IADD3 R8, R6.reuse, c[0x0][0x0], RZ ;  /* 0x0000000006087a10 */ /* 0x040fe40007ffe0ff */
[----:B------:R-:W-:Y:S02]  /*08d0*/  ISETP.EQ.OR P2, PT, R6, UR41, !P2 ;  /* 0x0000002906007c0c */ /* 0x000fe4000d742670 */
[----:B------:R-:W-:-:S03]  /*08e0*/  FSETP.GT.FTZ.AND P3, PT, R9, RZ, PT ;  /* 0x000000ff0900720b */ /* 0x000fc60003f74000 */
[----:B------:R-:W3:Y:S01]  /*08f0*/  @!P1 LDG.E R10, [R4.64] ;  /* 0x00000024040a9981 */ /* 0x000ee2000c1e1900 */
[----:B------:R-:W-:-:S07]  /*0900*/  ISETP.EQ.OR P3, PT, R8, UR41, !P3 ;  /* 0x0000002908007c0c */ /* 0x000fce000df62670 */
[----:B------:R-:W4:Y:S06]  /*0910*/  @!P2 LDG.E R11, [R4.64] ;  /* 0x00000024040ba981 */ /* 0x000f2c000c1e1900 */
[----:B------:R-:W5:Y:S01]  /*0920*/  @!P3 LDG.E R12, [R4.64] ;  /* 0x00000024040cb981 */ /* 0x000f62000c1e1900 */
[----:B------:R-:W-:-:S04]  /*0930*/  @!P0 FMUL.FTZ R6, R16, R16 ;  /* 0x0000001010068220 */ /* 0x000fc80000410000 */
[----:B--2---:R-:W-:Y:S02]  /*0940*/  @!P0 FFMA.FTZ R3, R6, R7, R3 ;  /* 0x0000000706038223 */ /* 0x004fe40000010003 */
[----:B------:R-:W-:-:S03]  /*0950*/  @!P1 FMUL.FTZ R6, R17, R17 ;  /* 0x0000001111069220 */ /* 0x000fc60000410000 */
[----:B------:R3:W-:Y:S02]  /*0960*/  @!P0 STS [R0.X4], R3 ;  /* 0x0000000300008388 */ /* 0x0007e40000004800 */
[----:B---3--:R-:W-:Y:S02]  /*0970*/  @!P1 FFMA.FTZ R3, R10, R6, R3 ;  /* 0x000000060a039223 */ /* 0x008fe40000010003 */
[----:B------:R-:W-:-:S03]  /*0980*/  @!P2 FMUL.FTZ R6, R19, R19 ;  /* 0x000000131306a220 */ /* 0x000fc60000410000 */
[----:B------:R4:W-:Y:S02]  /*0990*/  @!P1 STS [R0.X4], R3 ;  /* 0x0000000300009388 */ /* 0x0009e40000004800 */
[----:B----4-:R-:W-:Y:S02]  /*09a0*/  @!P2 FFMA.FTZ R3, R11, R6, R3 ;  /* 0x000000060b03a223 */ /* 0x010fe40000010003 */
[----:B------:R-:W-:-:S03]  /*09b0*/  @!P3 FMUL.FTZ R6, R9, R9 ;  /* 0x000000090906b220 */ /* 0x000fc60000410000 */
[----:B------:R5:W-:Y:S02]  /*09c0*/  @!P2 STS [R0.X4], R3 ;  /* 0x000000030000a388 */ /* 0x000be40000004800 */
[----:B-----5:R-:W-:Y:S01]  /*09d0*/  @!P3 FFMA.FTZ R3, R12, R6, R3 ;  /* 0x000000060c03b223 */ /* 0x020fe20000010003 */
[----:B------:R-:W-:-:S04]  /*09e0*/  IADD3 R6, R8, c[0x0][0x0], RZ ;  /* 0x0000000008067a10 */ /* 0x000fc80007ffe0ff */
[----:B------:R0:W-:Y:S01]  /*09f0*/  @!P3 STS [R0.X4], R3 ;  /* 0x000000030000b388 */ /* 0x0001e20000004800 */
[----:B------:R-:W-:-:S13]  /*0a00*/  ISETP.GE.AND P0, PT, R6, c[0x0][0x184], PT ;  /* 0x0000610006007a0c */ /* 0x000fda0003f06270 */
[----:B0-----:R-:W-:Y:S05]  /*0a10*/  @!P0 BRA `(.L_x_346) ;  /* 0xfffffd2000008947 */ /* 0x001fea000383ffff */
.L_x_345:
[----:B------:R-:W-:Y:S05]  /*0a20*/  BSYNC B0 ;  /* 0x0000000000007941 */ /* 0x000fea0003800000 */
.L_x_344:
[----:B------:R-:W-:Y:S05]  /*0a30*/  BRA `(.L_x_339) ;  /* 0x0000044000007947 */ /* 0x000fea0003800000 */
.L_x_340:
[----:B------:R-:W-:Y:S01]  /*0a40*/  ISETP.NE.AND P0, PT, R7, RZ, PT ;  /* 0x000000ff0700720c */ /* 0x000fe20003f05270 */
[----:B------:R-:W-:Y:S01]  /*0a50*/  BSSY B0, `(.L_x_347) ;  /* 0x000001b000007945 */ /* 0x000fe20003800000 */
[----:B------:R-:W-:Y:S01]  /*0a60*/  ISETP.GE.U32.AND P1, PT, R5, 0x3, PT ;  /* 0x000000030500780c */ /* 0x000fe20003f26070 */
[----:B------:R-:W-:Y:S02]  /*0a70*/  IMAD.MOV.U32 R3, RZ, RZ, RZ ;  /* 0x000000ffff037224 */ /* 0x000fe400078e00ff */
[----:B------:R-:W-:-:S08]  /*0a80*/  IMAD.MOV.U32 R4, RZ, RZ, R0 ;  /* 0x000000ffff047224 */ /* 0x000fd000078e0000 */
[----:B------:R-:W-:Y:S05]  /*0a90*/  @!P0 BRA `(.L_x_348) ;  /* 0x0000016000008947 */ /* 0x000fea0003800000 */
[C---:B------:R-:W-:Y:S01]  /*0aa0*/  IADD3 R9, P0, R0.reuse, UR38, RZ ;  /* 0x0000002600097c10 */ /* 0x040fe2000ff1e0ff */
[----:B------:R-:W-:Y:S01]  /*0ab0*/  IMAD.MOV.U32 R3, RZ, RZ, RZ ;  /* 0x000000ffff037224 */ /* 0x000fe200078e00ff */
[C---:B------:R-:W-:Y:S02]  /*0ac0*/  IADD3 R5, R0.reuse, -UR41, RZ ;  /* 0x8000002900057c10 */ /* 0x040fe4000fffe0ff */
[----:B------:R-:W-:Y:S02]  /*0ad0*/  LEA R8, P2, R9, c[0x0][0x168], 0x2 ;  /* 0x00005a0009087a11 */ /* 0x000fe400078410ff */
[----:B------:R-:W-:-:S04]  /*0ae0*/  LEA.HI.X.SX32 R4, R0, UR42, 0x1, P0 ;  /* 0x0000002a00047c11 */ /* 0x000fc800080f0eff */
[----:B------:R-:W-:Y:S01]  /*0af0*/  LEA.HI.X R9, R9, c[0x0][0x16c], R4, 0x2, P2 ;  /* 0x00005b0009097a11 */ /* 0x000fe200010f1404 */
[----:B------:R-:W-:Y:S02]  /*0b00*/  IMAD.MOV.U32 R4, RZ, RZ, R0 ;  /* 0x000000ffff047224 */ /* 0x000fe400078e0000 */
.L_x_349:
[----:B------:R-:W-:Y:S02]  /*0b10*/  IMAD.MOV.U32 R10, RZ, RZ, R8 ;  /* 0x000000ffff0a7224 */ /* 0x000fe400078e0008 */
[----:B------:R-:W-:-:S05]  /*0b20*/  IMAD.MOV.U32 R11, RZ, RZ, R9 ;  /* 0x000000ffff0b7224 */ /* 0x000fca00078e0009 */
[----:B------:R-:W2:Y:S01]  /*0b30*/  LDG.E R9, [R10.64] ;  /* 0x000000240a097981 */ /* 0x000ea2000c1e1900 */
[----:B------:R-:W-:Y:S02]  /*0b40*/  IADD3 R7, R7, -0x1, RZ ;  /* 0xffffffff07077810 */ /* 0x000fe40007ffe0ff */
[----:B------:R-:W-:Y:S01]  /*0b50*/  IADD3 R4, R4, c[0x0][0x0], RZ ;  /* 0x0000000004047a10 */ /* 0x000fe20007ffe0ff */
[----:B--2---:R-:W-:Y:S02]  /*0b60*/  FADD.FTZ R6, R2, R9 ;  /* 0x0000000902067221 */ /* 0x004fe40000010000 */
[----:B------:R-:W-:-:S03]  /*0b70*/  IMAD.MOV.U32 R9, RZ, RZ, c[0x0][0x0] ;  /* 0x00000000ff097624 */ /* 0x000fc600078e00ff */
[----:B------:R-:W-:Y:S01]  /*0b80*/  FSETP.GT.FTZ.AND P0, PT, R6, RZ, PT ;  /* 0x000000ff0600720b */ /* 0x000fe20003f14000 */
[----:B------:R-:W-:-:S03]  /*0b90*/  IMAD.WIDE R8, R9, 0x4, R10 ;  /* 0x0000000409087825 */ /* 0x000fc600078e020a */
[C---:B------:R-:W-:Y:S02]  /*0ba0*/  ISETP.EQ.OR P0, PT, R5.reuse, RZ, !P0 ;  /* 0x000000ff0500720c */ /* 0x040fe40004702670 */
[----:B------:R-:W-:-:S11]  /*0bb0*/  IADD3 R5, R5, c[0x0][0x0], RZ ;  /* 0x0000000005057a10 */ /* 0x000fd60007ffe0ff */
[----:B------:R-:W-:-:S05]  /*0bc0*/  @!P0 FFMA.FTZ R3, R6, R6, R3 ;  /* 0x0000000606038223 */ /* 0x000fca0000010003 */
[----:B------:R0:W-:Y:S01]  /*0bd0*/  @!P0 STS [R0.X4], R3 ;  /* 0x0000000300008388 */ /* 0x0001e20000004800 */
[----:B------:R-:W-:-:S13]  /*0be0*/  ISETP.NE.AND P0, PT, R7, RZ, PT ;  /* 0x000000ff0700720c */ /* 0x000fda0003f05270 */
[----:B0-----:R-:W-:Y:S05]  /*0bf0*/  @P0 BRA `(.L_x_349) ;  /* 0xffffff1000000947 */ /* 0x001fea000383ffff */
.L_x_348:
[----:B------:R-:W-:Y:S05]  /*0c00*/  BSYNC B0 ;  /* 0x0000000000007941 */ /* 0x000fea0003800000 */
.L_x_347:
[----:B------:R-:W-:Y:S05]  /*0c10*/  @!P1 BRA `(.L_x_339) ;  /* 0x0000026000009947 */ /* 0x000fea0003800000 */
.L_x_350:
        /* <DEDUP_REMOVED lines=23> */
[----:B0-----:R-:W-:-:S03]  /*0d90*/  @!P1 FFMA.FTZ R3, R14, R14, R3 ;  /* 0x0000000e0e039223 */ /* 0x001fc60000010003 */
[C---:B------:R-:W-:Y:S02]  /*0da0*/  ISETP.EQ.OR P2, PT, R4.reuse, UR41, !P2 ;  /* 0x0000002904007c0c */ /* 0x040fe4000d742670 */
[----:B------:R-:W-:Y:S01]  /*0db0*/  IADD3 R4, R4, c[0x0][0x0], RZ ;  /* 0x0000000004047a10 */ /* 0x000fe20007ffe0ff */
[----:B------:R0:W-:Y:S01]  /*0dc0*/  @!P1 STS [R0.X4], R3 ;  /* 0x0000000300009388 */ /* 0x0001e20000004800 */
[----:B------:R-:W-:-:S04]  /*0dd0*/  FSETP.GT.FTZ.AND P3, PT, R6, RZ, PT ;  /* 0x000000ff0600720b */ /* 0x000fc80003f74000 */
[C---:B------:R-:W-:Y:S02]  /*0de0*/  ISETP.EQ.OR P1, PT, R4.reuse, UR41, !P3 ;  /* 0x0000002904007c0c */ /* 0x040fe4000df22670 */
[----:B------:R-:W-:Y:S01]  /*0df0*/  IADD3 R4, R4, c[0x0][0x0], RZ ;  /* 0x0000000004047a10 */ /* 0x000fe20007ffe0ff */
[----:B0-----:R-:W-:-:S05]  /*0e00*/  @!P0 FFMA.FTZ R3, R16, R16, R3 ;  /* 0x0000001010038223 */ /* 0x001fca0000010003 */
[----:B------:R0:W-:Y:S01]  /*0e10*/  @!P0 STS [R0.X4], R3 ;  /* 0x0000000300008388 */ /* 0x0001e20000004800 */
[----:B------:R-:W-:Y:S01]  /*0e20*/  ISETP.GE.AND P0, PT, R4, c[0x0][0x184], PT ;  /* 0x0000610004007a0c */ /* 0x000fe20003f06270 */
[----:B0-----:R-:W-:-:S05]  /*0e30*/  @!P2 FFMA.FTZ R3, R8, R8, R3 ;  /* 0x000000080803a223 */ /* 0x001fca0000010003 */
[----:B------:R0:W-:Y:S02]  /*0e40*/  @!P2 STS [R0.X4], R3 ;  /* 0x000000030000a388 */ /* 0x0001e40000004800 */
[----:B0-----:R-:W-:-:S05]  /*0e50*/  @!P1 FFMA.FTZ R3, R6, R6, R3 ;  /* 0x0000000606039223 */ /* 0x001fca0000010003 */
[----:B------:R0:W-:Y:S01]  /*0e60*/  @!P1 STS [R0.X4], R3 ;  /* 0x0000000300009388 */ /* 0x0001e20000004800 */
[----:B------:R-:W-:Y:S05]  /*0e70*/  @!P0 BRA `(.L_x_350) ;  /* 0xfffffda000008947 */ /* 0x000fea000383ffff */
.L_x_339:
[----:B0-----:R-:W-:Y:S01]  /*0e80*/  WARPSYNC 0xffffffff ;  /* 0xffffffff00007948 */ /* 0x001fe20003800000 */
[----:B------:R-:W-:Y:S01]  /*0e90*/  BAR.SYNC.DEFER_BLOCKING 0x0 ;  /* 0x0000000000007b1d */ /* 0x000fe20000010000 */
[----:B------:R-:W-:-:S13]  /*0ea0*/  ISETP.NE.AND P0, PT, R0, RZ, PT ;  /* 0x000000ff0000720c */ /* 0x000fda0003f05270 */
[----:B------:R-:W-:Y:S05]  /*0eb0*/  @P0 EXIT ;  /* 0x000000000000094d */ /* 0x000fea0003800000 */
        /* <DEDUP_REMOVED lines=20> */
.L_x_355:
[----:B------:R-:W0:Y:S01]  /*1000*/  LDS.128 R4, [UR5] ;  /* 0x00000005ff047984 */ /* 0x000e220008000c00 */
[----:B------:R-:W-:Y:S01]  /*1010*/  IADD3 R2, R2, -0x10, RZ ;  /* 0xfffffff002027810 */ /* 0x000fe20007ffe0ff */
[----:B------:R-:W-:Y:S02]  /*1020*/  UIADD3 UR4, UR4, 0x10, URZ ;  /* 0x0000001004047890 */ /* 0x000fe4000fffe03f */
[----:B------:R-:W1:Y:S01]  /*1030*/  LDS.128 R8, [UR5+0x10] ;  /* 0x00001005ff087984 */ /* 0x000e620008000c00 */
[----:B------:R-:W-:-:S03]  /*1040*/  ISETP.GT.AND P1, PT, R2, 0xc, PT ;  /* 0x0000000c0200780c */ /* 0x000fc60003f24270 */
[----:B------:R-:W2:Y:S04]  /*1050*/  LDS.128 R12, [UR5+0x20] ;  /* 0x00002005ff0c7984 */ /* 0x000ea80008000c00 */
[----:B------:R-:W3:Y:S01]  /*1060*/  LDS.128 R16, [UR5+0x30] ;  /* 0x00003005ff107984 */ /* 0x000ee20008000c00 */
        /* <DEDUP_REMOVED lines=18> */
.L_x_354:
        /* <DEDUP_REMOVED lines=16> */
.L_x_356:
[----:B------:R-:W-:-:S13]  /*1290*/  ISETP.NE.OR P0, PT, R2, RZ, P0 ;  /* 0x000000ff0200720c */ /* 0x000fda0000705670 */
[----:B------:R-:W-:Y:S05]  /*12a0*/  @!P0 BRA `(.L_x_352) ;  /* 0x000000a000008947 */ /* 0x000fea0003800000 */
.L_x_353:
        /* <DEDUP_REMOVED lines=10> */
.L_x_352:
[----:B------:R-:W-:-:S13]  /*1350*/  ISETP.NE.AND P0, PT, R0, RZ, PT ;  /* 0x000000ff0000720c */ /* 0x000fda0003f05270 */
[----:B------:R-:W-:Y:S05]  /*1360*/  @!P0 BRA `(.L_x_351) ;  /* 0x0000007000008947 */ /* 0x000fea0003800000 */
[----:B------:R-:W-:-:S09]  /*1370*/  USHF.L.U32 UR4, UR4, 0x2, URZ ;  /* 0x0000000204047899 */ /* 0x000fd2000800063f */
.L_x_357:
[----:B------:R-:W0:Y:S01]  /*1380*/  LDS R2, [UR4] ;  /* 0x00000004ff027984 */ /* 0x000e220008000800 */
[----:B------:R-:W-:Y:S01]  /*1390*/  IADD3 R0, R0, -0x1, RZ ;  /* 0xffffffff00007810 */ /* 0x000fe20007ffe0ff */
[----:B------:R-:W-:-:S03]  /*13a0*/  UIADD3 UR4, UR4, 0x4, URZ ;  /* 0x0000000404047890 */ /* 0x000fc6000fffe03f */
[----:B------:R-:W-:Y:S01]  /*13b0*/  ISETP.NE.AND P0, PT, R0, RZ, PT ;  /* 0x000000ff0000720c */ /* 0x000fe20003f05270 */
[----:B0-----:R-:W-:-:S12]  /*13c0*/  FADD.FTZ R3, R2, R3 ;  /* 0x0000000302037221 */ /* 0x001fd80000010000 */
[----:B------:R-:W-:Y:S05]  /*13d0*/  @P0 BRA `(.L_x_357) ;  /* 0xffffffa000000947 */ /* 0x000fea000383ffff */
.L_x_351:
[----:B------:R-:W-:Y:S02]  /*13e0*/  ULDC.S8 UR4, c[0x0][0x188] ;  /* 0x0000620000047ab9 */ /* 0x000fe40000000200 */
[----:B------:R-:W-:-:S03]  /*13f0*/  UISETP.NE.AND UP0, UPT, UR4, URZ, UPT ;  /* 0x0000003f0400728c */ /* 0x000fc6000bf05270 */
[----:B------:R-:W-:Y:S02]  /*1400*/  ULDC.64 UR4, c[0x0][0x180] ;  /* 0x0000600000047ab9 */ /* 0x000fe40000000a00 */
[----:B------:R-:W-:-:S04]  /*1410*/  USEL UR4, UR4, 0x1, UP0 ;  /* 0x0000000104047887 */ /* 0x000fc80008000000 */
[----:B------:R-:W-:-:S09]  /*1420*/  UIMAD UR4, UR4, UR5, URZ ;  /* 0x00000005040472a4 */ /* 0x000fd2000f8e023f */
[----:B------:R-:W0:Y:S01]  /*1430*/  I2F R0, UR4 ;  /* 0x0000000400007d06 */ /* 0x000e220008201400 */
[----:B------:R-:W-:Y:S02]  /*1440*/  ULDC.64 UR4, c[0x0][0x160] ;  /* 0x0000580000047ab9 */ /* 0x000fe40000000a00 */
[----:B------:R-:W-:-:S04]  /*1450*/  ULEA UR4, UP0, UR39, UR4, 0x2 ;  /* 0x0000000427047291 */ /* 0x000fc8000f80103f */
[----:B------:R-:W-:Y:S02]  /*1460*/  ULEA.HI.X UR5, UR39, UR5, UR40, 0x2, UP0 ;  /* 0x0000000527057291 */ /* 0x000fe400080f1428 */
[----:B------:R-:W-:-:S04]  /*1470*/  IMAD.U32 R4, RZ, RZ, UR4 ;  /* 0x00000004ff047e24 */ /* 0x000fc8000f8e00ff */
[----:B------:R-:W-:Y:S01]  /*1480*/  IMAD.U32 R5, RZ, RZ, UR5 ;  /* 0x00000005ff057e24 */ /* 0x000fe2000f8e00ff */
[----:B0-----:R-:W0:Y:S02]  /*1490*/  MUFU.RCP R0, R0 ;  /* 0x0000000000007308 */ /* 0x001e240000001000 */
[----:B0-----:R-:W-:-:S05]  /*14a0*/  FMUL.FTZ R3, R0, R3 ;  /* 0x0000000300037220 */ /* 0x001fca0000410000 */
[----:B------:R-:W-:Y:S01]  /*14b0*/  STG.E [R4.64], R3 ;  /* 0x0000000304007986 */ /* 0x000fe2000c101924 */
[----:B------:R-:W-:Y:S05]  /*14c0*/  EXIT ;  /* 0x000000000000794d */ /* 0x000fea0003800000 */
.L_x_358:
        /* <DEDUP_REMOVED lines=11> */
.L_x_448:


//--------------------- .text._ZN2at6native51_GLOBAL__N__eebb21b7_18_MultiMarginLoss_cu_b86932df30MultiMarginLoss_forward_kernelILi1EfEEvPT0_PKS3_PKlS6_iibS3_ --------------------------
	.section	.text._ZN2at6native51_GLOBAL__N__eebb21b7_18_MultiMarginLoss_cu_b86932df30MultiMarginLoss_forward_kernelILi1EfEEvPT0_PKS3_PKlS6_iibS3_,"ax",@progbits
	.sectioninfo	@"SHI_REGISTERS=24"
	.align	128
.text._ZN2at6native51_GLOBAL__N__eebb21b7_18_MultiMarginLoss_cu_b86932df30MultiMarginLoss_forward_kernelILi1EfEEvPT0_PKS3_PKlS6_iibS3_:
        .type           _ZN2at6native51_GLOBAL__N__eebb21b7_18_MultiMarginLoss_cu_b86932df30MultiMarginLoss_forward_kernelILi1EfEEvPT0_PKS3_PKlS6_iibS3_,@function
        .size           _ZN2at6native51_GLOBAL__N__eebb21b7_18_MultiMarginLoss_cu_b86932df30MultiMarginLoss_forward_kernelILi1EfEEvPT0_PKS3_PKlS6_iibS3_,(.L_x_449 - _ZN2at6native51_GLOBAL__N__eebb21b7_18_MultiMarginLoss_cu_b86932df30MultiMarginLoss_forward_kernelILi1EfEEvPT0_PKS3_PKlS6_iibS3_)
        .other          _ZN2at6native51_GLOBAL__N__eebb21b7_18_MultiMarginLoss_cu_b86932df30MultiMarginLoss_forward_kernelILi1EfEEvPT0_PKS3_PKlS6_iibS3_,@"STO_CUDA_ENTRY STV_DEFAULT"
_ZN2at6native51_GLOBAL__N__eebb21b7_18_MultiMarginLoss_cu_b86932df30MultiMarginLoss_forward_kernelILi1EfEEvPT0_PKS3_PKlS6_iibS3_:
        /* <DEDUP_REMOVED lines=39> */
.L_x_359:
        /* <DEDUP_REMOVED lines=48> */
[----:B------:R-:W-:Y:S02]  /*0570*/  IMAD.U32 R5, RZ, RZ, UR4 ;  /* 0x00000004ff057e24 */ /* 0x000fe4000f8e00ff */
        /* <DEDUP_REMOVED lines=8> */
.L_x_364:
[----:B------:R-:W2:Y:S02]  /*0600*/  LDG.E R9, [R10.64] ;  /* 0x000000240a097981 */ /* 0x000ea4000c1e1900 */
[----:B--2---:R-:W-:-:S05]  /*0610*/  FADD.FTZ R9, R2, R9 ;  /* 0x0000000902097221 */ /* 0x004fca0000010000 */
[----:B------:R-:W-:-:S04]  /*0620*/  FSETP.GT.FTZ.AND P0, PT, R9, RZ, PT ;  /* 0x000000ff0900720b */ /* 0x000fc80003f14000 */
[----:B------:R-:W-:-:S13]  /*0630*/  ISETP.EQ.OR P0, PT, R12, RZ, !P0 ;  /* 0x000000ff0c00720c */ /* 0x000fda0004702670 */
[----:B------:R-:W2:Y:S01]  /*0640*/  @!P0 LDG.E R8, [R4.64] ;  /* 0x0000002404088981 */ /* 0x000ea2000c1e1900 */
        /* <DEDUP_REMOVED lines=11> */
.L_x_363:
[----:B------:R-:W-:Y:S05]  /*0700*/  BSYNC B0 ;  /* 0x0000000000007941 */ /* 0x000fea0003800000 */
.L_x_362:
[----:B------:R-:W-:Y:S01]  /*0710*/  BSSY B0, `(.L_x_365) ;  /* 0x000002c000007945 */ /* 0x000fe20003800000 */
[----:B------:R-:W-:Y:S05]  /*0720*/  @!P1 BRA `(.L_x_366) ;  /* 0x000002a000009947 */ /* 0x000fea0003800000 */
.L_x_367:
[----:B------:R-:W-:Y:S01]  /*0730*/  IADD3 R7, P0, R6, UR38, RZ ;  /* 0x0000002606077c10 */ /* 0x000fe2000ff1e0ff */
[----:B------:R-:W-:-:S03]  /*0740*/  IMAD.MOV.U32 R9, RZ, RZ, c[0x0][0x0] ;  /* 0x00000000ff097624 */ /* 0x000fc600078e00ff */
        /* <DEDUP_REMOVED lines=20> */
[----:B------:R-:W-:Y:S02]  /*0890*/  FSETP.GT.FTZ.AND P2, PT, R10, RZ, PT ;  /* 0x000000ff0a00720b */ /* 0x000fe40003f54000 */
[C---:B------:R-:W-:Y:S02]  /*08a0*/  IADD3 R9, R6.reuse, c[0x0][0x0], RZ ;  /* 0x0000000006097a10 */ /* 0x040fe40007ffe0ff */
[----:B------:R-:W-:Y:S02]  /*08b0*/  ISETP.EQ.OR P2, PT, R6, UR41, !P2 ;  /* 0x0000002906007c0c */ /* 0x000fe4000d742670 */
[----:B------:R-:W2:Y:S01]  /*08c0*/  @!P0 LDG.E R6, [R4.64] ;  /* 0x0000002404068981 */ /* 0x000ea2000c1e1900 */
[----:B------:R-:W-:-:S03]  /*08d0*/  FSETP.GT.FTZ.AND P3, PT, R8, RZ, PT ;  /* 0x000000ff0800720b */ /* 0x000fc60003f74000 */
[----:B------:R-:W3:Y:S01]  /*08e0*/  @!P1 LDG.E R11, [R4.64] ;  /* 0x00000024040b9981 */ /* 0x000ee2000c1e1900 */
[----:B------:R-:W-:-:S06]  /*08f0*/  ISETP.EQ.OR P3, PT, R9, UR41, !P3 ;  /* 0x0000002909007c0c */ /* 0x000fcc000df62670 */
[----:B------:R-:W4:Y:S07]  /*0900*/  @!P2 LDG.E R12, [R4.64] ;  /* 0x00000024040ca981 */ /* 0x000f2e000c1e1900 */
[----:B------:R-:W5:Y:S01]  /*0910*/  @!P3 LDG.E R13, [R4.64] ;  /* 0x00000024040db981 */ /* 0x000f62000c1e1900 */
[----:B--2---:R-:W-:-:S05]  /*0920*/  @!P0 FFMA.FTZ R3, R7, R6, R3 ;  /* 0x0000000607038223 */ /* 0x004fca0000010003 */
[----:B------:R3:W-:Y:S02]  /*0930*/  @!P0 STS [R0.X4], R3 ;  /* 0x0000000300008388 */ /* 0x0007e40000004800 */
[----:B---3--:R-:W-:-:S05]  /*0940*/  @!P1 FFMA.FTZ R3, R11, R16, R3 ;  /* 0x000000100b039223 */ /* 0x008fca0000010003 */
[----:B------:R4:W-:Y:S02]  /*0950*/  @!P1 STS [R0.X4], R3 ;  /* 0x0000000300009388 */ /* 0x0009e40000004800 */
[----:B----4-:R-:W-:-:S05]  /*0960*/  @!P2 FFMA.FTZ R3, R12, R10, R3 ;  /* 0x0000000a0c03a223 */ /* 0x010fca0000010003 */
[----:B------:R5:W-:Y:S01]  /*0970*/  @!P2 STS [R0.X4], R3 ;  /* 0x000000030000a388 */ /* 0x000be20000004800 */
[----:B------:R-:W-:Y:S01]  /*0980*/  IADD3 R6, R9, c[0x0][0x0], RZ ;  /* 0x0000000009067a10 */ /* 0x000fe20007ffe0ff */
[----:B-----5:R-:W-:-:S05]  /*0990*/  @!P3 FFMA.FTZ R3, R13, R8, R3 ;  /* 0x000000080d03b223 */ /* 0x020fca0000010003 */
[----:B------:R0:W-:Y:S01]  /*09a0*/  @!P3 STS [R0.X4], R3 ;  /* 0x000000030000b388 */ /* 0x0001e20000004800 */
[----:B------:R-:W-:-:S13]  /*09b0*/  ISETP.GE.AND P0, PT, R6, c[0x0][0x184], PT ;  /* 0x0000610006007a0c */ /* 0x000fda0003f06270 */
[----:B0-----:R-:W-:Y:S05]  /*09c0*/  @!P0 BRA `(.L_x_367) ;  /* 0xfffffd6000008947 */ /* 0x001fea000383ffff */
.L_x_366:
[----:B------:R-:W-:Y:S05]  /*09d0*/  BSYNC B0 ;  /* 0x0000000000007941 */ /* 0x000fea0003800000 */
.L_x_365:
[----:B------:R-:W-:Y:S05]  /*09e0*/  BRA `(.L_x_360) ;  /* 0x0000044000007947 */ /* 0x000fea0003800000 */
.L_x_361:
        /* <DEDUP_REMOVED lines=13> */
.L_x_370:
        /* <DEDUP_REMOVED lines=11> */
[----:B------:R-:W-:-:S05]  /*0b70*/  @!P0 FADD.FTZ R3, R3, R6 ;  /* 0x0000000603038221 */ /* 0x000fca0000010000 */
[----:B------:R0:W-:Y:S01]  /*0b80*/  @!P0 STS [R0.X4], R3 ;  /* 0x0000000300008388 */ /* 0x0001e20000004800 */
[----:B------:R-:W-:-:S13]  /*0b90*/  ISETP.NE.AND P0, PT, R7, RZ, PT ;  /* 0x000000ff0700720c */ /* 0x000fda0003f05270 */
[----:B0-----:R-:W-:Y:S05]  /*0ba0*/  @P0 BRA `(.L_x_370) ;  /* 0xffffff1000000947 */ /* 0x001fea000383ffff */
.L_x_369:
[----:B------:R-:W-:Y:S05]  /*0bb0*/  BSYNC B0 ;  /* 0x0000000000007941 */ /* 0x000fea0003800000 */
.L_x_368:
[----:B------:R-:W-:Y:S05]  /*0bc0*/  @!P1 BRA `(.L_x_360) ;  /* 0x0000026000009947 */ /* 0x000fea0003800000 */
.L_x_371:
        /* <DEDUP_REMOVED lines=23> */
[----:B0-----:R-:W-:-:S03]  /*0d40*/  @!P1 FADD.FTZ R3, R3, R14 ;  /* 0x0000000e03039221 */ /* 0x001fc60000010000 */
[C---:B------:R-:W-:Y:S02]  /*0d50*/  ISETP.EQ.OR P2, PT, R4.reuse, UR41, !P2 ;  /* 0x0000002904007c0c */ /* 0x040fe4000d742670 */
[----:B------:R-:W-:Y:S01]  /*0d60*/  IADD3 R4, R4, c[0x0][0x0], RZ ;  /* 0x0000000004047a10 */ /* 0x000fe20007ffe0ff */
[----:B------:R0:W-:Y:S01]  /*0d70*/  @!P1 STS [R0.X4], R3 ;  /* 0x0000000300009388 */ /* 0x0001e20000004800 */
[----:B------:R-:W-:-:S04]  /*0d80*/  FSETP.GT.FTZ.AND P3, PT, R6, RZ, PT ;  /* 0x000000ff0600720b */ /* 0x000fc80003f74000 */
[C---:B------:R-:W-:Y:S02]  /*0d90*/  ISETP.EQ.OR P1, PT, R4.reuse, UR41, !P3 ;  /* 0x0000002904007c0c */ /* 0x040fe4000df22670 */
[----:B------:R-:W-:Y:S01]  /*0da0*/  IADD3 R4, R4, c[0x0][0x0], RZ ;  /* 0x0000000004047a10 */ /* 0x000fe20007ffe0ff */
[----:B0-----:R-:W-:-:S05]  /*0db0*/  @!P0 FADD.FTZ R3, R3, R16 ;  /* 0x0000001003038221 */ /* 0x001fca0000010000 */
[----:B------:R0:W-:Y:S01]  /*0dc0*/  @!P0 STS [R0.X4], R3 ;  /* 0x0000000300008388 */ /* 0x0001e20000004800 */
[----:B------:R-:W-:Y:S01]  /*0dd0*/  ISETP.GE.AND P0, PT, R4, c[0x0][0x184], PT ;  /* 0x0000610004007a0c */ /* 0x000fe20003f06270 */
[----:B0-----:R-:W-:-:S05]  /*0de0*/  @!P2 FADD.FTZ R3, R3, R8 ;  /* 0x000000080303a221 */ /* 0x001fca0000010000 */
[----:B------:R0:W-:Y:S02]  /*0df0*/  @!P2 STS [R0.X4], R3 ;  /* 0x000000030000a388 */ /* 0x0001e40000004800 */
[----:B0-----:R-:W-:-:S05]  /*0e00*/  @!P1 FADD.FTZ R3, R3, R6 ;  /* 0x0000000603039221 */ /* 0x001fca0000010000 */
[----:B------:R0:W-:Y:S01]  /*0e10*/  @!P1 STS [R0.X4], R3 ;  /* 0x0000000300009388 */ /* 0x0001e20000004800 */
[----:B------:R-:W-:Y:S05]  /*0e20*/  @!P0 BRA `(.L_x_371) ;  /* 0xfffffda000008947 */ /* 0x000fea000383ffff */
.L_x_360:
        /* <DEDUP_REMOVED lines=24> */
.L_x_376:
        /* <DEDUP_REMOVED lines=25> */
.L_x_375:
        /* <DEDUP_REMOVED lines=16> */
.L_x_377:
[----:B------:R-:W-:-:S13]  /*1240*/  ISETP.NE.OR P0, PT, R2, RZ, P0 ;  /* 0x000000ff0200720c */ /* 0x000fda0000705670 */
[----:B------:R-:W-:Y:S05]  /*1250*/  @!P0 BRA `(.L_x_373) ;  /* 0x000000a000008947 */ /* 0x000fea0003800000 */
.L_x_374:
        /* <DEDUP_REMOVED lines=10> */
.L_x_373:
[----:B------:R-:W-:-:S13]  /*1300*/  ISETP.NE.AND P0, PT, R0, RZ, PT ;  /* 0x000000ff0000720c */ /* 0x000fda0003f05270 */
[----:B------:R-:W-:Y:S05]  /*1310*/  @!P0 BRA `(.L_x_372) ;  /* 0x0000007000008947 */ /* 0x000fea0003800000 */
[----:B------:R-:W-:-:S09]  /*1320*/  USHF.L.U32 UR4, UR4, 0x2, URZ ;  /* 0x0000000204047899 */ /* 0x000fd2000800063f */
.L_x_378:
[----:B------:R-:W0:Y:S01]  /*1330*/  LDS R2, [UR4] ;  /* 0x00000004ff027984 */ /* 0x000e220008000800 */
[----:B------:R-:W-:Y:S01]  /*1340*/  IADD3 R0, R0, -0x1, RZ ;  /* 0xffffffff00007810 */ /* 0x000fe20007ffe0ff */
[----:B------:R-:W-:-:S03]  /*1350*/  UIADD3 UR4, UR4, 0x4, URZ ;  /* 0x0000000404047890 */ /* 0x000fc6000fffe03f */
[----:B------:R-:W-:Y:S01]  /*1360*/  ISETP.NE.AND P0, PT, R0, RZ, PT ;  /* 0x000000ff0000720c */ /* 0x000fe20003f05270 */
[----:B0-----:R-:W-:-:S12]  /*1370*/  FADD.FTZ R3, R2, R3 ;  /* 0x0000000302037221 */ /* 0x001fd80000010000 */
[----:B------:R-:W-:Y:S05]  /*1380*/  @P0 BRA `(.L_x_378) ;  /* 0xffffffa000000947 */ /* 0x000fea000383ffff */
.L_x_372:
        /* <DEDUP_REMOVED lines=15> */
.L_x_379:
        /* <DEDUP_REMOVED lines=16> */
.L_x_449:


//--------------------- .text._ZN2at6native51_GLOBAL__N__eebb21b7_18_MultiMarginLoss_cu_b86932df30MultiMarginLoss_forward_kernelILi2EdEEvPT0_PKS3_PKlS6_iibS3_ --------------------------
	.section	.text._ZN2at6native51_GLOBAL__N__eebb21b7_18_MultiMarginLoss_cu_b86932df30MultiMarginLoss_forward_kernelILi2EdEEvPT0_PKS3_PKlS6_iibS3_,"ax",@progbits
	.sectioninfo	@"SHI_REGISTERS=28"
	.align	128
.text._ZN2at6native51_GLOBAL__N__eebb21b7_18_MultiMarginLoss_cu_b86932df30MultiMarginLoss_forward_kernelILi2EdEEvPT0_PKS3_PKlS6_iibS3_:
        .type           _ZN2at6native51_GLOBAL__N__eebb21b7_18_MultiMarginLoss_cu_b86932df30MultiMarginLoss_forward_kernelILi2EdEEvPT0_PKS3_PKlS6_iibS3_,@function
        .size           _ZN2at6native51_GLOBAL__N__eebb21b7_18_MultiMarginLoss_cu_b86932df30MultiMarginLoss_forward_kernelILi2EdEEvPT0_PKS3_PKlS6_iibS3_,(.L_x_450 - _ZN2at6native51_GLOBAL__N__eebb21b7_18_MultiMarginLoss_cu_b86932df30MultiMarginLoss_forward_kernelILi2EdEEvPT0_PKS3_PKlS6_iibS3_)
        .other          _ZN2at6native51_GLOBAL__N__eebb21b7_18_MultiMarginLoss_cu_b86932df30MultiMarginLoss_forward_kernelILi2EdEEvPT0_PKS3_PKlS6_iibS3_,@"STO_CUDA_ENTRY STV_DEFAULT"
_ZN2at6native51_GLOBAL__N__eebb21b7_18_MultiMarginLoss_cu_b86932df30MultiMarginLoss_forward_kernelILi2EdEEvPT0_PKS3_PKlS6_iibS3_:
        /* <DEDUP_REMOVED lines=39> */
.L_x_380:
[----:B------:R-:W0:Y:S04]  /*0270*/  S2R R9, SR_TID.X ;  /* 0x0000000000097919 */ /* 0x000e280000002100 */
[----:B0-----:R0:W-:Y:S01]  /*0280*/  STS.64 [R9.X8], RZ ;  /* 0x000000ff09007388 */ /* 0x0011e20000008a00 */
        /* <DEDUP_REMOVED lines=9> */
[----:B------:R-:W-:-:S06]  /*0320*/  IMAD.U32 R3, RZ, RZ, UR6 ;  /* 0x00000006ff037e24 */ /* 0x000fcc000f8e00ff */
        /* <DEDUP_REMOVED lines=27> */
[----:B------:R-:W-:Y:S01]  /*04e0*/  ULDC.64 UR6, c[0x0][0x178] ;  /* 0x00005e0000067ab9 */ /* 0x000fe20000000a00 */
[----:B------:R-:W-:Y:S01]  /*04f0*/  ISETP.NE.AND P0, PT, R8, RZ, PT ;  /* 0x000000ff0800720c */ /* 0x000fe20003f05270 */
[----:B------:R-:W-:Y:S01]  /*0500*/  ULEA UR5, UP0, UR41, UR6, 0x3 ;  /* 0x0000000629057291 */ /* 0x000fe2000f80183f */
[----:B------:R-:W-:Y:S01]  /*0510*/  ISETP.GE.U32.AND P1, PT, R5, 0x3, PT ;  /* 0x000000030500780c */ /* 0x000fe20003f26070 */
[----:B------:R-:W-:Y:S01]  /*0520*/  BSSY B0, `(.L_x_383) ;  /* 0x000001f000007945 */ /* 0x000fe20003800000 */
[----:B------:R-:W-:Y:S01]  /*0530*/  IMAD.MOV.U32 R0, RZ, RZ, R9 ;  /* 0x000000ffff007224 */ /* 0x000fe200078e0009 */
[----:B------:R-:W-:Y:S01]  /*0540*/  ULEA.HI.X UR4, UR41, UR7, UR4, 0x3, UP0 ;  /* 0x0000000729047291 */ /* 0x000fe200080f1c04 */
[----:B------:R-:W-:Y:S01]  /*0550*/  CS2R R6, SRZ ;  /* 0x0000000000067805 */ /* 0x000fe2000001ff00 */
[----:B------:R-:W-:-:S04]  /*0560*/  IMAD.U32 R4, RZ, RZ, UR5 ;  /* 0x00000005ff047e24 */ /* 0x000fc8000f8e00ff */
[----:B------:R-:W-:Y:S02]  /*0570*/  IMAD.U32 R5, RZ, RZ, UR4 ;  /* 0x00000004ff057e24 */ /* 0x000fe4000f8e00ff */
[----:B------:R-:W-:Y:S05]  /*0580*/  @!P0 BRA `(.L_x_384) ;  /* 0x0000018000008947 */ /* 0x000fea0003800000 */
[C---:B------:R-:W-:Y:S01]  /*0590*/  IADD3 R15, P0, R9.reuse, UR38, RZ ;  /* 0x00000026090f7c10 */ /* 0x040fe2000ff1e0ff */
[----:B------:R-:W-:Y:S01]  /*05a0*/  IMAD.MOV.U32 R0, RZ, RZ, R9 ;  /* 0x000000ffff007224 */ /* 0x000fe200078e0009 */
[----:B------:R-:W-:Y:S02]  /*05b0*/  IADD3 R16, R9, -UR41, RZ ;  /* 0x8000002909107c10 */ /* 0x000fe4000fffe0ff */
[----:B------:R-:W-:Y:S02]  /*05c0*/  LEA R14, P2, R15, c[0x0][0x168], 0x3 ;  /* 0x00005a000f0e7a11 */ /* 0x000fe400078418ff */
[----:B------:R-:W-:-:S04]  /*05d0*/  LEA.HI.X.SX32 R6, R9, UR42, 0x1, P0 ;  /* 0x0000002a09067c11 */ /* 0x000fc800080f0eff */
[----:B------:R-:W-:Y:S02]  /*05e0*/  LEA.HI.X R15, R15, c[0x0][0x16c], R6, 0x3, P2 ;  /* 0x00005b000f0f7a11 */ /* 0x000fe400010f1c06 */
[----:B------:R-:W-:-:S03]  /*05f0*/  CS2R R6, SRZ ;  /* 0x0000000000067805 */ /* 0x000fc6000001ff00 */
.L_x_385:
[----:B------:R-:W2:Y:S02]  /*0600*/  LDG.E.64 R10, [R14.64] ;  /* 0x000000240e0a7981 */ /* 0x000ea4000c1e1b00 */
[----:B0-2---:R-:W0:-:S06]  /*0610*/  DADD R10, R2, R10 ;  /* 0x00000000020a7229 */ /* 0x005e0c000000000a */
[----:B0-----:R-:W0:-:S06]  /*0620*/  DSETP.GT.AND P0, PT, R10, RZ, PT ;  /* 0x000000ff0a00722a */ /* 0x001e0c0003f04000 */
[----:B0-----:R-:W-:-:S13]  /*0630*/  ISETP.EQ.OR P0, PT, R16, RZ, !P0 ;  /* 0x000000ff1000720c */ /* 0x001fda0004702670 */
[----:B------:R-:W2:Y:S01]  /*0640*/  @!P0 LDG.E.64 R12, [R4.64] ;  /* 0x00000024040c8981 */ /* 0x000ea2000c1e1b00 */
[----:B------:R-:W2:Y:S01]  /*0650*/  @!P0 DMUL R10, R10, R10 ;  /* 0x0000000a0a0a8228 */ /* 0x000ea20000000000 */
[----:B------:R-:W-:Y:S02]  /*0660*/  IADD3 R8, R8, -0x1, RZ ;  /* 0xffffffff08087810 */ /* 0x000fe40007ffe0ff */
[----:B------:R-:W-:Y:S02]  /*0670*/  IADD3 R0, R0, c[0x0][0x0], RZ ;  /* 0x0000000000007a10 */ /* 0x000fe40007ffe0ff */
[----:B------:R-:W-:Y:S01]  /*0680*/  IADD3 R16, R16, c[0x0][0x0], RZ ;  /* 0x0000000010107a10 */ /* 0x000fe20007ffe0ff */
[----:B--2---:R0:W1:Y:S02]  /*0690*/  @!P0 DFMA R6, R10, R12, R6 ;  /* 0x0000000c0a06822b */ /* 0x0040640000000006 */
[----:B0-----:R-:W-:-:S04]  /*06a0*/  IMAD.MOV.U32 R11, RZ, RZ, c[0x0][0x0] ;  /* 0x00000000ff0b7624 */ /* 0x001fc800078e00ff */
[----:B------:R-:W-:Y:S01]  /*06b0*/  IMAD.WIDE R10, R11, 0x8, R14 ;  /* 0x000000080b0a7825 */ /* 0x000fe200078e020e */
[----:B-1----:R0:W-:Y:S01]  /*06c0*/  @!P0 STS.64 [R9.X8], R6 ;  /* 0x0000000609008388 */ /* 0x0021e20000008a00 */
[----:B------:R-:W-:Y:S02]  /*06d0*/  ISETP.NE.AND P0, PT, R8, RZ, PT ;  /* 0x000000ff0800720c */ /* 0x000fe40003f05270 */
[----:B------:R-:W-:Y:S02]  /*06e0*/  IMAD.MOV.U32 R14, RZ, RZ, R10 ;  /* 0x000000ffff0e7224 */ /* 0x000fe400078e000a */
[----:B------:R-:W-:-:S09]  /*06f0*/  IMAD.MOV.U32 R15, RZ, RZ, R11 ;  /* 0x000000ffff0f7224 */ /* 0x000fd200078e000b */
[----:B0-----:R-:W-:Y:S05]  /*0700*/  @P0 BRA `(.L_x_385) ;  /* 0xfffffef000000947 */ /* 0x001fea000383ffff */
.L_x_384:
[----:B------:R-:W-:Y:S05]  /*0710*/  BSYNC B0 ;  /* 0x0000000000007941 */ /* 0x000fea0003800000 */
.L_x_383:
[----:B------:R-:W-:Y:S01]  /*0720*/  BSSY B0, `(.L_x_386) ;  /* 0x0000030000007945 */ /* 0x000fe20003800000 */
[----:B------:R-:W-:Y:S05]  /*0730*/  @!P1 BRA `(.L_x_387) ;  /* 0x000002e000009947 */ /* 0x000fea0003800000 */
.L_x_388:
[----:B------:R-:W-:Y:S01]  /*0740*/  IADD3 R8, P0, R0, UR38, RZ ;  /* 0x0000002600087c10 */ /* 0x000fe2000ff1e0ff */
[----:B------:R-:W-:-:S03]  /*0750*/  IMAD.MOV.U32 R15, RZ, RZ, c[0x0][0x0] ;  /* 0x00000000ff0f7624 */ /* 0x000fc600078e00ff */
[----:B------:R-:W-:Y:S02]  /*0760*/  LEA.HI.X.SX32 R11, R0, UR42, 0x1, P0 ;  /* 0x0000002a000b7c11 */ /* 0x000fe400080f0eff */
[----:B------:R-:W-:-:S04]  /*0770*/  LEA R16, P0, R8, c[0x0][0x168], 0x3 ;  /* 0x00005a0008107a11 */ /* 0x000fc800078018ff */
[----:B------:R-:W-:-:S05]  /*0780*/  LEA.HI.X R17, R8, c[0x0][0x16c], R11, 0x3, P0 ;  /* 0x00005b0008117a11 */ /* 0x000fca00000f1c0b */
[----:B------:R-:W2:Y:S01]  /*0790*/  LDG.E.64 R10, [R16.64] ;  /* 0x00000024100a7981 */ /* 0x000ea2000c1e1b00 */
[----:B------:R-:W-:-:S05]  /*07a0*/  IMAD.WIDE R18, R15, 0x8, R16 ;  /* 0x000000080f127825 */ /* 0x000fca00078e0210 */
[----:B------:R-:W3:Y:S01]  /*07b0*/  LDG.E.64 R12, [R18.64] ;  /* 0x00000024120c7981 */ /* 0x000ee2000c1e1b00 */
[----:B------:R-:W-:-:S05]  /*07c0*/  IMAD.WIDE R22, R15, 0x8, R18 ;  /* 0x000000080f167825 */ /* 0x000fca00078e0212 */
[----:B------:R-:W4:Y:S01]  /*07d0*/  LDG.E.64 R20, [R22.64] ;  /* 0x0000002416147981 */ /* 0x000f22000c1e1b00 */
[----:B------:R-:W-:-:S06]  /*07e0*/  IMAD.WIDE R14, R15, 0x8, R22 ;  /* 0x000000080f0e7825 */ /* 0x000fcc00078e0216 */
[----:B------:R-:W5:Y:S01]  /*07f0*/  LDG.E.64 R14, [R14.64] ;  /* 0x000000240e0e7981 */ /* 0x000f62000c1e1b00 */
[----:B0-2---:R-:W0:-:S06]  /*0800*/  DADD R10, R2, R10 ;  /* 0x00000000020a7229 */ /* 0x005e0c000000000a */
[----:B0-----:R-:W0:-:S04]  /*0810*/  DSETP.GT.AND P0, PT, R10, RZ, PT ;  /* 0x000000ff0a00722a */ /* 0x001e080003f04000 */
[C---:B---3--:R-:W1:Y:S02]  /*0820*/  DADD R12, R2.reuse, R12 ;  /* 0x00000000020c7229 */ /* 0x048e64000000000c */
[C---:B0-----:R-:W-:Y:S02]  /*0830*/  ISETP.EQ.OR P0, PT, R0.reuse, UR41, !P0 ;  /* 0x0000002900007c0c */ /* 0x041fe4000c702670 */
[----:B------:R-:W-:Y:S01]  /*0840*/  IADD3 R0, R0, c[0x0][0x0], RZ ;  /* 0x0000000000007a10 */ /* 0x000fe20007ffe0ff */
[----:B----4-:R-:W0:-:S04]  /*0850*/  DADD R20, R2, R20 ;  /* 0x0000000002147229 */ /* 0x010e080000000014 */
[----:B-1----:R-:W1:-:S04]  /*0860*/  DSETP.GT.AND P1, PT, R12, RZ, PT ;  /* 0x000000ff0c00722a */ /* 0x002e480003f24000 */
[----:B0-----:R-:W0:Y:S02]  /*0870*/  DSETP.GT.AND P2, PT, R20, RZ, PT ;  /* 0x000000ff1400722a */ /* 0x001e240003f44000 */
[C---:B-1----:R-:W-:Y:S01]  /*0880*/  ISETP.EQ.OR P1, PT, R0.reuse, UR41, !P1 ;  /* 0x0000002900007c0c */ /* 0x042fe2000cf22670 */
[----:B------:R-:W2:Y:S01]  /*0890*/  @!P0 LDG.E.64 R24, [R4.64] ;  /* 0x0000002404188981 */ /* 0x000ea2000c1e1b00 */
[----:B------:R-:W-:Y:S01]  /*08a0*/  IADD3 R0, R0, c[0x0][0x0], RZ ;  /* 0x0000000000007a10 */ /* 0x000fe20007ffe0ff */
[----:B-----5:R-:W1:-:S03]  /*08b0*/  DADD R16, R2, R14 ;  /* 0x0000000002107229 */ /* 0x020e46000000000e */
[----:B0-----:R-:W-:-:S03]  /*08c0*/  ISETP.EQ.OR P2, PT, R0, UR41, !P2 ;  /* 0x0000002900007c0c */ /* 0x001fc6000d742670 */
[----:B-1----:R-:W0:Y:S01]  /*08d0*/  DSETP.GT.AND P3, PT, R16, RZ, PT ;  /* 0x000000ff1000722a */ /* 0x002e220003f64000 */
[----:B------:R-:W-:-:S03]  /*08e0*/  IADD3 R0, R0, c[0x0][0x0], RZ ;  /* 0x0000000000007a10 */ /* 0x000fc60007ffe0ff */
[----:B------:R-:W3:Y:S02]  /*08f0*/  @!P1 LDG.E.64 R22, [R4.64] ;  /* 0x0000002404169981 */ /* 0x000ee4000c1e1b00 */
[----:B0-----:R-:W-:-:S04]  /*0900*/  ISETP.EQ.OR P3, PT, R0, UR41, !P3 ;  /* 0x0000002900007c0c */ /* 0x001fc8000df62670 */
[----:B------:R-:W4:Y:S09]  /*0910*/  @!P2 LDG.E.64 R18, [R4.64] ;  /* 0x000000240412a981 */ /* 0x000f32000c1e1b00 */
[----:B------:R-:W5:Y:S01]  /*0920*/  @!P3 LDG.E.64 R14, [R4.64] ;  /* 0x00000024040eb981 */ /* 0x000f62000c1e1b00 */
[----:B------:R-:W2:-:S04]  /*0930*/  @!P0 DMUL R10, R10, R10 ;  /* 0x0000000a0a0a8228 */ /* 0x000e880000000000 */
[----:B------:R-:W-:-:S04]  /*0940*/  @!P1 DMUL R12, R12, R12 ;  /* 0x0000000c0c0c9228 */ /* 0x000fc80000000000 */
[----:B------:R-:W-:-:S04]  /*0950*/  @!P2 DMUL R20, R20, R20 ;  /* 0x000000141414a228 */ /* 0x000fc80000000000 */
[----:B------:R-:W-:Y:S01]  /*0960*/  @!P3 DMUL R16, R16, R16 ;  /* 0x000000101010b228 */ /* 0x000fe20000000000 */
[----:B------:R-:W-:-:S03]  /*0970*/  IADD3 R0, R0, c[0x0][0x0], RZ ;  /* 0x0000000000007a10 */ /* 0x000fc60007ffe0ff */
[----:B--2---:R-:W0:-:S07]  /*0980*/  @!P0 DFMA R6, R10, R24, R6 ;  /* 0x000000180a06822b */ /* 0x004e0e0000000006 */
[----:B0-----:R3:W-:Y:S02]  /*0990*/  @!P0 STS.64 [R9.X8], R6 ;  /* 0x0000000609008388 */ /* 0x0017e40000008a00 */
[----:B---3--:R-:W0:-:S07]  /*09a0*/  @!P1 DFMA R6, R22, R12, R6 ;  /* 0x0000000c1606922b */ /* 0x008e0e0000000006 */
[----:B0-----:R4:W-:Y:S02]  /*09b0*/  @!P1 STS.64 [R9.X8], R6 ;  /* 0x0000000609009388 */ /* 0x0019e40000008a00 */
[----:B----4-:R-:W0:-:S07]  /*09c0*/  @!P2 DFMA R6, R18, R20, R6 ;  /* 0x000000141206a22b */ /* 0x010e0e0000000006 */
[----:B0-----:R5:W-:Y:S02]  /*09d0*/  @!P2 STS.64 [R9.X8], R6 ;  /* 0x000000060900a388 */ /* 0x001be40000008a00 */
[----:B-----5:R-:W0:Y:S01]  /*09e0*/  @!P3 DFMA R6, R14, R16, R6 ;  /* 0x000000100e06b22b */ /* 0x020e220000000006 */
[----:B------:R-:W-:-:S06]  /*09f0*/  ISETP.GE.AND P0, PT, R0, c[0x0][0x184], PT ;  /* 0x0000610000007a0c */ /* 0x000fcc0003f06270 */
[----:B0-----:R0:W-:Y:S07]  /*0a00*/  @!P3 STS.64 [R9.X8], R6 ;  /* 0x000000060900b388 */ /* 0x0011ee0000008a00 */
[----:B------:R-:W-:Y:S05]  /*0a10*/  @!P0 BRA `(.L_x_388) ;  /* 0xfffffd2000008947 */ /* 0x000fea000383ffff */
.L_x_387:
[----:B------:R-:W-:Y:S05]  /*0a20*/  BSYNC B0 ;  /* 0x0000000000007941 */ /* 0x000fea0003800000 */
.L_x_386:
[----:B------:R-:W-:Y:S05]  /*0a30*/  BRA `(.L_x_381) ;  /* 0x0000044000007947 */ /* 0x000fea0003800000 */
.L_x_382:
[----:B------:R-:W-:Y:S01]  /*0a40*/  ISETP.NE.AND P0, PT, R8, RZ, PT ;  /* 0x000000ff0800720c */ /* 0x000fe20003f05270 */
[----:B------:R-:W-:Y:S01]  /*0a50*/  BSSY B0, `(.L_x_389) ;  /* 0x000001b000007945 */ /* 0x000fe20003800000 */
[----:B------:R-:W-:Y:S01]  /*0a60*/  ISETP.GE.U32.AND P1, PT, R5, 0x3, PT ;  /* 0x000000030500780c */ /* 0x000fe20003f26070 */
[----:B------:R-:W-:Y:S01]  /*0a70*/  IMAD.MOV.U32 R0, RZ, RZ, R9 ;  /* 0x000000ffff007224 */ /* 0x000fe200078e0009 */
[----:B------:R-:W-:-:S09]  /*0a80*/  CS2R R4, SRZ ;  /* 0x0000000000047805 */ /* 0x000fd2000001ff00 */
[----:B------:R-:W-:Y:S05]  /*0a90*/  @!P0 BRA `(.L_x_390) ;  /* 0x0000016000008947 */ /* 0x000fea0003800000 */
[C---:B------:R-:W-:Y:S01]  /*0aa0*/  IADD3 R7, P0, R9.reuse, UR38, RZ ;  /* 0x0000002609077c10 */ /* 0x040fe2000ff1e0ff */
[----:B------:R-:W-:Y:S01]  /*0ab0*/  IMAD.MOV.U32 R0, RZ, RZ, R9 ;  /* 0x000000ffff007224 */ /* 0x000fe200078e0009 */
[----:B------:R-:W-:Y:S02]  /*0ac0*/  IADD3 R12, R9, -UR41, RZ ;  /* 0x80000029090c7c10 */ /* 0x000fe4000fffe0ff */
[----:B------:R-:W-:Y:S02]  /*0ad0*/  LEA R6, P2, R7, c[0x0][0x168], 0x3 ;  /* 0x00005a0007067a11 */ /* 0x000fe400078418ff */
[----:B------:R-:W-:-:S04]  /*0ae0*/  LEA.HI.X.SX32 R4, R9, UR42, 0x1, P0 ;  /* 0x0000002a09047c11 */ /* 0x000fc800080f0eff */
[----:B------:R-:W-:Y:S02]  /*0af0*/  LEA.HI.X R7, R7, c[0x0][0x16c], R4, 0x3, P2 ;  /* 0x00005b0007077a11 */ /* 0x000fe400010f1c04 */
[----:B------:R-:W-:Y:S02]  /*0b00*/  CS2R R4, SRZ ;  /* 0x0000000000047805 */ /* 0x000fe4000001ff00 */
.L_x_391:
[----:B------:R-:W-:Y:S02]  /*0b10*/  IMAD.MOV.U32 R10, RZ, RZ, R6 ;  /* 0x000000ffff0a7224 */ /* 0x000fe400078e0006 */
[----:B------:R-:W-:-:S05]  /*0b20*/  IMAD.MOV.U32 R11, RZ, RZ, R7 ;  /* 0x000000ffff0b7224 */ /* 0x000fca00078e0007 */
[----:B------:R-:W2:Y:S01]  /*0b30*/  LDG.E.64 R6, [R10.64] ;  /* 0x000000240a067981 */ /* 0x000ea2000c1e1b00 */
[----:B------:R-:W-:Y:S02]  /*0b40*/  IADD3 R8, R8, -0x1, RZ ;  /* 0xffffffff08087810 */ /* 0x000fe40007ffe0ff */
[----:B------:R-:W-:Y:S01]  /*0b50*/  IADD3 R0, R0, c[0x0][0x0], RZ ;  /* 0x0000000000007a10 */ /* 0x000fe20007ffe0ff */
[----:B0-2---:R-:W0:-:S06]  /*0b60*/  DADD R6, R2, R6 ;  /* 0x0000000002067229 */ /* 0x005e0c0000000006 */
[----:B0-----:R-:W0:-:S06]  /*0b70*/  DSETP.GT.AND P0, PT, R6, RZ, PT ;  /* 0x000000ff0600722a */ /* 0x001e0c0003f04000 */
[C---:B0-----:R-:W-:Y:S02]  /*0b80*/  ISETP.EQ.OR P0, PT, R12.reuse, RZ, !P0 ;  /* 0x000000ff0c00720c */ /* 0x041fe40004702670 */
[----:B------:R-:W-:-:S11]  /*0b90*/  IADD3 R12, R12, c[0x0][0x0], RZ ;  /* 0x000000000c0c7a10 */ /* 0x000fd60007ffe0ff */
[----:B------:R0:W1:Y:S02]  /*0ba0*/  @!P0 DFMA R4, R6, R6, R4 ;  /* 0x000000060604822b */ /* 0x0000640000000004 */
[----:B0-----:R-:W-:-:S04]  /*0bb0*/  IMAD.MOV.U32 R7, RZ, RZ, c[0x0][0x0] ;  /* 0x00000000ff077624 */ /* 0x001fc800078e00ff */
[----:B------:R-:W-:Y:S01]  /*0bc0*/  IMAD.WIDE R6, R7, 0x8, R10 ;  /* 0x0000000807067825 */ /* 0x000fe200078e020a */
[----:B-1----:R0:W-:Y:S01]  /*0bd0*/  @!P0 STS.64 [R9.X8], R4 ;  /* 0x0000000409008388 */ /* 0x0021e20000008a00 */
[----:B------:R-:W-:-:S13]  /*0be0*/  ISETP.NE.AND P0, PT, R8, RZ, PT ;  /* 0x000000ff0800720c */ /* 0x000fda0003f05270 */
[----:B0-----:R-:W-:Y:S05]  /*0bf0*/  @P0 BRA `(.L_x_391) ;  /* 0xffffff1000000947 */ /* 0x001fea000383ffff */
.L_x_390:
[----:B------:R-:W-:Y:S05]  /*0c00*/  BSYNC B0 ;  /* 0x0000000000007941 */ /* 0x000fea0003800000 */
.L_x_389:
[----:B------:R-:W-:Y:S05]  /*0c10*/  @!P1 BRA `(.L_x_381) ;  /* 0x0000026000009947 */ /* 0x000fea0003800000 */
.L_x_392:
[----:B------:R-:W-:Y:S01]  /*0c20*/  IADD3 R6, P0, R0, UR38, RZ ;  /* 0x0000002600067c10 */ /* 0x000fe2000ff1e0ff */
[----:B------:R-:W-:-:S03]  /*0c30*/  IMAD.MOV.U32 R15, RZ, RZ, c[0x0][0x0] ;  /* 0x00000000ff0f7624 */ /* 0x000fc600078e00ff */
[----:B------:R-:W-:Y:S02]  /*0c40*/  LEA.HI.X.SX32 R7, R0, UR42, 0x1, P0 ;  /* 0x0000002a00077c11 */ /* 0x000fe400080f0eff */
[----:B------:R-:W-:-:S04]  /*0c50*/  LEA R16, P0, R6, c[0x0][0x168], 0x3 ;  /* 0x00005a0006107a11 */ /* 0x000fc800078018ff */
[----:B------:R-:W-:-:S05]  /*0c60*/  LEA.HI.X R17, R6, c[0x0][0x16c], R7, 0x3, P0 ;  /* 0x00005b0006117a11 */ /* 0x000fca00000f1c07 */
[----:B------:R-:W2:Y:S01]  /*0c70*/  LDG.E.64 R6, [R16.64] ;  /* 0x0000002410067981 */ /* 0x000ea2000c1e1b00 */
[----:B------:R-:W-:-:S06]  /*0c80*/  IMAD.WIDE R10, R15, 0x8, R16 ;  /* 0x000000080f0a7825 */ /* 0x000fcc00078e0210 */
[C---:B------:R-:W-:Y:S02]  /*0c90*/  IMAD.WIDE R20, R15.reuse, 0x8, R10 ;  /* 0x000000080f147825 */ /* 0x040fe400078e020a */
[----:B------:R-:W3:Y:S04]  /*0ca0*/  LDG.E.64 R10, [R10.64] ;  /* 0x000000240a0a7981 */ /* 0x000ee8000c1e1b00 */
[----:B------:R-:W4:Y:S01]  /*0cb0*/  LDG.E.64 R12, [R20.64] ;  /* 0x00000024140c7981 */ /* 0x000f22000c1e1b00 */
[----:B------:R-:W-:-:S06]  /*0cc0*/  IMAD.WIDE R14, R15, 0x8, R20 ;  /* 0x000000080f0e7825 */ /* 0x000fcc00078e0214 */
[----:B------:R-:W5:Y:S01]  /*0cd0*/  LDG.E.64 R14, [R14.64] ;  /* 0x000000240e0e7981 */ /* 0x000f62000c1e1b00 */
[----:B0-2---:R-:W0:-:S06]  /*0ce0*/  DADD R6, R2, R6 ;  /* 0x0000000002067229 */ /* 0x005e0c0000000006 */
[----:B0-----:R-:W0:-:S04]  /*0cf0*/  DSETP.GT.AND P0, PT, R6, RZ, PT ;  /* 0x000000ff0600722a */ /* 0x001e080003f04000 */
[C---:B---3--:R-:W1:Y:S02]  /*0d00*/  DADD R18, R2.reuse, R10 ;  /* 0x0000000002127229 */ /* 0x048e64000000000a */
[C---:B0-----:R-:W-:Y:S02]  /*0d10*/  ISETP.EQ.OR P0, PT, R0.reuse, UR41, !P0 ;  /* 0x0000002900007c0c */ /* 0x041fe4000c702670 */
[----:B----4-:R-:W0:Y:S01]  /*0d20*/  DADD R12, R2, R12 ;  /* 0x00000000020c7229 */ /* 0x010e22000000000c */
[----:B------:R-:W-:-:S03]  /*0d30*/  IADD3 R0, R0, c[0x0][0x0], RZ ;  /* 0x0000000000007a10 */ /* 0x000fc60007ffe0ff */
[----:B-1----:R-:W1:-:S04]  /*0d40*/  DSETP.GT.AND P1, PT, R18, RZ, PT ;  /* 0x000000ff1200722a */ /* 0x002e480003f24000 */
[----:B0-----:R-:W0:Y:S02]  /*0d50*/  DSETP.GT.AND P2, PT, R12, RZ, PT ;  /* 0x000000ff0c00722a */ /* 0x001e240003f44000 */
[C---:B-1----:R-:W-:Y:S02]  /*0d60*/  ISETP.EQ.OR P1, PT, R0.reuse, UR41, !P1 ;  /* 0x0000002900007c0c */ /* 0x042fe4000cf22670 */
[----:B-----5:R-:W1:Y:S01]  /*0d70*/  DADD R10, R2, R14 ;  /* 0x00000000020a7229 */ /* 0x020e62000000000e */
[----:B------:R-:W-:-:S03]  /*0d80*/  IADD3 R0, R0, c[0x0][0x0], RZ ;  /* 0x0000000000007a10 */ /* 0x000fc60007ffe0ff */
[----:B------:R-:W2:Y:S01]  /*0d90*/  @!P0 DFMA R4, R6, R6, R4 ;  /* 0x000000060604822b */ /* 0x000ea20000000004 */
[C---:B0-----:R-:W-:Y:S02]  /*0da0*/  ISETP.EQ.OR P2, PT, R0.reuse, UR41, !P2 ;  /* 0x0000002900007c0c */ /* 0x041fe4000d742670 */
[----:B------:R-:W-:Y:S01]  /*0db0*/  IADD3 R0, R0, c[0x0][0x0], RZ ;  /* 0x0000000000007a10 */ /* 0x000fe20007ffe0ff */
[----:B-1----:R-:W0:-:S03]  /*0dc0*/  DSETP.GT.AND P3, PT, R10, RZ, PT ;  /* 0x000000ff0a00722a */ /* 0x002e060003f64000 */
[----:B--2---:R1:W-:Y:S03]  /*0dd0*/  @!P0 STS.64 [R9.X8], R4 ;  /* 0x0000000409008388 */ /* 0x0043e60000008a00 */
[C---:B0-----:R-:W-:Y:S02]  /*0de0*/  ISETP.EQ.OR P0, PT, R0.reuse, UR41, !P3 ;  /* 0x0000002900007c0c */ /* 0x041fe4000df02670 */
[----:B------:R-:W-:Y:S01]  /*0df0*/  IADD3 R0, R0, c[0x0][0x0], RZ ;  /* 0x0000000000007a10 */ /* 0x000fe20007ffe0ff */
[----:B-1----:R-:W0:-:S07]  /*0e00*/  @!P1 DFMA R4, R18, R18, R4 ;  /* 0x000000121204922b */ /* 0x002e0e0000000004 */
[----:B0-----:R0:W-:Y:S02]  /*0e10*/  @!P1 STS.64 [R9.X8], R4 ;  /* 0x0000000409009388 */ /* 0x0011e40000008a00 */
[----:B0-----:R-:W0:-:S07]  /*0e20*/  @!P2 DFMA R4, R12, R12, R4 ;  /* 0x0000000c0c04a22b */ /* 0x001e0e0000000004 */
[----:B0-----:R0:W-:Y:S02]  /*0e30*/  @!P2 STS.64 [R9.X8], R4 ;  /* 0x000000040900a388 */ /* 0x0011e40000008a00 */
[----:B0-----:R-:W0:-:S07]  /*0e40*/  @!P0 DFMA R4, R10, R10, R4 ;  /* 0x0000000a0a04822b */ /* 0x001e0e0000000004 */
[----:B0-----:R0:W-:Y:S01]  /*0e50*/  @!P0 STS.64 [R9.X8], R4 ;  /* 0x0000000409008388 */ /* 0x0011e20000008a00 */
[----:B------:R-:W-:-:S13]  /*0e60*/  ISETP.GE.AND P0, PT, R0, c[0x0][0x184], PT ;  /* 0x0000610000007a0c */ /* 0x000fda0003f06270 */
[----:B0-----:R-:W-:Y:S05]  /*0e70*/  @!P0 BRA `(.L_x_392) ;  /* 0xfffffda000008947 */ /* 0x001fea000383ffff */
.L_x_381:
[----:B0-----:R-:W-:Y:S01]  /*0e80*/  WARPSYNC 0xffffffff ;  /* 0xffffffff00007948 */ /* 0x001fe20003800000 */
[----:B------:R-:W-:Y:S01]  /*0e90*/  BAR.SYNC.DEFER_BLOCKING 0x0 ;  /* 0x0000000000007b1d */ /* 0x000fe20000010000 */
[----:B------:R-:W-:-:S13]  /*0ea0*/  ISETP.NE.AND P0, PT, R9, RZ, PT ;  /* 0x000000ff0900720c */ /* 0x000fda0003f05270 */
[----:B------:R-:W-:Y:S05]  /*0eb0*/  @P0 EXIT ;  /* 0x000000000000094d */ /* 0x000fea0003800000 */
[----:B------:R-:W-:Y:S01]  /*0ec0*/  ISETP.NE.AND P0, PT, RZ, c[0x0][0x0], PT ;  /* 0x00000000ff007a0c */ /* 0x000fe20003f05270 */
[----:B------:R-:W-:-:S12]  /*0ed0*/  CS2R R20, SRZ ;  /* 0x0000000000147805 */ /* 0x000fd8000001ff00 */
[----:B------:R-:W-:Y:S05]  /*0ee0*/  @!P0 BRA `(.L_x_393) ;  /* 0x0000056000008947 */ /* 0x000fea0003800000 */
[----:B------:R-:W-:Y:S01]  /*0ef0*/  IMAD.MOV.U32 R2, RZ, RZ, c[0x0][0x0] ;  /* 0x00000000ff027624 */ /* 0x000fe200078e00ff */
[----:B------:R-:W-:Y:S01]  /*0f00*/  UMOV UR4, URZ ;  /* 0x0000003f00047c82 */ /* 0x000fe20008000000 */
[----:B------:R-:W-:-:S03]  /*0f10*/  CS2R R20, SRZ ;  /* 0x0000000000147805 */ /* 0x000fc6000001ff00 */
[C---:B------:R-:W-:Y:S02]  /*0f20*/  IADD3 R0, R2.reuse, -0x1, RZ ;  /* 0xffffffff02007810 */ /* 0x040fe40007ffe0ff */
[----:B------:R-:W-:Y:S02]  /*0f30*/  LOP3.LUT R2, R2, 0x3, RZ, 0xc0, !PT ;  /* 0x0000000302027812 */ /* 0x000fe400078ec0ff */
[----:B------:R-:W-:-:S13]  /*0f40*/  ISETP.GE.U32.AND P0, PT, R0, 0x3, PT ;  /* 0x000000030000780c */ /* 0x000fda0003f06070 */
[----:B------:R-:W-:Y:S05]  /*0f50*/  @!P0 BRA `(.L_x_394) ;  /* 0x0000046000008947 */ /* 0x000fea0003800000 */
[----:B------:R-:W-:Y:S01]  /*0f60*/  IADD3 R0, -R2, c[0x0][0x0], RZ ;  /* 0x0000000002007a10 */ /* 0x000fe20007ffe1ff */
[----:B------:R-:W-:Y:S01]  /*0f70*/  UMOV UR4, URZ ;  /* 0x0000003f00047c82 */ /* 0x000fe20008000000 */
[----:B------:R-:W-:Y:S01]  /*0f80*/  CS2R R20, SRZ ;  /* 0x0000000000147805 */ /* 0x000fe2000001ff00 */
[----:B------:R-:W-:Y:S01]  /*0f90*/  UMOV UR5, URZ ;  /* 0x0000003f00057c82 */ /* 0x000fe20008000000 */
[----:B------:R-:W-:-:S13]  /*0fa0*/  ISETP.GT.AND P0, PT, R0, RZ, PT ;  /* 0x000000ff0000720c */ /* 0x000fda0003f04270 */
[----:B------:R-:W-:Y:S05]  /*0fb0*/  @!P0 BRA `(.L_x_395) ;  /* 0x0000035000008947 */ /* 0x000fea0003800000 */
[----:B------:R-:W-:Y:S02]  /*0fc0*/  ISETP.GT.AND P1, PT, R0, 0xc, PT ;  /* 0x0000000c0000780c */ /* 0x000fe40003f24270 */
[----:B------:R-:W-:-:S11]  /*0fd0*/  PLOP3.LUT P0, PT, PT, PT, PT, 0x80, 0x0 ;  /* 0x000000000000781c */ /* 0x000fd60003f0f070 */
[----:B------:R-:W-:Y:S05]  /*0fe0*/  @!P1 BRA `(.L_x_396) ;  /* 0x000001e000009947 */ /* 0x000fea0003800000 */
[----:B------:R-:W-:Y:S02]  /*0ff0*/  PLOP3.LUT P0, PT, PT, PT, PT, 0x8, 0x0 ;  /* 0x000000000000781c */ /* 0x000fe40003f0e170 */
.L_x_397:
[----:B0-----:R-:W0:Y:S01]  /*1000*/  LDS.128 R4, [UR5] ;  /* 0x00000005ff047984 */ /* 0x001e220008000c00 */
[----:B------:R-:W-:Y:S01]  /*1010*/  IADD3 R0, R0, -0x10, RZ ;  /* 0xfffffff000007810 */ /* 0x000fe20007ffe0ff */
[----:B------:R-:W-:Y:S02]  /*1020*/  UIADD3 UR4, UR4, 0x10, URZ ;  /* 0x0000001004047890 */ /* 0x000fe4000fffe03f */
[----:B-1----:R-:W1:Y:S01]  /*1030*/  LDS.128 R8, [UR5+0x10] ;  /* 0x00001005ff087984 */ /* 0x002e620008000c00 */
[----:B------:R-:W-:-:S03]  /*1040*/  ISETP.GT.AND P1, PT, R0, 0xc, PT ;  /* 0x0000000c0000780c */ /* 0x000fc60003f24270 */
[----:B------:R-:W2:Y:S04]  /*1050*/  LDS.128 R12, [UR5+0x20] ;  /* 0x00002005ff0c7984 */ /* 0x000ea80008000c00 */
[----:B------:R-:W3:Y:S01]  /*1060*/  LDS.128 R16, [UR5+0x30] ;  /* 0x00003005ff107984 */ /* 0x000ee20008000c00 */
[----:B0-----:R-:W0:-:S06]  /*1070*/  DADD R4, R4, R20 ;  /* 0x0000000004047229 */ /* 0x001e0c0000000014 */
[----:B0-----:R0:W1:-:S04]  /*1080*/  DADD R20, R4, R6 ;  /* 0x0000000004147229 */ /* 0x0010480000000006 */
[----:B0-----:R-:W0:Y:S02]  /*1090*/  LDS.128 R4, [UR5+0x40] ;  /* 0x00004005ff047984 */ /* 0x001e240008000c00 */
[----:B-1----:R-:W1:-:S06]  /*10a0*/  DADD R8, R20, R8 ;  /* 0x0000000014087229 */ /* 0x002e4c0000000008 */
[----:B-1----:R1:W2:-:S04]  /*10b0*/  DADD R20, R8, R10 ;  /* 0x0000000008147229 */ /* 0x002288000000000a */
[----:B-1----:R-:W1:Y:S02]  /*10c0*/  LDS.128 R8, [UR5+0x50] ;  /* 0x00005005ff087984 */ /* 0x002e640008000c00 */
[----:B--2---:R-:W2:-:S06]  /*10d0*/  DADD R12, R20, R12 ;  /* 0x00000000140c7229 */ /* 0x004e8c000000000c */
[----:B--2---:R2:W3:-:S04]  /*10e0*/  DADD R20, R12, R14 ;  /* 0x000000000c147229 */ /* 0x0044c8000000000e */
[----:B--2---:R-:W2:Y:S02]  /*10f0*/  LDS.128 R12, [UR5+0x60] ;  /* 0x00006005ff0c7984 */ /* 0x004ea40008000c00 */
[----:B---3--:R-:W3:-:S06]  /*1100*/  DADD R16, R20, R16 ;  /* 0x0000000014107229 */ /* 0x008ecc0000000010 */
[----:B---3--:R3:W0:-:S04]  /*1110*/  DADD R20, R16, R18 ;  /* 0x0000000010147229 */ /* 0x0086080000000012 */
[----:B---3--:R-:W3:Y:S01]  /*1120*/  LDS.128 R16, [UR5+0x70] ;  /* 0x00007005ff107984 */ /* 0x008ee20008000c00 */
[----:B------:R-:W-:Y:S01]  /*1130*/  UIADD3 UR5, UR5, 0x80, URZ ;  /* 0x0000008005057890 */ /* 0x000fe2000fffe03f */
[----:B0-----:R-:W0:-:S06]  /*1140*/  DADD R4, R20, R4 ;  /* 0x0000000014047229 */ /* 0x001e0c0000000004 */
[----:B0-----:R-:W1:-:S06]  /*1150*/  DADD R4, R4, R6 ;  /* 0x0000000004047229 */ /* 0x001e4c0000000006 */
[----:B-1----:R-:W0:-:S06]  /*1160*/  DADD R4, R4, R8 ;  /* 0x0000000004047229 */ /* 0x002e0c0000000008 */
[----:B0-----:R-:W2:-:S06]  /*1170*/  DADD R4, R4, R10 ;  /* 0x0000000004047229 */ /* 0x001e8c000000000a */
[----:B--2---:R-:W0:-:S06]  /*1180*/  DADD R4, R4, R12 ;  /* 0x0000000004047229 */ /* 0x004e0c000000000c */
[----:B0-----:R-:W3:-:S06]  /*1190*/  DADD R4, R4, R14 ;  /* 0x0000000004047229 */ /* 0x001ecc000000000e */
[----:B---3--:R-:W0:-:S06]  /*11a0*/  DADD R4, R4, R16 ;  /* 0x0000000004047229 */ /* 0x008e0c0000000010 */
[----:B0-----:R0:W1:Y:S01]  /*11b0*/  DADD R20, R4, R18 ;  /* 0x0000000004147229 */ /* 0x0010620000000012 */
[----:B------:R-:W-:Y:S05]  /*11c0*/  @P1 BRA `(.L_x_397) ;  /* 0xfffffe3000001947 */ /* 0x000fea000383ffff */
.L_x_396:
[----:B------:R-:W-:-:S13]  /*11d0*/  ISETP.GT.AND P1, PT, R0, 0x4, PT ;  /* 0x000000040000780c */ /* 0x000fda0003f24270 */
[----:B------:R-:W-:Y:S05]  /*11e0*/  @!P1 BRA `(.L_x_398) ;  /* 0x0000010000009947 */ /* 0x000fea0003800000 */
[----:B0-----:R-:W0:Y:S01]  /*11f0*/  LDS.128 R4, [UR5] ;  /* 0x00000005ff047984 */ /* 0x001e220008000c00 */
[----:B------:R-:W-:Y:S01]  /*1200*/  PLOP3.LUT P0, PT, PT, PT, PT, 0x8, 0x0 ;  /* 0x000000000000781c */ /* 0x000fe20003f0e170 */
[----:B------:R-:W-:Y:S01]  /*1210*/  UIADD3 UR4, UR4, 0x8, URZ ;  /* 0x0000000804047890 */ /* 0x000fe2000fffe03f */
[----:B------:R-:W-:Y:S01]  /*1220*/  IADD3 R0, R0, -0x8, RZ ;  /* 0xfffffff800007810 */ /* 0x000fe20007ffe0ff */
[----:B------:R-:W2:Y:S04]  /*1230*/  LDS.128 R8, [UR5+0x10] ;  /* 0x00001005ff087984 */ /* 0x000ea80008000c00 */
[----:B------:R-:W3:Y:S04]  /*1240*/  LDS.128 R12, [UR5+0x20] ;  /* 0x00002005ff0c7984 */ /* 0x000ee80008000c00 */
[----:B------:R-:W4:Y:S01]  /*1250*/  LDS.128 R16, [UR5+0x30] ;  /* 0x00003005ff107984 */ /* 0x000f220008000c00 */
[----:B------:R-:W-:Y:S01]  /*1260*/  UIADD3 UR5, UR5, 0x40, URZ ;  /* 0x0000004005057890 */ /* 0x000fe2000fffe03f */
[----:B01----:R-:W0:-:S06]  /*1270*/  DADD R4, R20, R4 ;  /* 0x0000000014047229 */ /* 0x003e0c0000000004 */
[----:B0-----:R-:W2:-:S06]  /*1280*/  DADD R4, R4, R6 ;  /* 0x0000000004047229 */ /* 0x001e8c0000000006 */
[----:B--2---:R-:W0:-:S06]  /*1290*/  DADD R4, R4, R8 ;  /* 0x0000000004047229 */ /* 0x004e0c0000000008 */
[----:B0-----:R-:W3:-:S06]  /*12a0*/  DADD R4, R4, R10 ;  /* 0x0000000004047229 */ /* 0x001ecc000000000a */
[----:B---3--:R-:W0:-:S06]  /*12b0*/  DADD R4, R4, R12 ;  /* 0x0000000004047229 */ /* 0x008e0c000000000c */
[----:B0-----:R-:W4:-:S06]  /*12c0*/  DADD R4, R4, R14 ;  /* 0x0000000004047229 */ /* 0x001f0c000000000e */
[----:B----4-:R-:W0:-:S06]  /*12d0*/  DADD R4, R4, R16 ;  /* 0x0000000004047229 */ /* 0x010e0c0000000010 */
[----:B0-----:R0:W1:-:S04]  /*12e0*/  DADD R20, R4, R18 ;  /* 0x0000000004147229 */ /* 0x0010480000000012 */
.L_x_398:
[----:B------:R-:W-:-:S13]  /*12f0*/  ISETP.NE.OR P0, PT, R0, RZ, P0 ;  /* 0x000000ff0000720c */ /* 0x000fda0000705670 */
[----:B------:R-:W-:Y:S05]  /*1300*/  @!P0 BRA `(.L_x_394) ;  /* 0x000000b000008947 */ /* 0x000fea0003800000 */
.L_x_395:
[----:B------:R-:W2:Y:S01]  /*1310*/  LDS.128 R8, [UR5] ;  /* 0x00000005ff087984 */ /* 0x000ea20008000c00 */
[----:B------:R-:W-:Y:S01]  /*1320*/  IADD3 R0, R0, -0x4, RZ ;  /* 0xfffffffc00007810 */ /* 0x000fe20007ffe0ff */
[----:B------:R-:W-:Y:S02]  /*1330*/  UIADD3 UR4, UR4, 0x4, URZ ;  /* 0x0000000404047890 */ /* 0x000fe4000fffe03f */
[----:B0-----:R-:W0:Y:S01]  /*1340*/  LDS.128 R4, [UR5+0x10] ;  /* 0x00001005ff047984 */ /* 0x001e220008000c00 */
[----:B------:R-:W-:Y:S01]  /*1350*/  ISETP.NE.AND P0, PT, R0, RZ, PT ;  /* 0x000000ff0000720c */ /* 0x000fe20003f05270 */
[----:B------:R-:W-:Y:S01]  /*1360*/  UIADD3 UR5, UR5, 0x20, URZ ;  /* 0x0000002005057890 */ /* 0x000fe2000fffe03f */
[----:B-12---:R-:W1:-:S06]  /*1370*/  DADD R8, R8, R20 ;  /* 0x0000000008087229 */ /* 0x006e4c0000000014 */
[----:B-1----:R-:W0:-:S06]  /*1380*/  DADD R8, R8, R10 ;  /* 0x0000000008087229 */ /* 0x002e0c000000000a */
[----:B0-----:R-:W0:-:S06]  /*1390*/  DADD R4, R8, R4 ;  /* 0x0000000008047229 */ /* 0x001e0c0000000004 */
[----:B0-----:R0:W1:Y:S02]  /*13a0*/  DADD R20, R4, R6 ;  /* 0x0000000004147229 */ /* 0x0010640000000006 */
[----:B01----:R-:W-:Y:S05]  /*13b0*/  @P0 BRA `(.L_x_395) ;  /* 0xffffff5000000947 */ /* 0x003fea000383ffff */
.L_x_394:
[----:B------:R-:W-:-:S13]  /*13c0*/  ISETP.NE.AND P0, PT, R2, RZ, PT ;  /* 0x000000ff0200720c */ /* 0x000fda0003f05270 */
[----:B------:R-:W-:Y:S05]  /*13d0*/  @!P0 BRA `(.L_x_393) ;  /* 0x0000007000008947 */ /* 0x000fea0003800000 */
[----:B------:R-:W-:-:S09]  /*13e0*/  USHF.L.U32 UR4, UR4, 0x3, URZ ;  /* 0x0000000304047899 */ /* 0x000fd2000800063f */
.L_x_399:
[----:B0-----:R-:W0:Y:S01]  /*13f0*/  LDS.64 R4, [UR4] ;  /* 0x00000004ff047984 */ /* 0x001e220008000a00 */
[----:B------:R-:W-:Y:S01]  /*1400*/  IADD3 R2, R2, -0x1, RZ ;  /* 0xffffffff02027810 */ /* 0x000fe20007ffe0ff */
[----:B------:R-:W-:-:S03]  /*1410*/  UIADD3 UR4, UR4, 0x8, URZ ;  /* 0x0000000804047890 */ /* 0x000fc6000fffe03f */
[----:B------:R-:W-:Y:S01]  /*1420*/  ISETP.NE.AND P0, PT, R2, RZ, PT ;  /* 0x000000ff0200720c */ /* 0x000fe20003f05270 */
[----:B01----:R0:W1:-:S12]  /*1430*/  DADD R20, R4, R20 ;  /* 0x0000000004147229 */ /* 0x0030580000000014 */
[----:B------:R-:W-:Y:S05]  /*1440*/  @P0 BRA `(.L_x_399) ;  /* 0xffffffa000000947 */ /* 0x000fea000383ffff */
.L_x_393:
[----:B------:R-:W-:Y:S01]  /*1450*/  ULDC.S8 UR4, c[0x0][0x188] ;  /* 0x0000620000047ab9 */ /* 0x000fe20000000200 */
[----:B------:R-:W-:Y:S01]  /*1460*/  IMAD.MOV.U32 R2, RZ, RZ, 0x1 ;  /* 0x00000001ff027424 */ /* 0x000fe200078e00ff */
[----:B------:R-:W-:Y:S01]  /*1470*/  UISETP.NE.AND UP0, UPT, UR4, URZ, UPT ;  /* 0x0000003f0400728c */ /* 0x000fe2000bf05270 */
[----:B-1----:R-:W-:Y:S01]  /*1480*/  FSETP.GEU.AND P1, PT, |R21|, 6.5827683646048100446e-37, PT ;  /* 0x036000001500780b */ /* 0x002fe20003f2e200 */
[----:B------:R-:W-:Y:S02]  /*1490*/  UMOV UR5, 0x1 ;  /* 0x0000000100057882 */ /* 0x000fe40000000000 */
[----:B------:R-:W-:Y:S02]  /*14a0*/  ULDC.64 UR6, c[0x0][0x180] ;  /* 0x0000600000067ab9 */ /* 0x000fe40000000a00 */
[----:B------:R-:W-:-:S04]  /*14b0*/  USEL UR4, UR5, UR6, !UP0 ;  /* 0x0000000605047287 */ /* 0x000fc8000c000000 */
[----:B------:R-:W-:-:S09]  /*14c0*/  UIMAD UR4, UR4, UR7, URZ ;  /* 0x00000007040472a4 */ /* 0x000fd2000f8e023f */
[----:B0-----:R-:W0:Y:S08]  /*14d0*/  I2F.F64 R4, UR4 ;  /* 0x0000000400047d12 */ /* 0x001e300008201c00 */
[----:B0-----:R-:W0:Y:S02]  /*14e0*/  MUFU.RCP64H R3, R5 ;  /* 0x0000000500037308 */ /* 0x001e240000001800 */
[----:B0-----:R-:W0:-:S06]  /*14f0*/  DFMA R6, -R4, R2, 1 ;  /* 0x3ff000000406742b */ /* 0x001e0c0000000102 */
[----:B0-----:R-:W0:-:S06]  /*1500*/  DFMA R6, R6, R6, R6 ;  /* 0x000000060606722b */ /* 0x001e0c0000000006 */
[----:B0-----:R-:W0:-:S06]  /*1510*/  DFMA R6, R2, R6, R2 ;  /* 0x000000060206722b */ /* 0x001e0c0000000002 */
[----:B0-----:R-:W0:-:S06]  /*1520*/  DFMA R2, -R4, R6, 1 ;  /* 0x3ff000000402742b */ /* 0x001e0c0000000106 */
[----:B0-----:R-:W0:-:S06]  /*1530*/  DFMA R2, R6, R2, R6 ;  /* 0x000000020602722b */ /* 0x001e0c0000000006 */
[----:B0-----:R-:W0:-:S06]  /*1540*/  DMUL R6, R2, R20 ;  /* 0x0000001402067228 */ /* 0x001e0c0000000000 */
[----:B0-----:R-:W0:-:S06]  /*1550*/  DFMA R8, -R4, R6, R20 ;  /* 0x000000060408722b */ /* 0x001e0c0000000114 */
[----:B0-----:R-:W0:-:S10]  /*1560*/  DFMA R2, R2, R8, R6 ;  /* 0x000000080202722b */ /* 0x001e140000000006 */
[----:B0-----:R-:W-:-:S05]  /*1570*/  FFMA R0, RZ, R5, R3 ;  /* 0x00000005ff007223 */ /* 0x001fca0000000003 */
[----:B------:R-:W-:-:S13]  /*1580*/  FSETP.GT.AND P0, PT, |R0|, 1.469367938527859385e-39, PT ;  /* 0x001000000000780b */ /* 0x000fda0003f04200 */
[----:B------:R-:W-:Y:S05]  /*1590*/  @P0 BRA P1, `(.L_x_400) ;  /* 0x0000004000000947 */ /* 0x000fea0000800000 */
[----:B------:R-:W-:Y:S02]  /*15a0*/  MOV R0, 0x15c0 ;  /* 0x000015c000007802 */ /* 0x000fe40000000f00 */
[----:B------:R-:W-:Y:S05]  /*15b0*/  CALL.REL.NOINC `($__internal_2_$__cuda_sm20_div_rn_f64_full) ;  /* 0x0000009000007944 */ /* 0x000fea0003c00000 */
[----:B------:R-:W-:Y:S02]  /*15c0*/  IMAD.MOV.U32 R2, RZ, RZ, R12 ;  /* 0x000000ffff027224 */ /* 0x000fe400078e000c */
[----:B------:R-:W-:Y:S02]  /*15d0*/  IMAD.MOV.U32 R3, RZ, RZ, R13 ;  /* 0x000000ffff037224 */ /* 0x000fe400078e000d */
.L_x_400:
[----:B------:R-:W-:Y:S02]  /*15e0*/  ULDC.64 UR4, c[0x0][0x160] ;  /* 0x0000580000047ab9 */ /* 0x000fe40000000a00 */
[----:B------:R-:W-:-:S04]  /*15f0*/  ULEA UR4, UP0, UR39, UR4, 0x3 ;  /* 0x0000000427047291 */ /* 0x000fc8000f80183f */
[----:B------:R-:W-:Y:S02]  /*1600*/  ULEA.HI.X UR5, UR39, UR5, UR40, 0x3, UP0 ;  /* 0x0000000527057291 */ /* 0x000fe400080f1c28 */
[----:B------:R-:W-:-:S04]  /*1610*/  IMAD.U32 R4, RZ, RZ, UR4 ;  /* 0x00000004ff047e24 */ /* 0x000fc8000f8e00ff */
[----:B------:R-:W-:-:S05]  /*1620*/  IMAD.U32 R5, RZ, RZ, UR5 ;  /* 0x00000005ff057e24 */ /* 0x000fca000f8e00ff */
[----:B------:R-:W-:Y:S01]  /*1630*/  STG.E.64 [R4.64], R2 ;  /* 0x0000000204007986 */ /* 0x000fe2000c101b24 */
[----:B------:R-:W-:Y:S05]  /*1640*/  EXIT ;  /* 0x000000000000794d */ /* 0x000fea0003800000 */
        .weak           $__internal_2_$__cuda_sm20_div_rn_f64_full
        .type           $__internal_2_$__cuda_sm20_div_rn_f64_full,@function
        .size           $__internal_2_$__cuda_sm20_div_rn_f64_full,(.L_x_450 - $__internal_2_$__cuda_sm20_div_rn_f64_full)
$__internal_2_$__cuda_sm20_div_rn_f64_full:
[C---:B------:R-:W-:Y:S01]  /*1650*/  FSETP.GEU.AND P0, PT, |R5|.reuse, 1.469367938527859385e-39, PT ;  /* 0x001000000500780b */ /* 0x040fe20003f0e200 */
[----:B------:R-:W-:Y:S01]  /*1660*/  IMAD.MOV.U32 R8, RZ, RZ, 0x1 ;  /* 0x00000001ff087424 */ /* 0x000fe200078e00ff */
[C---:B------:R-:W-:Y:S01]  /*1670*/  LOP3.LUT R2, R5.reuse, 0x800fffff, RZ, 0xc0, !PT ;  /* 0x800fffff05027812 */ /* 0x040fe200078ec0ff */
[----:B------:R-:W-:Y:S01]  /*1680*/  IMAD.MOV.U32 R13, RZ, RZ, 0x1ca00000 ;  /* 0x1ca00000ff0d7424 */ /* 0x000fe200078e00ff */
[----:B------:R-:W-:Y:S02]  /*1690*/  LOP3.LUT R14, R5, 0x7ff00000, RZ, 0xc0, !PT ;  /* 0x7ff00000050e7812 */ /* 0x000fe400078ec0ff */
[----:B------:R-:W-:Y:S01]  /*16a0*/  LOP3.LUT R3, R2, 0x3ff00000, RZ, 0xfc, !PT ;  /* 0x3ff0000002037812 */ /* 0x000fe200078efcff */
[----:B------:R-:W-:-:S06]  /*16b0*/  IMAD.MOV.U32 R2, RZ, RZ, R4 ;  /* 0x000000ffff027224 */ /* 0x000fcc00078e0004 */
[----:B------:R-:W0:-:S06]  /*16c0*/  @!P0 DMUL R2, R4, 8.98846567431157953865e+307 ;  /* 0x7fe0000004028828 */ /* 0x000e0c0000000000 */
[----:B0-----:R-:W0:Y:S02]  /*16d0*/  MUFU.RCP64H R9, R3 ;  /* 0x0000000300097308 */ /* 0x001e240000001800 */
[----:B0-----:R-:W0:-:S06]  /*16e0*/  DFMA R6, R8, -R2, 1 ;  /* 0x3ff000000806742b */ /* 0x001e0c0000000802 */
[----:B0-----:R0:W1:Y:S02]  /*16f0*/  DFMA R10, R6, R6, R6 ;  /* 0x00000006060a722b */ /* 0x0010640000000006 */
[----:B0-----:R-:W-:Y:S02]  /*1700*/  IMAD.MOV.U32 R7, RZ, RZ, R21 ;  /* 0x000000ffff077224 */ /* 0x001fe400078e0015 */
[----:B------:R-:W-:Y:S02]  /*1710*/  IMAD.MOV.U32 R6, RZ, RZ, R20 ;  /* 0x000000ffff067224 */ /* 0x000fe400078e0014 */
[----:B-1----:R-:W0:Y:S01]  /*1720*/  DFMA R10, R8, R10, R8 ;  /* 0x0000000a080a722b */ /* 0x002e220000000008 */
[----:B------:R-:W-:-:S04]  /*1730*/  LOP3.LUT R12, R7, 0x7ff00000, RZ, 0xc0, !PT ;  /* 0x7ff00000070c7812 */ /* 0x000fc800078ec0ff */
[----:B------:R-:W-:Y:S01]  /*1740*/  ISETP.GE.U32.AND P1, PT, R12, R14, PT ;  /* 0x0000000e0c00720c */ /* 0x000fe20003f26070 */
[C---:B0-----:R-:W0:Y:S01]  /*1750*/  DFMA R8, R10.reuse, -R2, 1 ;  /* 0x3ff000000a08742b */ /* 0x041e220000000802 */
[----:B------:R-:W-:Y:S02]  /*1760*/  @!P0 LOP3.LUT R14, R3, 0x7ff00000, RZ, 0xc0, !PT ;  /* 0x7ff00000030e8812 */ /* 0x000fe400078ec0ff */
[----:B------:R-:W-:Y:S02]  /*1770*/  SEL R15, R13, 0x63400000, !P1 ;  /* 0x634000000d0f7807 */ /* 0x000fe40004800000 */
[----:B------:R-:W-:Y:S01]  /*1780*/  FSETP.GEU.AND P1, PT, |R7|, 1.469367938527859385e-39, PT ;  /* 0x001000000700780b */ /* 0x000fe20003f2e200 */
[----:B0-----:R0:W1:Y:S02]  /*1790*/  DFMA R10, R10, R8, R10 ;  /* 0x000000080a0a722b */ /* 0x001064000000000a */
[----:B0-----:R-:W-:Y:S01]  /*17a0*/  LOP3.LUT R9, R15, 0x800fffff, R7, 0xf8, !PT ;  /* 0x800fffff0f097812 */ /* 0x001fe200078ef807 */
[----:B------:R-:W-:-:S02]  /*17b0*/  IMAD.MOV.U32 R15, RZ, RZ, R12 ;  /* 0x000000ffff0f7224 */ /* 0x000fc400078e000c */
[----:B------:R-:W-:-:S07]  /*17c0*/  IMAD.MOV.U32 R8, RZ, RZ, R6 ;  /* 0x000000ffff087224 */ /* 0x000fce00078e0006 */
[----:B------:R-:W-:Y:S05]  /*17d0*/  @P1 BRA `(.L_x_401) ;  /* 0x0000008000001947 */ /* 0x000fea0003800000 */
[----:B-1----:R-:W-:Y:S01]  /*17e0*/  LOP3.LUT R15, R5, 0x7ff00000, RZ, 0xc0, !PT ;  /* 0x7ff00000050f7812 */ /* 0x002fe200078ec0ff */
[----:B------:R-:W-:-:S03]  /*17f0*/  IMAD.MOV.U32 R16, RZ, RZ, RZ ;  /* 0x000000ffff107224 */ /* 0x000fc600078e00ff */
[----:B------:R-:W-:-:S04]  /*1800*/  ISETP.GE.U32.AND P0, PT, R12, R15, PT ;  /* 0x0000000f0c00720c */ /* 0x000fc80003f06070 */
[----:B------:R-:W-:-:S04]  /*1810*/  SEL R15, R13, 0x63400000, !P0 ;  /* 0x634000000d0f7807 */ /* 0x000fc80004000000 */
[----:B------:R-:W-:-:S04]  /*1820*/  LOP3.LUT R15, R15, 0x80000000, R7, 0xf8, !PT ;  /* 0x800000000f0f7812 */ /* 0x000fc800078ef807 */
[----:B------:R-:W-:-:S06]  /*1830*/  LOP3.LUT R17, R15, 0x100000, RZ, 0xfc, !PT ;  /* 0x001000000f117812 */ /* 0x000fcc00078efcff */
[----:B------:R-:W0:-:S10]  /*1840*/  DFMA R8, R8, 2, -R16 ;  /* 0x400000000808782b */ /* 0x000e140000000810 */
[----:B0-----:R-:W-:-:S04]  /*1850*/  LOP3.LUT R15, R9, 0x7ff00000, RZ, 0xc0, !PT ;  /* 0x7ff00000090f7812 */ /* 0x001fc800078ec0ff */
.L_x_401:
[----:B-1----:R-:W-:Y:S01]  /*1860*/  IADD3 R18, R15, -0x1, RZ ;  /* 0xffffffff0f127810 */ /* 0x002fe20007ffe0ff */
[----:B------:R-:W0:Y:S01]  /*1870*/  DMUL R16, R10, R8 ;  /* 0x000000080a107228 */ /* 0x000e220000000000 */
[----:B------:R-:W-:Y:S02]  /*1880*/  IADD3 R20, R14, -0x1, RZ ;  /* 0xffffffff0e147810 */ /* 0x000fe40007ffe0ff */
[----:B------:R-:W-:-:S03]  /*1890*/  ISETP.GT.U32.AND P0, PT, R18, 0x7feffffe, PT ;  /* 0x7feffffe1200780c */ /* 0x000fc60003f04070 */
[----:B0-----:R-:W0:Y:S01]  /*18a0*/  DFMA R18, R16, -R2, R8 ;  /* 0x800000021012722b */ /* 0x001e220000000008 */
[----:B------:R-:W-:-:S05]  /*18b0*/  ISETP.GT.U32.OR P0, PT, R20, 0x7feffffe, P0 ;  /* 0x7feffffe1400780c */ /* 0x000fca0000704470 */
[----:B0-----:R0:W1:-:S08]  /*18c0*/  DFMA R10, R10, R18, R16 ;  /* 0x000000120a0a722b */ /* 0x0010500000000010 */
[----:B------:R-:W-:Y:S05]  /*18d0*/  @P0 BRA `(.L_x_402) ;  /* 0x000001c000000947 */ /* 0x000fea0003800000 */
[----:B01----:R-:W-:-:S04]  /*18e0*/  LOP3.LUT R7, R5, 0x7ff00000, RZ, 0xc0, !PT ;  /* 0x7ff0000005077812 */ /* 0x003fc800078ec0ff */
[C---:B------:R-:W-:Y:S01]  /*18f0*/  ISETP.GE.U32.AND P0, PT, R12.reuse, R7, PT ;  /* 0x000000070c00720c */ /* 0x040fe20003f06070 */
[----:B------:R-:W-:-:S03]  /*1900*/  IMAD.IADD R6, R12, 0x1, -R7 ;  /* 0x000000010c067824 */ /* 0x000fc600078e0a07 */
[----:B------:R-:W-:Y:S02]  /*1910*/  SEL R13, R13, 0x63400000, !P0 ;  /* 0x634000000d0d7807 */ /* 0x000fe40004000000 */
[----:B------:R-:W-:-:S04]  /*1920*/  IMNMX R6, R6, -0x46a00000, !PT ;  /* 0xb960000006067817 */ /* 0x000fc80007800200 */
[----:B------:R-:W-:-:S05]  /*1930*/  IMNMX R6, R6, 0x46a00000, PT ;  /* 0x46a0000006067817 */ /* 0x000fca0003800200 */
[----:B------:R-:W-:Y:S02]  /*1940*/  IMAD.IADD R14, R6, 0x1, -R13 ;  /* 0x00000001060e7824 */ /* 0x000fe400078e0a0d */
[----:B------:R-:W-:-:S03]  /*1950*/  IMAD.MOV.U32 R6, RZ, RZ, RZ ;  /* 0x000000ffff067224 */ /* 0x000fc600078e00ff */
[----:B------:R-:W-:-:S06]  /*1960*/  IADD3 R7, R14, 0x7fe00000, RZ ;  /* 0x7fe000000e077810 */ /* 0x000fcc0007ffe0ff */
[----:B------:R-:W0:-:S10]  /*1970*/  DMUL R12, R10, R6 ;  /* 0x000000060a0c7228 */ /* 0x000e140000000000 */
[----:B0-----:R-:W-:-:S13]  /*1980*/  FSETP.GTU.AND P0, PT, |R13|, 1.469367938527859385e-39, PT ;  /* 0x001000000d00780b */ /* 0x001fda0003f0c200 */
[----:B------:R-:W-:Y:S05]  /*1990*/  @P0 BRA `(.L_x_403) ;  /* 0x0000025000000947 */ /* 0x000fea0003800000 */
[----:B------:R-:W0:Y:S01]  /*19a0*/  DFMA R2, R10, -R2, R8 ;  /* 0x800000020a02722b */ /* 0x000e220000000008 */
[----:B------:R-:W-:-:S09]  /*19b0*/  IMAD.MOV.U32 R6, RZ, RZ, RZ ;  /* 0x000000ffff067224 */ /* 0x000fd200078e00ff */
[C---:B0-----:R-:W-:Y:S02]  /*19c0*/  FSETP.NEU.AND P0, PT, R3.reuse, RZ, PT ;  /* 0x000000ff0300720b */ /* 0x041fe40003f0d000 */
[----:B------:R-:W-:-:S04]  /*19d0*/  LOP3.LUT R5, R3, 0x80000000, R5, 0x48, !PT ;  /* 0x8000000003057812 */ /* 0x000fc800078e4805 */
[----:B------:R-:W-:-:S07]  /*19e0*/  LOP3.LUT R7, R5, R7, RZ, 0xfc, !PT ;  /* 0x0000000705077212 */ /* 0x000fce00078efcff */
[----:B------:R-:W-:Y:S05]  /*19f0*/  @!P0 BRA `(.L_x_403) ;  /* 0x000001f000008947 */ /* 0x000fea0003800000 */
[----:B------:R-:W-:Y:S01]  /*1a00*/  IMAD.MOV R3, RZ, RZ, -R14 ;  /* 0x000000ffff037224 */ /* 0x000fe200078e0a0e */
[----:B------:R-:W0:Y:S01]  /*1a10*/  DMUL.RP R6, R10, R6 ;  /* 0x000000060a067228 */ /* 0x000e220000008000 */
[----:B------:R-:W-:-:S06]  /*1a20*/  IMAD.MOV.U32 R2, RZ, RZ, RZ ;  /* 0x000000ffff027224 */ /* 0x000fcc00078e00ff */
[----:B------:R-:W1:-:S03]  /*1a30*/  DFMA R2, R12, -R2, R10 ;  /* 0x800000020c02722b */ /* 0x000e46000000000a */
[----:B0-----:R-:W-:-:S03]  /*1a40*/  LOP3.LUT R5, R7, R5, RZ, 0x3c, !PT ;  /* 0x0000000507057212 */ /* 0x001fc600078e3cff */
[----:B-1----:R-:W-:-:S04]  /*1a50*/  IADD3 R2, -R14, -0x43300000, RZ ;  /* 0xbcd000000e027810 */ /* 0x002fc80007ffe1ff */
[----:B------:R-:W-:-:S04]  /*1a60*/  FSETP.NEU.AND P0, PT, |R3|, R2, PT ;  /* 0x000000020300720b */ /* 0x000fc80003f0d200 */
[----:B------:R-:W-:Y:S02]  /*1a70*/  FSEL R12, R6, R12, !P0 ;  /* 0x0000000c060c7208 */ /* 0x000fe40004000000 */
[----:B------:R-:W-:Y:S01]  /*1a80*/  FSEL R13, R5, R13, !P0 ;  /* 0x0000000d050d7208 */ /* 0x000fe20004000000 */
[----:B------:R-:W-:Y:S05]  /*1a90*/  BRA `(.L_x_403) ;  /* 0x0000015000007947 */ /* 0x000fea0003800000 */
.L_x_402:
[----:B01----:R-:W0:-:S14]  /*1aa0*/  DSETP.NAN.AND P0, PT, R6, R6, PT ;  /* 0x000000060600722a */ /* 0x003e1c0003f08000 */
[----:B0-----:R-:W-:Y:S05]  /*1ab0*/  @P0 BRA `(.L_x_404) ;  /* 0x0000011000000947 */ /* 0x001fea0003800000 */
[----:B------:R-:W0:-:S14]  /*1ac0*/  DSETP.NAN.AND P0, PT, R4, R4, PT ;  /* 0x000000040400722a */ /* 0x000e1c0003f08000 */
[----:B0-----:R-:W-:Y:S05]  /*1ad0*/  @P0 BRA `(.L_x_405) ;  /* 0x000000c000000947 */ /* 0x001fea0003800000 */
[----:B------:R-:W-:Y:S01]  /*1ae0*/  ISETP.NE.AND P0, PT, R15, R14, PT ;  /* 0x0000000e0f00720c */ /* 0x000fe20003f05270 */
[----:B------:R-:W-:Y:S02]  /*1af0*/  IMAD.MOV.U32 R12, RZ, RZ, 0x0 ;  /* 0x00000000ff0c7424 */ /* 0x000fe400078e00ff */
[----:B------:R-:W-:-:S10]  /*1b00*/  IMAD.MOV.U32 R13, RZ, RZ, -0x80000 ;  /* 0xfff80000ff0d7424 */ /* 0x000fd400078e00ff */
[----:B------:R-:W-:Y:S05]  /*1b10*/  @!P0 BRA `(.L_x_403) ;  /* 0x000000d000008947 */ /* 0x000fea0003800000 */
[----:B------:R-:W-:Y:S02]  /*1b20*/  ISETP.NE.AND P0, PT, R15, 0x7ff00000, PT ;  /* 0x7ff000000f00780c */ /* 0x000fe40003f05270 */
[----:B------:R-:W-:Y:S02]  /*1b30*/  LOP3.LUT R13, R7, 0x80000000, R5, 0x48, !PT ;  /* 0x80000000070d7812 */ /* 0x000fe400078e4805 */
[----:B------:R-:W-:-:S13]  /*1b40*/  ISETP.EQ.OR P0, PT, R14, RZ, !P0 ;  /* 0x000000ff0e00720c */ /* 0x000fda0004702670 */
[----:B------:R-:W-:Y:S01]  /*1b50*/  @P0 LOP3.LUT R2, R13, 0x7ff00000, RZ, 0xfc, !PT ;  /* 0x7ff000000d020812 */ /* 0x000fe200078efcff */
[----:B------:R-:W-:Y:S02]  /*1b60*/  @!P0 IMAD.MOV.U32 R12, RZ, RZ, RZ ;  /* 0x000000ffff0c8224 */ /* 0x000fe400078e00ff */
[----:B------:R-:W-:Y:S02]  /*1b70*/  @P0 IMAD.MOV.U32 R12, RZ, RZ, RZ ;  /* 0x000000ffff0c0224 */ /* 0x000fe400078e00ff */
[----:B------:R-:W-:Y:S01]  /*1b80*/  @P0 IMAD.MOV.U32 R13, RZ, RZ, R2 ;  /* 0x000000ffff0d0224 */ /* 0x000fe200078e0002 */
[----:B------:R-:W-:Y:S05]  /*1b90*/  BRA `(.L_x_403) ;  /* 0x0000005000007947 */ /* 0x000fea0003800000 */
.L_x_405:
[----:B------:R-:W-:Y:S01]  /*1ba0*/  LOP3.LUT R13, R5, 0x80000, RZ, 0xfc, !PT ;  /* 0x00080000050d7812 */ /* 0x000fe200078efcff */
[----:B------:R-:W-:Y:S01]  /*1bb0*/  IMAD.MOV.U32 R12, RZ, RZ, R4 ;  /* 0x000000ffff0c7224 */ /* 0x000fe200078e0004 */
[----:B------:R-:W-:Y:S05]  /*1bc0*/  BRA `(.L_x_403) ;  /* 0x0000002000007947 */ /* 0x000fea0003800000 */
.L_x_404:
[----:B------:R-:W-:Y:S01]  /*1bd0*/  LOP3.LUT R13, R7, 0x80000, RZ, 0xfc, !PT ;  /* 0x00080000070d7812 */ /* 0x000fe200078efcff */
[----:B------:R-:W-:Y:S02]  /*1be0*/  IMAD.MOV.U32 R12, RZ, RZ, R6 ;  /* 0x000000ffff0c7224 */ /* 0x000fe400078e0006 */
.L_x_403:
[----:B------:R-:W-:Y:S02]  /*1bf0*/  IMAD.MOV.U32 R2, RZ, RZ, R0 ;  /* 0x000000ffff027224 */ /* 0x000fe400078e0000 */
[----:B------:R-:W-:-:S04]  /*1c00*/  IMAD.MOV.U32 R3, RZ, RZ, 0x0 ;  /* 0x00000000ff037424 */ /* 0x000fc800078e00ff */
[----:B------:R-:W-:Y:S05]  /*1c10*/  RET.REL.NODEC R2 `(_ZN2at6native51_GLOBAL__N__eebb21b7_18_MultiMarginLoss_cu_b86932df30MultiMarginLoss_forward_kernelILi2EdEEvPT0_PKS3_PKlS6_iibS3_) ;  /* 0xffffe3e002007950 */ /* 0x000fea0003c3ffff */
.L_x_406:
        /* <DEDUP_REMOVED lines=14> */
.L_x_450:


//--------------------- .text._ZN2at6native51_GLOBAL__N__eebb21b7_18_MultiMarginLoss_cu_b86932df30MultiMarginLoss_forward_kernelILi1EdEEvPT0_PKS3_PKlS6_iibS3_ --------------------------
	.section	.text._ZN2at6native51_GLOBAL__N__eebb21b7_18_MultiMarginLoss_cu_b86932df30MultiMarginLoss_forward_kernelILi1EdEEvPT0_PKS3_PKlS6_iibS3_,"ax",@progbits
	.sectioninfo	@"SHI_REGISTERS=27"
	.align	128
.text._ZN2at6native51_GLOBAL__N__eebb21b7_18_MultiMarginLoss_cu_b86932df30MultiMarginLoss_forward_kernelILi1EdEEvPT0_PKS3_PKlS6_iibS3_:
        .type           _ZN2at6native51_GLOBAL__N__eebb21b7_18_MultiMarginLoss_cu_b86932df30MultiMarginLoss_forward_kernelILi1EdEEvPT0_PKS3_PKlS6_iibS3_,@function
        .size           _ZN2at6native51_GLOBAL__N__eebb21b7_18_MultiMarginLoss_cu_b86932df30MultiMarginLoss_forward_kernelILi1EdEEvPT0_PKS3_PKlS6_iibS3_,(.L_x_452 - _ZN2at6native51_GLOBAL__N__eebb21b7_18_MultiMarginLoss_cu_b86932df30MultiMarginLoss_forward_kernelILi1EdEEvPT0_PKS3_PKlS6_iibS3_)
        .other          _ZN2at6native51_GLOBAL__N__eebb21b7_18_MultiMarginLoss_cu_b86932df30MultiMarginLoss_forward_kernelILi1EdEEvPT0_PKS3_PKlS6_iibS3_,@"STO_CUDA_ENTRY STV_DEFAULT"
_ZN2at6native51_GLOBAL__N__eebb21b7_18_MultiMarginLoss_cu_b86932df30MultiMarginLoss_forward_kernelILi1EdEEvPT0_PKS3_PKlS6_iibS3_:
        /* <DEDUP_REMOVED lines=39> */
.L_x_407:
        /* <DEDUP_REMOVED lines=52> */
[C---:B------:R-:W-:Y:S02]  /*05b0*/  IADD3 R16, R0.reuse, -UR41, RZ ;  /* 0x8000002900107c10 */ /* 0x040fe4000fffe0ff */
[----:B------:R-:W-:Y:S02]  /*05c0*/  LEA R12, P2, R13, c[0x0][0x168], 0x3 ;  /* 0x00005a000d0c7a11 */ /* 0x000fe400078418ff */
[----:B------:R-:W-:-:S04]  /*05d0*/  LEA.HI.X.SX32 R6, R0, UR42, 0x1, P0 ;  /* 0x0000002a00067c11 */ /* 0x000fc800080f0eff */
[----:B------:R-:W-:Y:S02]  /*05e0*/  LEA.HI.X R13, R13, c[0x0][0x16c], R6, 0x3, P2 ;  /* 0x00005b000d0d7a11 */ /* 0x000fe400010f1c06 */
[----:B------:R-:W-:-:S03]  /*05f0*/  CS2R R6, SRZ ;  /* 0x0000000000067805 */ /* 0x000fc6000001ff00 */
.L_x_412:
[----:B------:R-:W2:Y:S02]  /*0600*/  LDG.E.64 R10, [R12.64] ;  /* 0x000000240c0a7981 */ /* 0x000ea4000c1e1b00 */
[----:B0-2---:R-:W0:-:S06]  /*0610*/  DADD R14, R2, R10 ;  /* 0x00000000020e7229 */ /* 0x005e0c000000000a */
[----:B0-----:R-:W0:-:S06]  /*0620*/  DSETP.GT.AND P0, PT, R14, RZ, PT ;  /* 0x000000ff0e00722a */ /* 0x001e0c0003f04000 */
[----:B0-----:R-:W-:-:S13]  /*0630*/  ISETP.EQ.OR P0, PT, R16, RZ, !P0 ;  /* 0x000000ff1000720c */ /* 0x001fda0004702670 */
[----:B------:R-:W2:Y:S01]  /*0640*/  @!P0 LDG.E.64 R10, [R4.64] ;  /* 0x00000024040a8981 */ /* 0x000ea2000c1e1b00 */
        /* <DEDUP_REMOVED lines=11> */
.L_x_411:
[----:B------:R-:W-:Y:S05]  /*0700*/  BSYNC B0 ;  /* 0x0000000000007941 */ /* 0x000fea0003800000 */
.L_x_410:
[----:B------:R-:W-:Y:S01]  /*0710*/  BSSY B0, `(.L_x_413) ;  /* 0x000002c000007945 */ /* 0x000fe20003800000 */
[----:B------:R-:W-:Y:S05]  /*0720*/  @!P1 BRA `(.L_x_414) ;  /* 0x000002a000009947 */ /* 0x000fea0003800000 */
.L_x_415:
[----:B------:R-:W-:Y:S01]  /*0730*/  IADD3 R9, P0, R8, UR38, RZ ;  /* 0x0000002608097c10 */ /* 0x000fe2000ff1e0ff */
[----:B------:R-:W-:-:S03]  /*0740*/  IMAD.MOV.U32 R17, RZ, RZ, c[0x0][0x0] ;  /* 0x00000000ff117624 */ /* 0x000fc600078e00ff */
[----:B------:R-:W-:Y:S02]  /*0750*/  LEA.HI.X.SX32 R10, R8, UR42, 0x1, P0 ;  /* 0x0000002a080a7c11 */ /* 0x000fe400080f0eff */
[----:B------:R-:W-:-:S04]  /*0760*/  LEA R18, P0, R9, c[0x0][0x168], 0x3 ;  /* 0x00005a0009127a11 */ /* 0x000fc800078018ff */
[----:B------:R-:W-:-:S05]  /*0770*/  LEA.HI.X R19, R9, c[0x0][0x16c], R10, 0x3, P0 ;  /* 0x00005b0009137a11 */ /* 0x000fca00000f1c0a */
[----:B------:R1:W2:Y:S01]  /*0780*/  LDG.E.64 R10, [R18.64] ;  /* 0x00000024120a7981 */ /* 0x0002a2000c1e1b00 */
[----:B------:R-:W-:-:S05]  /*0790*/  IMAD.WIDE R20, R17, 0x8, R18 ;  /* 0x0000000811147825 */ /* 0x000fca00078e0212 */
[----:B------:R-:W3:Y:S01]  /*07a0*/  LDG.E.64 R12, [R20.64] ;  /* 0x00000024140c7981 */ /* 0x000ee2000c1e1b00 */
[----:B------:R-:W-:-:S05]  /*07b0*/  IMAD.WIDE R22, R17, 0x8, R20 ;  /* 0x0000000811167825 */ /* 0x000fca00078e0214 */
[----:B------:R-:W4:Y:S01]  /*07c0*/  LDG.E.64 R14, [R22.64] ;  /* 0x00000024160e7981 */ /* 0x000f22000c1e1b00 */
[----:B------:R-:W-:-:S06]  /*07d0*/  IMAD.WIDE R16, R17, 0x8, R22 ;  /* 0x0000000811107825 */ /* 0x000fcc00078e0216 */
[----:B------:R-:W5:Y:S01]  /*07e0*/  LDG.E.64 R16, [R16.64] ;  /* 0x0000002410107981 */ /* 0x000f62000c1e1b00 */
[----:B-1----:R-:W-:Y:S01]  /*07f0*/  IADD3 R18, R8, c[0x0][0x0], RZ ;  /* 0x0000000008127a10 */ /* 0x002fe20007ffe0ff */
[----:B0-2---:R-:W0:-:S06]  /*0800*/  DADD R10, R2, R10 ;  /* 0x00000000020a7229 */ /* 0x005e0c000000000a */
[----:B0-----:R-:W0:-:S04]  /*0810*/  DSETP.GT.AND P0, PT, R10, RZ, PT ;  /* 0x000000ff0a00722a */ /* 0x001e080003f04000 */
[C---:B---3--:R-:W1:Y:S02]  /*0820*/  DADD R12, R2.reuse, R12 ;  /* 0x00000000020c7229 */ /* 0x048e64000000000c */
[----:B0-----:R-:W-:Y:S02]  /*0830*/  ISETP.EQ.OR P0, PT, R8, UR41, !P0 ;  /* 0x0000002908007c0c */ /* 0x001fe4000c702670 */
        /* <DEDUP_REMOVED lines=14> */
[----:B--2---:R-:W0:-:S07]  /*0920*/  @!P0 DFMA R6, R10, R14, R6 ;  /* 0x0000000e0a06822b */ /* 0x004e0e0000000006 */
[----:B0-----:R3:W-:Y:S02]  /*0930*/  @!P0 STS.64 [R0.X8], R6 ;  /* 0x0000000600008388 */ /* 0x0017e40000008a00 */
[----:B---3--:R-:W0:-:S07]  /*0940*/  @!P1 DFMA R6, R18, R12, R6 ;  /* 0x0000000c1206922b */ /* 0x008e0e0000000006 */
[----:B0-----:R4:W-:Y:S02]  /*0950*/  @!P1 STS.64 [R0.X8], R6 ;  /* 0x0000000600009388 */ /* 0x0019e40000008a00 */
[----:B----4-:R-:W0:-:S07]  /*0960*/  @!P2 DFMA R6, R20, R8, R6 ;  /* 0x000000081406a22b */ /* 0x010e0e0000000006 */
[----:B0-----:R5:W-:Y:S01]  /*0970*/  @!P2 STS.64 [R0.X8], R6 ;  /* 0x000000060000a388 */ /* 0x001be20000008a00 */
[----:B------:R-:W-:Y:S01]  /*0980*/  IADD3 R8, R24, c[0x0][0x0], RZ ;  /* 0x0000000018087a10 */ /* 0x000fe20007ffe0ff */
[----:B-----5:R-:W0:-:S03]  /*0990*/  @!P3 DFMA R6, R22, R16, R6 ;  /* 0x000000101606b22b */ /* 0x020e060000000006 */
[----:B------:R-:W-:-:S04]  /*09a0*/  ISETP.GE.AND P0, PT, R8, c[0x0][0x184], PT ;  /* 0x0000610008007a0c */ /* 0x000fc80003f06270 */
[----:B0-----:R0:W-:Y:S09]  /*09b0*/  @!P3 STS.64 [R0.X8], R6 ;  /* 0x000000060000b388 */ /* 0x0011f20000008a00 */
[----:B------:R-:W-:Y:S05]  /*09c0*/  @!P0 BRA `(.L_x_415) ;  /* 0xfffffd6000008947 */ /* 0x000fea000383ffff */
.L_x_414:
[----:B------:R-:W-:Y:S05]  /*09d0*/  BSYNC B0 ;  /* 0x0000000000007941 */ /* 0x000fea0003800000 */
.L_x_413:
[----:B------:R-:W-:Y:S05]  /*09e0*/  BRA `(.L_x_408) ;  /* 0x0000044000007947 */ /* 0x000fea0003800000 */
.L_x_409:
        /* <DEDUP_REMOVED lines=8> */
[C---:B------:R-:W-:Y:S02]  /*0a70*/  IADD3 R7, R0.reuse, -UR41, RZ ;  /* 0x8000002900077c10 */ /* 0x040fe4000fffe0ff */
[----:B------:R-:W-:Y:S02]  /*0a80*/  LEA R10, P2, R11, c[0x0][0x168], 0x3 ;  /* 0x00005a000b0a7a11 */ /* 0x000fe400078418ff */
[----:B------:R-:W-:-:S04]  /*0a90*/  LEA.HI.X.SX32 R4, R0, UR42, 0x1, P0 ;  /* 0x0000002a00047c11 */ /* 0x000fc800080f0eff */
[----:B------:R-:W-:Y:S02]  /*0aa0*/  LEA.HI.X R11, R11, c[0x0][0x16c], R4, 0x3, P2 ;  /* 0x00005b000b0b7a11 */ /* 0x000fe400010f1c04 */
[----:B------:R-:W-:Y:S02]  /*0ab0*/  CS2R R4, SRZ ;  /* 0x0000000000047805 */ /* 0x000fe4000001ff00 */
.L_x_418:
        /* <DEDUP_REMOVED lines=9> */
[----:B------:R0:W1:Y:S02]  /*0b50*/  @!P0 DADD R4, R4, R10 ;  /* 0x0000000004048229 */ /* 0x000064000000000a */
[----:B0-----:R-:W-:-:S04]  /*0b60*/  IMAD.MOV.U32 R11, RZ, RZ, c[0x0][0x0] ;  /* 0x00000000ff0b7624 */ /* 0x001fc800078e00ff */
[----:B------:R-:W-:Y:S01]  /*0b70*/  IMAD.WIDE R10, R11, 0x8, R12 ;  /* 0x000000080b0a7825 */ /* 0x000fe200078e020c */
[----:B-1----:R0:W-:Y:S01]  /*0b80*/  @!P0 STS.64 [R0.X8], R4 ;  /* 0x0000000400008388 */ /* 0x0021e20000008a00 */
[----:B------:R-:W-:-:S13]  /*0b90*/  ISETP.NE.AND P0, PT, R9, RZ, PT ;  /* 0x000000ff0900720c */ /* 0x000fda0003f05270 */
[----:B0-----:R-:W-:Y:S05]  /*0ba0*/  @P0 BRA `(.L_x_418) ;  /* 0xffffff1000000947 */ /* 0x001fea000383ffff */
.L_x_417:
[----:B------:R-:W-:Y:S05]  /*0bb0*/  BSYNC B0 ;  /* 0x0000000000007941 */ /* 0x000fea0003800000 */
.L_x_416:
[----:B------:R-:W-:Y:S05]  /*0bc0*/  @!P1 BRA `(.L_x_408) ;  /* 0x0000026000009947 */ /* 0x000fea0003800000 */
.L_x_419:
[----:B------:R-:W-:Y:S01]  /*0bd0*/  IADD3 R7, P0, R6, UR38, RZ ;  /* 0x0000002606077c10 */ /* 0x000fe2000ff1e0ff */
[----:B------:R-:W-:-:S03]  /*0be0*/  IMAD.MOV.U32 R15, RZ, RZ, c[0x0][0x0] ;  /* 0x00000000ff0f7624 */ /* 0x000fc600078e00ff */
[----:B------:R-:W-:Y:S02]  /*0bf0*/  LEA.HI.X.SX32 R8, R6, UR42, 0x1, P0 ;  /* 0x0000002a06087c11 */ /* 0x000fe400080f0eff */
[----:B------:R-:W-:-:S04]  /*0c00*/  LEA R16, P0, R7, c[0x0][0x168], 0x3 ;  /* 0x00005a0007107a11 */ /* 0x000fc800078018ff */
[----:B------:R-:W-:-:S05]  /*0c10*/  LEA.HI.X R17, R7, c[0x0][0x16c], R8, 0x3, P0 ;  /* 0x00005b0007117a11 */ /* 0x000fca00000f1c08 */
[----:B------:R1:W2:Y:S01]  /*0c20*/  LDG.E.64 R8, [R16.64] ;  /* 0x0000002410087981 */ /* 0x0002a2000c1e1b00 */
[----:B------:R-:W-:-:S06]  /*0c30*/  IMAD.WIDE R10, R15, 0x8, R16 ;  /* 0x000000080f0a7825 */ /* 0x000fcc00078e0210 */
[C---:B------:R-:W-:Y:S02]  /*0c40*/  IMAD.WIDE R20, R15.reuse, 0x8, R10 ;  /* 0x000000080f147825 */ /* 0x040fe400078e020a */
[----:B------:R-:W3:Y:S04]  /*0c50*/  LDG.E.64 R10, [R10.64] ;  /* 0x000000240a0a7981 */ /* 0x000ee8000c1e1b00 */
        /* <DEDUP_REMOVED lines=11> */
[C---:B-1----:R-:W-:Y:S02]  /*0d10*/  ISETP.EQ.OR P1, PT, R16.reuse, UR41, !P1 ;  /* 0x0000002910007c0c */ /* 0x042fe4000cf22670 */
[----:B-----5:R-:W1:Y:S01]  /*0d20*/  DADD R6, R2, R14 ;  /* 0x0000000002067229 */ /* 0x020e62000000000e */
[----:B------:R-:W-:-:S03]  /*0d30*/  IADD3 R16, R16, c[0x0][0x0], RZ ;  /* 0x0000000010107a10 */ /* 0x000fc60007ffe0ff */
[----:B------:R-:W2:Y:S01]  /*0d40*/  @!P0 DADD R4, R4, R8 ;  /* 0x0000000004048229 */ /* 0x000ea20000000008 */
[C---:B0-----:R-:W-:Y:S02]  /*0d50*/  ISETP.EQ.OR P2, PT, R16.reuse, UR41, !P2 ;  /* 0x0000002910007c0c */ /* 0x041fe4000d742670 */
[----:B------:R-:W-:Y:S01]  /*0d60*/  IADD3 R16, R16, c[0x0][0x0], RZ ;  /* 0x0000000010107a10 */ /* 0x000fe20007ffe0ff */
[----:B-1----:R-:W0:-:S03]  /*0d70*/  DSETP.GT.AND P3, PT, R6, RZ, PT ;  /* 0x000000ff0600722a */ /* 0x002e060003f64000 */
[----:B--2---:R1:W-:Y:S03]  /*0d80*/  @!P0 STS.64 [R0.X8], R4 ;  /* 0x0000000400008388 */ /* 0x0043e60000008a00 */
[----:B0-----:R-:W-:Y:S01]  /*0d90*/  ISETP.EQ.OR P0, PT, R16, UR41, !P3 ;  /* 0x0000002910007c0c */ /* 0x001fe2000df02670 */
[----:B-1----:R-:W0:-:S07]  /*0da0*/  @!P1 DADD R4, R4, R18 ;  /* 0x0000000004049229 */ /* 0x002e0e0000000012 */
[----:B0-----:R0:W-:Y:S02]  /*0db0*/  @!P1 STS.64 [R0.X8], R4 ;  /* 0x0000000400009388 */ /* 0x0011e40000008a00 */
[----:B0-----:R-:W0:-:S07]  /*0dc0*/  @!P2 DADD R4, R4, R12 ;  /* 0x000000000404a229 */ /* 0x001e0e000000000c */
[----:B0-----:R0:W-:Y:S02]  /*0dd0*/  @!P2 STS.64 [R0.X8], R4 ;  /* 0x000000040000a388 */ /* 0x0011e40000008a00 */
[----:B0-----:R0:W1:Y:S02]  /*0de0*/  @!P0 DADD R4, R4, R6 ;  /* 0x0000000004048229 */ /* 0x0010640000000006 */
[----:B0-----:R-:W-:-:S05]  /*0df0*/  IADD3 R6, R16, c[0x0][0x0], RZ ;  /* 0x0000000010067a10 */ /* 0x001fca0007ffe0ff */
[----:B-1----:R0:W-:Y:S01]  /*0e00*/  @!P0 STS.64 [R0.X8], R4 ;  /* 0x0000000400008388 */ /* 0x0021e20000008a00 */
[----:B------:R-:W-:-:S13]  /*0e10*/  ISETP.GE.AND P0, PT, R6, c[0x0][0x184], PT ;  /* 0x0000610006007a0c */ /* 0x000fda0003f06270 */
[----:B0-----:R-:W-:Y:S05]  /*0e20*/  @!P0 BRA `(.L_x_419) ;  /* 0xfffffda000008947 */ /* 0x001fea000383ffff */
.L_x_408:
        /* <DEDUP_REMOVED lines=24> */
.L_x_424:
        /* <DEDUP_REMOVED lines=29> */
.L_x_423:
        /* <DEDUP_REMOVED lines=18> */
.L_x_425:
[----:B------:R-:W-:-:S13]  /*12a0*/  ISETP.NE.OR P0, PT, R0, RZ, P0 ;  /* 0x000000ff0000720c */ /* 0x000fda0000705670 */
[----:B------:R-:W-:Y:S05]  /*12b0*/  @!P0 BRA `(.L_x_421) ;  /* 0x000000b000008947 */ /* 0x000fea0003800000 */
.L_x_422:
        /* <DEDUP_REMOVED lines=11> */
.L_x_421:
[----:B------:R-:W-:-:S13]  /*1370*/  ISETP.NE.AND P0, PT, R2, RZ, PT ;  /* 0x000000ff0200720c */ /* 0x000fda0003f05270 */
[----:B------:R-:W-:Y:S05]  /*1380*/  @!P0 BRA `(.L_x_420) ;  /* 0x0000007000008947 */ /* 0x000fea0003800000 */
[----:B------:R-:W-:-:S09]  /*1390*/  USHF.L.U32 UR4, UR4, 0x3, URZ ;  /* 0x0000000304047899 */ /* 0x000fd2000800063f */
.L_x_426:
[----:B0-----:R-:W0:Y:S01]  /*13a0*/  LDS.64 R4, [UR4] ;  /* 0x00000004ff047984 */ /* 0x001e220008000a00 */
[----:B------:R-:W-:Y:S01]  /*13b0*/  IADD3 R2, R2, -0x1, RZ ;  /* 0xffffffff02027810 */ /* 0x000fe20007ffe0ff */
[----:B------:R-:W-:-:S03]  /*13c0*/  UIADD3 UR4, UR4, 0x8, URZ ;  /* 0x0000000804047890 */ /* 0x000fc6000fffe03f */
[----:B------:R-:W-:Y:S01]  /*13d0*/  ISETP.NE.AND P0, PT, R2, RZ, PT ;  /* 0x000000ff0200720c */ /* 0x000fe20003f05270 */
[----:B01----:R0:W1:-:S12]  /*13e0*/  DADD R20, R4, R20 ;  /* 0x0000000004147229 */ /* 0x0030580000000014 */
[----:B------:R-:W-:Y:S05]  /*13f0*/  @P0 BRA `(.L_x_426) ;  /* 0xffffffa000000947 */ /* 0x000fea000383ffff */
.L_x_420:
        /* <DEDUP_REMOVED lines=22> */
[----:B------:R-:W-:Y:S05]  /*1560*/  CALL.REL.NOINC `($__internal_3_$__cuda_sm20_div_rn_f64_full) ;  /* 0x0000009000007944 */ /* 0x000fea0003c00000 */
[----:B------:R-:W-:Y:S02]  /*1570*/  IMAD.MOV.U32 R2, RZ, RZ, R12 ;  /* 0x000000ffff027224 */ /* 0x000fe400078e000c */
[----:B------:R-:W-:Y:S02]  /*1580*/  IMAD.MOV.U32 R3, RZ, RZ, R13 ;  /* 0x000000ffff037224 */ /* 0x000fe400078e000d */
.L_x_427:
[----:B------:R-:W-:Y:S02]  /*1590*/  ULDC.64 UR4, c[0x0][0x160] ;  /* 0x0000580000047ab9 */ /* 0x000fe40000000a00 */
[----:B------:R-:W-:-:S04]  /*15a0*/  ULEA UR4, UP0, UR39, UR4, 0x3 ;  /* 0x0000000427047291 */ /* 0x000fc8000f80183f */
[----:B------:R-:W-:Y:S02]  /*15b0*/  ULEA.HI.X UR5, UR39, UR5, UR40, 0x3, UP0 ;  /* 0x0000000527057291 */ /* 0x000fe400080f1c28 */
[----:B------:R-:W-:-:S04]  /*15c0*/  IMAD.U32 R4, RZ, RZ, UR4 ;  /* 0x00000004ff047e24 */ /* 0x000fc8000f8e00ff */
[----:B------:R-:W-:-:S05]  /*15d0*/  IMAD.U32 R5, RZ, RZ, UR5 ;  /* 0x00000005ff057e24 */ /* 0x000fca000f8e00ff */
[----:B------:R-:W-:Y:S01]  /*15e0*/  STG.E.64 [R4.64], R2 ;  /* 0x0000000204007986 */ /* 0x000fe2000c101b24 */
[----:B------:R-:W-:Y:S05]  /*15f0*/  EXIT ;  /* 0x000000000000794d */ /* 0x000fea0003800000 */
        .weak           $__internal_3_$__cuda_sm20_div_rn_f64_full
        .type           $__internal_3_$__cuda_sm20_div_rn_f64_full,@function
        .size           $__internal_3_$__cuda_sm20_div_rn_f64_full,(.L_x_452 - $__internal_3_$__cuda_sm20_div_rn_f64_full)
$__internal_3_$__cuda_sm20_div_rn_f64_full:
        /* <DEDUP_REMOVED lines=33> */
.L_x_428:
        /* <DEDUP_REMOVED lines=36> */
.L_x_429:
        /* <DEDUP_REMOVED lines=16> */
.L_x_432:
[----:B------:R-:W-:Y:S01]  /*1b50*/  LOP3.LUT R13, R5, 0x80000, RZ, 0xfc, !PT ;  /* 0x00080000050d7812 */ /* 0x000fe200078efcff */
[----:B------:R-:W-:Y:S01]  /*1b60*/  IMAD.MOV.U32 R12, RZ, RZ, R4 ;  /* 0x000000ffff0c7224 */ /* 0x000fe200078e0004 */
[----:B------:R-:W-:Y:S05]  /*1b70*/  BRA `(.L_x_430) ;  /* 0x0000002000007947 */ /* 0x000fea0003800000 */
.L_x_431:
[----:B------:R-:W-:Y:S01]  /*1b80*/  LOP3.LUT R13, R7, 0x80000, RZ, 0xfc, !PT ;  /* 0x00080000070d7812 */ /* 0x000fe200078efcff */
[----:B------:R-:W-:Y:S02]  /*1b90*/  IMAD.MOV.U32 R12, RZ, RZ, R6 ;  /* 0x000000ffff0c7224 */ /* 0x000fe400078e0006 */
.L_x_430:
[----:B------:R-:W-:Y:S02]  /*1ba0*/  IMAD.MOV.U32 R2, RZ, RZ, R0 ;  /* 0x000000ffff027224 */ /* 0x000fe400078e0000 */
[----:B------:R-:W-:-:S04]  /*1bb0*/  IMAD.MOV.U32 R3, RZ, RZ, 0x0 ;  /* 0x00000000ff037424 */ /* 0x000fc800078e00ff */
[----:B------:R-:W-:Y:S05]  /*1bc0*/  RET.REL.NODEC R2 `(_ZN2at6native51_GLOBAL__N__eebb21b7_18_MultiMarginLoss_cu_b86932df30MultiMarginLoss_forward_kernelILi1EdEEvPT0_PKS3_PKlS6_iibS3_) ;  /* 0xffffe43002007950 */ /* 0x000fea0003c3ffff */
.L_x_433:
        /* <DEDUP_REMOVED lines=11> */
.L_x_452:


//--------------------- .nv.global.init           --------------------------
	.section	.nv.global.init,"aw",@progbits
.nv.global.init:
	.type		__unnamed_1,@object
	.size		__unnamed_1,(__unnamed_5 - __unnamed_1)
__unnamed_1:
        /*0000*/ 	.byte	0x4d, 0x75, 0x6c, 0x74, 0x69, 0x4d, 0x61, 0x72, 0x67, 0x69, 0x6e, 0x4c, 0x6f, 0x73, 0x73, 0x5f
        /*0010*/ 	.byte	0x66, 0x6f, 0x72, 0x77, 0x61, 0x72, 0x64, 0x5f, 0x6b, 0x65, 0x72, 0x6e, 0x65, 0x6c, 0x00
	.type		__unnamed_5,@object
	.size		__unnamed_5,(__unnamed_3 - __unnamed_5)
__unnamed_5:
        /*001f*/ 	.byte	0x4d, 0x75, 0x6c, 0x74, 0x69, 0x4d, 0x61, 0x72, 0x67, 0x69, 0x6e, 0x4c, 0x6f, 0x73, 0x73, 0x5f
        /*002f*/ 	.byte	0x66, 0x6f, 0x72, 0x77, 0x61, 0x72, 0x64, 0x5f, 0x6b, 0x65, 0x72, 0x6e, 0x65, 0x6c, 0x00
	.type		__unnamed_3,@object
	.size		__unnamed_3,(__unnamed_7 - __unnamed_3)
__unnamed_3:
        /*003e*/ 	.byte	0x4d, 0x75, 0x6c, 0x74, 0x69, 0x4d, 0x61, 0x72, 0x67, 0x69, 0x6e, 0x4c, 0x6f, 0x73, 0x73, 0x5f
        /*004e*/ 	.byte	0x66, 0x6f, 0x72, 0x77, 0x61, 0x72, 0x64, 0x5f, 0x6b, 0x65, 0x72, 0x6e, 0x65, 0x6c, 0x00
	.type		__unnamed_7,@object
	.size		__unnamed_7,(__unnamed_2 - __unnamed_7)
__unnamed_7:
        /*005d*/ 	.byte	0x4d, 0x75, 0x6c, 0x74, 0x69, 0x4d, 0x61, 0x72, 0x67, 0x69, 0x6e, 0x4c, 0x6f, 0x73, 0x73, 0x5f
        /*006d*/ 	.byte	0x66, 0x6f, 0x72, 0x77, 0x61, 0x72, 0x64, 0x5f, 0x6b, 0x65, 0x72, 0x6e, 0x65, 0x6c, 0x00
	.type		__unnamed_2,@object
	.size		__unnamed_2,(__unnamed_6 - __unnamed_2)
__unnamed_2:
        /*007c*/ 	.byte	0x4d, 0x75, 0x6c, 0x74, 0x69, 0x4d, 0x61, 0x72, 0x67, 0x69, 0x6e, 0x4c, 0x6f, 0x73, 0x73, 0x5f
        /*008c*/ 	.byte	0x66, 0x6f, 0x72, 0x77, 0x61, 0x72, 0x64, 0x5f, 0x6b, 0x65, 0x72, 0x6e, 0x65, 0x6c, 0x00
	.type		__unnamed_6,@object
	.size		__unnamed_6,(__unnamed_4 - __unnamed_6)
__unnamed_6:
        /*009b*/ 	.byte	0x4d, 0x75, 0x6c, 0x74, 0x69, 0x4d, 0x61, 0x72, 0x67, 0x69, 0x6e, 0x4c, 0x6f, 0x73, 0x73, 0x5f
        /*00ab*/ 	.byte	0x66, 0x6f, 0x72, 0x77, 0x61, 0x72, 0x64, 0x5f, 0x6b, 0x65, 0x72, 0x6e, 0x65, 0x6c, 0x00
	.type		__unnamed_4,@object
	.size		__unnamed_4,(__unnamed_8 - __unnamed_4)
__unnamed_4:
        /*00ba*/ 	.byte	0x4d, 0x75, 0x6c, 0x74, 0x69, 0x4d, 0x61, 0x72, 0x67, 0x69, 0x6e, 0x4c, 0x6f, 0x73, 0x73, 0x5f
        /*00ca*/ 	.byte	0x66, 0x6f, 0x72, 0x77, 0x61, 0x72, 0x64, 0x5f, 0x6b, 0x65, 0x72, 0x6e, 0x65, 0x6c, 0x00
	.type		__unnamed_8,@object
	.size		__unnamed_8,($str - __unnamed_8)
__unnamed_8:
        /*00d9*/ 	.byte	0x4d, 0x75, 0x6c, 0x74, 0x69, 0x4d, 0x61, 0x72, 0x67, 0x69, 0x6e, 0x4c, 0x6f, 0x73, 0x73, 0x5f
        /*00e9*/ 	.byte	0x66, 0x6f, 0x72, 0x77, 0x61, 0x72, 0x64, 0x5f, 0x6b, 0x65, 0x72, 0x6e, 0x65, 0x6c, 0x00
	.type		$str,@object
	.size		$str,($str$1 - $str)
$str:
        /*00f8*/ 	.byte	0x74, 0x61, 0x72, 0x67, 0x65, 0x74, 0x5f, 0x6b, 0x20, 0x3e, 0x3d, 0x20, 0x30, 0x20, 0x26, 0x26
        /*0108*/ 	.byte	0x20, 0x74, 0x61, 0x72, 0x67, 0x65, 0x74, 0x5f, 0x6b, 0x20, 0x3c, 0x20, 0x64, 0x69, 0x6d, 0x20
        /*0118*/ 	.byte	0x26, 0x26, 0x20, 0x22, 0x74, 0x61, 0x72, 0x67, 0x65, 0x74, 0x20, 0x69, 0x6e, 0x64, 0x65, 0x78
        /*0128*/ 	.byte	0x20, 0x69, 0x73, 0x20, 0x6f, 0x75, 0x74, 0x20, 0x6f, 0x66, 0x20, 0x62, 0x6f, 0x75, 0x6e, 0x64
        /*0138*/ 	.byte	0x73, 0x22, 0x00
	.type		$str$1,@object
	.size		$str$1,(.L_37 - $str$1)
$str$1:
        /*013b*/ 	.byte	0x2f, 0x74, 0x6d, 0x70, 0x2f, 0x6f, 0x73, 0x73, 0x5f, 0x6b, 0x65, 0x72, 0x6e, 0x65, 0x6c, 0x73
        /*014b*/ 	.byte	0x5f, 0x73, 0x72, 0x63, 0x2f, 0x70, 0x79, 0x74, 0x6f, 0x72, 0x63, 0x68, 0x2f, 0x61, 0x74, 0x65
        /*015b*/ 	.byte	0x6e, 0x2f, 0x73, 0x72, 0x63, 0x2f, 0x41, 0x54, 0x65, 0x6e, 0x2f, 0x6e, 0x61, 0x74, 0x69, 0x76
        /*016b*/ 	.byte	0x65, 0x2f, 0x63, 0x75, 0x64, 0x61, 0x2f, 0x4d, 0x75, 0x6c, 0x74, 0x69, 0x4d, 0x61, 0x72, 0x67
        /*017b*/ 	.byte	0x69, 0x6e, 0x4c, 0x6f, 0x73, 0x73, 0x2e, 0x63, 0x75, 0x00
.L_37:


//--------------------- .nv.shared._ZN2at6native51_GLOBAL__N__eebb21b7_18_MultiMarginLoss_cu_b86932df31MultiMarginLoss_backward_kernelILi2EN3c108BFloat16EEEvPT0_PKS5_S8_PKlS8_iibS5_b --------------------------
	.section	.nv.shared._ZN2at6native51_GLOBAL__N__eebb21b7_18_MultiMarginLoss_cu_b86932df31MultiMarginLoss_backward_kernelILi2EN3c108BFloat16EEEvPT0_PKS5_S8_PKlS8_iibS5_b,"aw",@nobits
	.sectionflags	@""
	.align	4
.nv.shared._ZN2at6native51_GLOBAL__N__eebb21b7_18_MultiMarginLoss_cu_b86932df31MultiMarginLoss_backward_kernelILi2EN3c108BFloat16EEEvPT0_PKS5_S8_PKlS8_iibS5_b:
	.zero		512


//--------------------- .nv.global                --------------------------
	.section	.nv.global,"aw",@nobits
.nv.global:
	.type		_ZN49_INTERNAL_eebb21b7_18_MultiMarginLoss_cu_b86932df4cuda3std3__48in_placeE,@object
	.size		_ZN49_INTERNAL_eebb21b7_18_MultiMarginLoss_cu_b86932df4cuda3std3__48in_placeE,(_ZN49_INTERNAL_eebb21b7_18_MultiMarginLoss_cu_b86932df4cuda3std6ranges3__45__cpo8distanceE - _ZN49_INTERNAL_eebb21b7_18_MultiMarginLoss_cu_b86932df4cuda3std3__48in_placeE)
_ZN49_INTERNAL_eebb21b7_18_MultiMarginLoss_cu_b86932df4cuda3std3__48in_placeE:
	.zero		1
	.type		_ZN49_INTERNAL_eebb21b7_18_MultiMarginLoss_cu_b86932df4cuda3std6ranges3__45__cpo8distanceE,@object
	.size		_ZN49_INTERNAL_eebb21b7_18_MultiMarginLoss_cu_b86932df4cuda3std6ranges3__45__cpo8distanceE,(_ZN49_INTERNAL_eebb21b7_18_MultiMarginLoss_cu_b86932df4cuda3std3__45__cpo6cbeginE - _ZN49_INTERNAL_eebb21b7_18_MultiMarginLoss_cu_b86932df4cuda3std6ranges3__45__cpo8distanceE)
_ZN49_INTERNAL_eebb21b7_18_MultiMarginLoss_cu_b86932df4cuda3std6ranges3__45__cpo8distanceE:
	.zero		1
	.type		_ZN49_INTERNAL_eebb21b7_18_MultiMarginLoss_cu_b86932df4cuda3std3__45__cpo6cbeginE,@object
	.size		_ZN49_INTERNAL_eebb21b7_18_MultiMarginLoss_cu_b86932df4cuda3std3__45__cpo6cbeginE,(_ZN49_INTERNAL_eebb21b7_18_MultiMarginLoss_cu_b86932df4cuda3std6ranges3__45__cpo7advanceE - _ZN49_INTERNAL_eebb21b7_18_MultiMarginLoss_cu_b86932df4cuda3std3__45__cpo6cbeginE)
_ZN49_INTERNAL_eebb21b7_18_MultiMarginLoss_cu_b86932df4cuda3std3__45__cpo6cbeginE:
	.zero		1
	.type		_ZN49_INTERNAL_eebb21b7_18_MultiMarginLoss_cu_b86932df4cuda3std6ranges3__45__cpo7advanceE,@object
	.size		_ZN49_INTERNAL_eebb21b7_18_MultiMarginLoss_cu_b86932df4cuda3std6ranges3__45__cpo7advanceE,(_ZN49_INTERNAL_eebb21b7_18_MultiMarginLoss_cu_b86932df4cuda3std3__45__cpo7crbeginE - _ZN49_INTERNAL_eebb21b7_18_MultiMarginLoss_cu_b86932df4cuda3std6ranges3__45__cpo7advanceE)
_ZN49_INTERNAL_eebb21b7_18_MultiMarginLoss_cu_b86932df4cuda3std6ranges3__45__cpo7advanceE:
	.zero		1
	.type		_ZN49_INTERNAL_eebb21b7_18_MultiMarginLoss_cu_b86932df4cuda3std3__45__cpo7crbeginE,@object
	.size		_ZN49_INTERNAL_eebb21b7_18_MultiMarginLoss_cu_b86932df4cuda3std3__45__cpo7crbeginE,(_ZN49_INTERNAL_eebb21b7_18_MultiMarginLoss_cu_b86932df4cuda3std6ranges3__45__cpo4dataE - _ZN49_INTERNAL_eebb21b7_18_MultiMarginLoss_cu_b86932df4cuda3std3__45__cpo7crbeginE)
_ZN49_INTERNAL_eebb21b7_18_MultiMarginLoss_cu_b86932df4cuda3std3__45__cpo7crbeginE:
	.zero		1
	.type		_ZN49_INTERNAL_eebb21b7_18_MultiMarginLoss_cu_b86932df4cuda3std6ranges3__45__cpo4dataE,@object
	.size		_ZN49_INTERNAL_eebb21b7_18_MultiMarginLoss_cu_b86932df4cuda3std6ranges3__45__cpo4dataE,(_ZN49_INTERNAL_eebb21b7_18_MultiMarginLoss_cu_b86932df4cuda3std6ranges3__45__cpo5beginE - _ZN49_INTERNAL_eebb21b7_18_MultiMarginLoss_cu_b86932df4cuda3std6ranges3__45__cpo4dataE)
_ZN49_INTERNAL_eebb21b7_18_MultiMarginLoss_cu_b86932df4cuda3std6ranges3__45__cpo4dataE:
	.zero		1
	.type		_ZN49_INTERNAL_eebb21b7_18_MultiMarginLoss_cu_b86932df4cuda3std6ranges3__45__cpo5beginE,@object
	.size		_ZN49_INTERNAL_eebb21b7_18_MultiMarginLoss_cu_b86932df4cuda3std6ranges3__45__cpo5beginE,(_ZN49_INTERNAL_eebb21b7_18_MultiMarginLoss_cu_b86932df4cuda3std3__451_GLOBAL__N__eebb21b7_18_MultiMarginLoss_cu_b86932df6ignoreE - _ZN49_INTERNAL_eebb21b7_18_MultiMarginLoss_cu_b86932df4cuda3std6ranges3__45__cpo5beginE)
_ZN49_INTERNAL_eebb21b7_18_MultiMarginLoss_cu_b86932df4cuda3std6ranges3__45__cpo5beginE:
	.zero		1
	.type		_ZN49_INTERNAL_eebb21b7_18_MultiMarginLoss_cu_b86932df4cuda3std3__451_GLOBAL__N__eebb21b7_18_MultiMarginLoss_cu_b86932df6ignoreE,@object
	.size		_ZN49_INTERNAL_eebb21b7_18_MultiMarginLoss_cu_b86932df4cuda3std3__451_GLOBAL__N__eebb21b7_18_MultiMarginLoss_cu_b86932df6ignoreE,(_ZN49_INTERNAL_eebb21b7_18_MultiMarginLoss_cu_b86932df4cuda3std6ranges3__45__cpo4sizeE - _ZN49_INTERNAL_eebb21b7_18_MultiMarginLoss_cu_b86932df4cuda3std3__451_GLOBAL__N__eebb21b7_18_MultiMarginLoss_cu_b86932df6ignoreE)
_ZN49_INTERNAL_eebb21b7_18_MultiMarginLoss_cu_b86932df4cuda3std3__451_GLOBAL__N__eebb21b7_18_MultiMarginLoss_cu_b86932df6ignoreE:
	.zero		1
	.type		_ZN49_INTERNAL_eebb21b7_18_MultiMarginLoss_cu_b86932df4cuda3std6ranges3__45__cpo4sizeE,@object
	.size		_ZN49_INTERNAL_eebb21b7_18_MultiMarginLoss_cu_b86932df4cuda3std6ranges3__45__cpo4sizeE,(_ZN49_INTERNAL_eebb21b7_18_MultiMarginLoss_cu_b86932df4cuda3std3__45__cpo5beginE - _ZN49_INTERNAL_eebb21b7_18_MultiMarginLoss_cu_b86932df4cuda3std6ranges3__45__cpo4sizeE)
_ZN49_INTERNAL_eebb21b7_18_MultiMarginLoss_cu_b86932df4cuda3std6ranges3__45__cpo4sizeE:
	.zero		1
	.type		_ZN49_INTERNAL_eebb21b7_18_MultiMarginLoss_cu_b86932df4cuda3std3__45__cpo5beginE,@object
	.size		_ZN49_INTERNAL_eebb21b7_18_MultiMarginLoss_cu_b86932df4cuda3std3__45__cpo5beginE,(_ZN49_INTERNAL_eebb21b7_18_MultiMarginLoss_cu_b86932df4cuda3std6ranges3__45__cpo6cbeginE - _ZN49_INTERNAL_eebb21b7_18_MultiMarginLoss_cu_b86932df4cuda3std3__45__cpo5beginE)
_ZN49_INTERNAL_eebb21b7_18_MultiMarginLoss_cu_b86932df4cuda3std3__45__cpo5beginE:
	.zero		1
	.type		_ZN49_INTERNAL_eebb21b7_18_MultiMarginLoss_cu_b86932df4cuda3std6ranges3__45__cpo6cbeginE,@object
	.size		_ZN49_INTERNAL_eebb21b7_18_MultiMarginLoss_cu_b86932df4cuda3std6ranges3__45__cpo6cbeginE,(_ZN49_INTERNAL_eebb21b7_18_MultiMarginLoss_cu_b86932df4cuda3std3__45__cpo6rbeginE - _ZN49_INTERNAL_eebb21b7_18_MultiMarginLoss_cu_b86932df4cuda3std6ranges3__45__cpo6cbeginE)
_ZN49_INTERNAL_eebb21b7_18_MultiMarginLoss_cu_b86932df4cuda3std6ranges3__45__cpo6cbeginE:
	.zero		1
	.type		_ZN49_INTERNAL_eebb21b7_18_MultiMarginLoss_cu_b86932df4cuda3std3__45__cpo6rbeginE,@object
	.size		_ZN49_INTERNAL_eebb21b7_18_MultiMarginLoss_cu_b86932df4cuda3std3__45__cpo6rbeginE,(_ZN49_INTERNAL_eebb21b7_18_MultiMarginLoss_cu_b86932df4cuda3std6ranges3__45__cpo4nextE - _ZN49_INTERNAL_eebb21b7_18_MultiMarginLoss_cu_b86932df4cuda3std3__45__cpo6rbeginE)
_ZN49_INTERNAL_eebb21b7_18_MultiMarginLoss_cu_b86932df4cuda3std3__45__cpo6rbeginE:
	.zero		1
	.type		_ZN49_INTERNAL_eebb21b7_18_MultiMarginLoss_cu_b86932df4cuda3std6ranges3__45__cpo4nextE,@object
	.size		_ZN49_INTERNAL_eebb21b7_18_MultiMarginLoss_cu_b86932df4cuda3std6ranges3__45__cpo4nextE,(_ZN49_INTERNAL_eebb21b7_18_MultiMarginLoss_cu_b86932df4cuda3std6ranges3__45__cpo4swapE - _ZN49_INTERNAL_eebb21b7_18_MultiMarginLoss_cu_b86932df4cuda3std6ranges3__45__cpo4nextE)
_ZN49_INTERNAL_eebb21b7_18_MultiMarginLoss_cu_b86932df4cuda3std6ranges3__45__cpo4nextE:
	.zero		1
	.type		_ZN49_INTERNAL_eebb21b7_18_MultiMarginLoss_cu_b86932df4cuda3std6ranges3__45__cpo4swapE,@object
	.size		_ZN49_INTERNAL_eebb21b7_18_MultiMarginLoss_cu_b86932df4cuda3std6ranges3__45__cpo4swapE,(_ZN49_INTERNAL_eebb21b7_18_MultiMarginLoss_cu_b86932df4cuda3std3__420unreachable_sentinelE - _ZN49_INTERNAL_eebb21b7_18_MultiMarginLoss_cu_b86932df4cuda3std6ranges3__45__cpo4swapE)
_ZN49_INTERNAL_eebb21b7_18_MultiMarginLoss_cu_b86932df4cuda3std6ranges3__45__cpo4swapE:
	.zero		1
	.type		_ZN49_INTERNAL_eebb21b7_18_MultiMarginLoss_cu_b86932df4cuda3std3__420unreachable_sentinelE,@object
	.size		_ZN49_INTERNAL_eebb21b7_18_MultiMarginLoss_cu_b86932df4cuda3std3__420unreachable_sentinelE,(_ZN49_INTERNAL_eebb21b7_18_MultiMarginLoss_cu_b86932df6thrust23THRUST_300001_SM_800_NS6system6detail10sequential3seqE - _ZN49_INTERNAL_eebb21b7_18_MultiMarginLoss_cu_b86932df4cuda3std3__420unreachable_sentinelE)
_ZN49_INTERNAL_eebb21b7_18_MultiMarginLoss_cu_b86932df4cuda3std3__420unreachable_sentinelE:
	.zero		1
	.type		_ZN49_INTERNAL_eebb21b7_18_MultiMarginLoss_cu_b86932df6thrust23THRUST_300001_SM_800_NS6system6detail10sequential3seqE,@object
	.size		_ZN49_INTERNAL_eebb21b7_18_MultiMarginLoss_cu_b86932df6thrust23THRUST_300001_SM_800_NS6system6detail10sequential3seqE,(_ZN49_INTERNAL_eebb21b7_18_MultiMarginLoss_cu_b86932df4cuda3std3__45__cpo4cendE - _ZN49_INTERNAL_eebb21b7_18_MultiMarginLoss_cu_b86932df6thrust23THRUST_300001_SM_800_NS6system6detail10sequential3seqE)
_ZN49_INTERNAL_eebb21b7_18_MultiMarginLoss_cu_b86932df6thrust23THRUST_300001_SM_800_NS6system6detail10sequential3seqE:
	.zero		1
	.type		_ZN49_INTERNAL_eebb21b7_18_MultiMarginLoss_cu_b86932df4cuda3std3__45__cpo4cendE,@object
	.size		_ZN49_INTERNAL_eebb21b7_18_MultiMarginLoss_cu_b86932df4cuda3std3__45__cpo4cendE,(_ZN49_INTERNAL_eebb21b7_18_MultiMarginLoss_cu_b86932df4cuda3std6ranges3__45__cpo9iter_swapE - _ZN49_INTERNAL_eebb21b7_18_MultiMarginLoss_cu_b86932df4cuda3std3__45__cpo4cendE)
_ZN49_INTERNAL_eebb21b7_18_MultiMarginLoss_cu_b86932df4cuda3std3__45__cpo4cendE:
	.zero		1
	.type		_ZN49_INTERNAL_eebb21b7_18_MultiMarginLoss_cu_b86932df4cuda3std6ranges3__45__cpo9iter_swapE,@object
	.size		_ZN49_INTERNAL_eebb21b7_18_MultiMarginLoss_cu_b86932df4cuda3std6ranges3__45__cpo9iter_swapE,(_ZN49_INTERNAL_eebb21b7_18_MultiMarginLoss_cu_b86932df4cuda3std3__45__cpo5crendE - _ZN49_INTERNAL_eebb21b7_18_MultiMarginLoss_cu_b86932df4cuda3std6ranges3__45__cpo9iter_swapE)
_ZN49_INTERNAL_eebb21b7_18_MultiMarginLoss_cu_b86932df4cuda3std6ranges3__45__cpo9iter_swapE:
	.zero		1
	.type		_ZN49_INTERNAL_eebb21b7_18_MultiMarginLoss_cu_b86932df4cuda3std3__45__cpo5crendE,@object
	.size		_ZN49_INTERNAL_eebb21b7_18_MultiMarginLoss_cu_b86932df4cuda3std3__45__cpo5crendE,(_ZN49_INTERNAL_eebb21b7_18_MultiMarginLoss_cu_b86932df4cuda3std6ranges3__45__cpo5cdataE - _ZN49_INTERNAL_eebb21b7_18_MultiMarginLoss_cu_b86932df4cuda3std3__45__cpo5crendE)
_ZN49_INTERNAL_eebb21b7_18_MultiMarginLoss_cu_b86932df4cuda3std3__45__cpo5crendE:
	.zero		1
	.type		_ZN49_INTERNAL_eebb21b7_18_MultiMarginLoss_cu_b86932df4cuda3std6ranges3__45__cpo5cdataE,@object
	.size		_ZN49_INTERNAL_eebb21b7_18_MultiMarginLoss_cu_b86932df4cuda3std6ranges3__45__cpo5cdataE,(_ZN49_INTERNAL_eebb21b7_18_MultiMarginLoss_cu_b86932df4cuda3std6ranges3__45__cpo3endE - _ZN49_INTERNAL_eebb21b7_18_MultiMarginLoss_cu_b86932df4cuda3std6ranges3__45__cpo5cdataE)
_ZN49_INTERNAL_eebb21b7_18_MultiMarginLoss_cu_b86932df4cuda3std6ranges3__45__cpo5cdataE:
	.zero		1
	.type		_ZN49_INTERNAL_eebb21b7_18_MultiMarginLoss_cu_b86932df4cuda3std6ranges3__45__cpo3endE,@object
	.size		_ZN49_INTERNAL_eebb21b7_18_MultiMarginLoss_cu_b86932df4cuda3std6ranges3__45__cpo3endE,(_ZN49_INTERNAL_eebb21b7_18_MultiMarginLoss_cu_b86932df4cuda3std3__419piecewise_constructE - _ZN49_INTERNAL_eebb21b7_18_MultiMarginLoss_cu_b86932df4cuda3std6ranges3__45__cpo3endE)
_ZN49_INTERNAL_eebb21b7_18_MultiMarginLoss_cu_b86932df4cuda3std6ranges3__45__cpo3endE:
	.zero		1
	.type		_ZN49_INTERNAL_eebb21b7_18_MultiMarginLoss_cu_b86932df4cuda3std3__419piecewise_constructE,@object
	.size		_ZN49_INTERNAL_eebb21b7_18_MultiMarginLoss_cu_b86932df4cuda3std3__419piecewise_constructE,(_ZN49_INTERNAL_eebb21b7_18_MultiMarginLoss_cu_b86932df4cuda3std6ranges3__45__cpo5ssizeE - _ZN49_INTERNAL_eebb21b7_18_MultiMarginLoss_cu_b86932df4cuda3std3__419piecewise_constructE)
_ZN49_INTERNAL_eebb21b7_18_MultiMarginLoss_cu_b86932df4cuda3std3__419piecewise_constructE:
	.zero		1
	.type		_ZN49_INTERNAL_eebb21b7_18_MultiMarginLoss_cu_b86932df4cuda3std6ranges3__45__cpo5ssizeE,@object
	.size		_ZN49_INTERNAL_eebb21b7_18_MultiMarginLoss_cu_b86932df4cuda3std6ranges3__45__cpo5ssizeE,(_ZN49_INTERNAL_eebb21b7_18_MultiMarginLoss_cu_b86932df4cuda3std3__45__cpo3endE - _ZN49_INTERNAL_eebb21b7_18_MultiMarginLoss_cu_b86932df4cuda3std6ranges3__45__cpo5ssizeE)
_ZN49_INTERNAL_eebb21b7_18_MultiMarginLoss_cu_b86932df4cuda3std6ranges3__45__cpo5ssizeE:
	.zero		1
	.type		_ZN49_INTERNAL_eebb21b7_18_MultiMarginLoss_cu_b86932df4cuda3std3__45__cpo3endE,@object
	.size		_ZN49_INTERNAL_eebb21b7_18_MultiMarginLoss_cu_b86932df4cuda3std3__45__cpo3endE,(_ZN49_INTERNAL_eebb21b7_18_MultiMarginLoss_cu_b86932df4cuda3std6ranges3__45__cpo4cendE - _ZN49_INTERNAL_eebb21b7_18_MultiMarginLoss_cu_b86932df4cuda3std3__45__cpo3endE)
_ZN49_INTERNAL_eebb21b7_18_MultiMarginLoss_cu_b86932df4cuda3std3__45__cpo3endE:
	.zero		1
	.type		_ZN49_INTERNAL_eebb21b7_18_MultiMarginLoss_cu_b86932df4cuda3std6ranges3__45__cpo4cendE,@object
	.size		_ZN49_INTERNAL_eebb21b7_18_MultiMarginLoss_cu_b86932df4cuda3std6ranges3__45__cpo4cendE,(_ZN49_INTERNAL_eebb21b7_18_MultiMarginLoss_cu_b86932df4cuda3std3__45__cpo4rendE - _ZN49_INTERNAL_eebb21b7_18_MultiMarginLoss_cu_b86932df4cuda3std6ranges3__45__cpo4cendE)
_ZN49_INTERNAL_eebb21b7_18_MultiMarginLoss_cu_b86932df4cuda3std6ranges3__45__cpo4cendE:
	.zero		1
	.type		_ZN49_INTERNAL_eebb21b7_18_MultiMarginLoss_cu_b86932df4cuda3std3__45__cpo4rendE,@object
	.size		_ZN49_INTERNAL_eebb21b7_18_MultiMarginLoss_cu_b86932df4cuda3std3__45__cpo4rendE,(_ZN49_INTERNAL_eebb21b7_18_MultiMarginLoss_cu_b86932df4cuda3std6ranges3__45__cpo4prevE - _ZN49_INTERNAL_eebb21b7_18_MultiMarginLoss_cu_b86932df4cuda3std3__45__cpo4rendE)
_ZN49_INTERNAL_eebb21b7_18_MultiMarginLoss_cu_b86932df4cuda3std3__45__cpo4rendE:
	.zero		1
	.type		_ZN49_INTERNAL_eebb21b7_18_MultiMarginLoss_cu_b86932df4cuda3std6ranges3__45__cpo4prevE,@object
	.size		_ZN49_INTERNAL_eebb21b7_18_MultiMarginLoss_cu_b86932df4cuda3std6ranges3__45__cpo4prevE,(_ZN49_INTERNAL_eebb21b7_18_MultiMarginLoss_cu_b86932df4cuda3std6ranges3__45__cpo9iter_moveE - _ZN49_INTERNAL_eebb21b7_18_MultiMarginLoss_cu_b86932df4cuda3std6ranges3__45__cpo4prevE)
_ZN49_INTERNAL_eebb21b7_18_MultiMarginLoss_cu_b86932df4cuda3std6ranges3__45__cpo4prevE:
	.zero		1
	.type		_ZN49_INTERNAL_eebb21b7_18_MultiMarginLoss_cu_b86932df4cuda3std6ranges3__45__cpo9iter_moveE,@object
	.size		_ZN49_INTERNAL_eebb21b7_18_MultiMarginLoss_cu_b86932df4cuda3std6ranges3__45__cpo9iter_moveE,(.L_21 - _ZN49_INTERNAL_eebb21b7_18_MultiMarginLoss_cu_b86932df4cuda3std6ranges3__45__cpo9iter_moveE)
_ZN49_INTERNAL_eebb21b7_18_MultiMarginLoss_cu_b86932df4cuda3std6ranges3__45__cpo9iter_moveE:
	.zero		1
.L_21:


//--------------------- .nv.shared._ZN2at6native51_GLOBAL__N__eebb21b7_18_MultiMarginLoss_cu_b86932df31MultiMarginLoss_backward_kernelILi1EN3c108BFloat16EEEvPT0_PKS5_S8_PKlS8_iibS5_b --------------------------
	.section	.nv.shared._ZN2at6native51_GLOBAL__N__eebb21b7_18_MultiMarginLoss_cu_b86932df31MultiMarginLoss_backward_kernelILi1EN3c108BFloat16EEEvPT0_PKS5_S8_PKlS8_iibS5_b,"aw",@nobits
	.sectionflags	@""
	.align	4
.nv.shared._ZN2at6native51_GLOBAL__N__eebb21b7_18_MultiMarginLoss_cu_b86932df31MultiMarginLoss_backward_kernelILi1EN3c108BFloat16EEEvPT0_PKS5_S8_PKlS8_iibS5_b:
	.zero		512


//--------------------- .nv.shared._ZN2at6native51_GLOBAL__N__eebb21b7_18_MultiMarginLoss_cu_b86932df31MultiMarginLoss_backward_kernelILi2EN3c104HalfEEEvPT0_PKS5_S8_PKlS8_iibS5_b --------------------------
	.section	.nv.shared._ZN2at6native51_GLOBAL__N__eebb21b7_18_MultiMarginLoss_cu_b86932df31MultiMarginLoss_backward_kernelILi2EN3c104HalfEEEvPT0_PKS5_S8_PKlS8_iibS5_b,"aw",@nobits
	.sectionflags	@""
	.align	4
.nv.shared._ZN2at6native51_GLOBAL__N__eebb21b7_18_MultiMarginLoss_cu_b86932df31MultiMarginLoss_backward_kernelILi2EN3c104HalfEEEvPT0_PKS5_S8_PKlS8_iibS5_b:
	.zero		512


//--------------------- .nv.shared._ZN2at6native51_GLOBAL__N__eebb21b7_18_MultiMarginLoss_cu_b86932df31MultiMarginLoss_backward_kernelILi1EN3c104HalfEEEvPT0_PKS5_S8_PKlS8_iibS5_b --------------------------
	.section	.nv.shared._ZN2at6native51_GLOBAL__N__eebb21b7_18_MultiMarginLoss_cu_b86932df31MultiMarginLoss_backward_kernelILi1EN3c104HalfEEEvPT0_PKS5_S8_PKlS8_iibS5_b,"aw",@nobits
	.sectionflags	@""
	.align	4
.nv.shared._ZN2at6native51_GLOBAL__N__eebb21b7_18_MultiMarginLoss_cu_b86932df31MultiMarginLoss_backward_kernelILi1EN3c104HalfEEEvPT0_PKS5_S8_PKlS8_iibS5_b:
	.zero		512


//--------------------- .nv.shared._ZN2at6native51_GLOBAL__N__eebb21b7_18_MultiMarginLoss_cu_b86932df31MultiMarginLoss_backward_kernelILi2EfEEvPT0_PKS3_S6_PKlS6_iibS3_b --------------------------
	.section	.nv.shared._ZN2at6native51_GLOBAL__N__eebb21b7_18_MultiMarginLoss_cu_b86932df31MultiMarginLoss_backward_kernelILi2EfEEvPT0_PKS3_S6_PKlS6_iibS3_b,"aw",@nobits
	.sectionflags	@""
	.align	4
.nv.shared._ZN2at6native51_GLOBAL__N__eebb21b7_18_MultiMarginLoss_cu_b86932df31MultiMarginLoss_backward_kernelILi2EfEEvPT0_PKS3_S6_PKlS6_iibS3_b:
	.zero		512


//--------------------- .nv.shared._ZN2at6native51_GLOBAL__N__eebb21b7_18_MultiMarginLoss_cu_b86932df31MultiMarginLoss_backward_kernelILi1EfEEvPT0_PKS3_S6_PKlS6_iibS3_b --------------------------
	.section	.nv.shared._ZN2at6native51_GLOBAL__N__eebb21b7_18_MultiMarginLoss_cu_b86932df31MultiMarginLoss_backward_kernelILi1EfEEvPT0_PKS3_S6_PKlS6_iibS3_b,"aw",@nobits
	.sectionflags	@""
	.align	4
.nv.shared._ZN2at6native51_GLOBAL__N__eebb21b7_18_MultiMarginLoss_cu_b86932df31MultiMarginLoss_backward_kernelILi1EfEEvPT0_PKS3_S6_PKlS6_iibS3_b:
	.zero		512


//--------------------- .nv.shared._ZN2at6native51_GLOBAL__N__eebb21b7_18_MultiMarginLoss_cu_b86932df31MultiMarginLoss_backward_kernelILi2EdEEvPT0_PKS3_S6_PKlS6_iibS3_b --------------------------
	.section	.nv.shared._ZN2at6native51_GLOBAL__N__eebb21b7_18_MultiMarginLoss_cu_b86932df31MultiMarginLoss_backward_kernelILi2EdEEvPT0_PKS3_S6_PKlS6_iibS3_b,"aw",@nobits
	.sectionflags	@""
	.align	8
.nv.shared._ZN2at6native51_GLOBAL__N__eebb21b7_18_MultiMarginLoss_cu_b86932df31MultiMarginLoss_backward_kernelILi2EdEEvPT0_PKS3_S6_PKlS6_iibS3_b:
	.zero		1024


//--------------------- .nv.shared._ZN2at6native51_GLOBAL__N__eebb21b7_18_MultiMarginLoss_cu_b86932df31MultiMarginLoss_backward_kernelILi1EdEEvPT0_PKS3_S6_PKlS6_iibS3_b --------------------------
	.section	.nv.shared._ZN2at6native51_GLOBAL__N__eebb21b7_18_MultiMarginLoss_cu_b86932df31MultiMarginLoss_backward_kernelILi1EdEEvPT0_PKS3_S6_PKlS6_iibS3_b,"aw",@nobits
	.sectionflags	@""
	.align	8
.nv.shared._ZN2at6native51_GLOBAL__N__eebb21b7_18_MultiMarginLoss_cu_b86932df31MultiMarginLoss_backward_kernelILi1EdEEvPT0_PKS3_S6_PKlS6_iibS3_b:
	.zero		1024


//--------------------- .nv.shared._ZN2at6native51_GLOBAL__N__eebb21b7_18_MultiMarginLoss_cu_b86932df30MultiMarginLoss_forward_kernelILi2EN3c108BFloat16EEEvPT0_PKS5_PKlS8_iibS5_ --------------------------
	.section	.nv.shared._ZN2at6native51_GLOBAL__N__eebb21b7_18_MultiMarginLoss_cu_b86932df30MultiMarginLoss_forward_kernelILi2EN3c108BFloat16EEEvPT0_PKS5_PKlS8_iibS5_,"aw",@nobits
	.sectionflags	@""
	.align	4
.nv.shared._ZN2at6native51_GLOBAL__N__eebb21b7_18_MultiMarginLoss_cu_b86932df30MultiMarginLoss_forward_kernelILi2EN3c108BFloat16EEEvPT0_PKS5_PKlS8_iibS5_:
	.zero		512


//--------------------- .nv.shared._ZN2at6native51_GLOBAL__N__eebb21b7_18_MultiMarginLoss_cu_b86932df30MultiMarginLoss_forward_kernelILi1EN3c108BFloat16EEEvPT0_PKS5_PKlS8_iibS5_ --------------------------
	.section	.nv.shared._ZN2at6native51_GLOBAL__N__eebb21b7_18_MultiMarginLoss_cu_b86932df30MultiMarginLoss_forward_kernelILi1EN3c108BFloat16EEEvPT0_PKS5_PKlS8_iibS5_,"aw",@nobits
	.sectionflags	@""
	.align	4
.nv.shared._ZN2at6native51_GLOBAL__N__eebb21b7_18_MultiMarginLoss_cu_b86932df30MultiMarginLoss_forward_kernelILi1EN3c108BFloat16EEEvPT0_PKS5_PKlS8_iibS5_:
	.zero		512


//--------------------- .nv.shared._ZN2at6native51_GLOBAL__N__eebb21b7_18_MultiMarginLoss_cu_b86932df30MultiMarginLoss_forward_kernelILi2EN3c104HalfEEEvPT0_PKS5_PKlS8_iibS5_ --------------------------
	.section	.nv.shared._ZN2at6native51_GLOBAL__N__eebb21b7_18_MultiMarginLoss_cu_b86932df30MultiMarginLoss_forward_kernelILi2EN3c104HalfEEEvPT0_PKS5_PKlS8_iibS5_,"aw",@nobits
	.sectionflags	@""
	.align	4
.nv.shared._ZN2at6native51_GLOBAL__N__eebb21b7_18_MultiMarginLoss_cu_b86932df30MultiMarginLoss_forward_kernelILi2EN3c104HalfEEEvPT0_PKS5_PKlS8_iibS5_:
	.zero		512


//--------------------- .nv.shared._ZN2at6native51_GLOBAL__N__eebb21b7_18_MultiMarginLoss_cu_b86932df30MultiMarginLoss_forward_kernelILi1EN3c104HalfEEEvPT0_PKS5_PKlS8_iibS5_ --------------------------
	.section	.nv.shared._ZN2at6native51_GLOBAL__N__eebb21b7_18_MultiMarginLoss_cu_b86932df30MultiMarginLoss_forward_kernelILi1EN3c104HalfEEEvPT0_PKS5_PKlS8_iibS5_,"aw",@nobits
	.sectionflags	@""
	.align	4
.nv.shared._ZN2at6native51_GLOBAL__N__eebb21b7_18_MultiMarginLoss_cu_b86932df30MultiMarginLoss_forward_kernelILi1EN3c104HalfEEEvPT0_PKS5_PKlS8_iibS5_:
	.zero		512


//--------------------- .nv.shared._ZN2at6native51_GLOBAL__N__eebb21b7_18_MultiMarginLoss_cu_b86932df30MultiMarginLoss_forward_kernelILi2EfEEvPT0_PKS3_PKlS6_iibS3_ --------------------------
	.section	.nv.shared._ZN2at6native51_GLOBAL__N__eebb21b7_18_MultiMarginLoss_cu_b86932df30MultiMarginLoss_forward_kernelILi2EfEEvPT0_PKS3_PKlS6_iibS3_,"aw",@nobits
	.sectionflags	@""
	.align	4
.nv.shared._ZN2at6native51_GLOBAL__N__eebb21b7_18_MultiMarginLoss_cu_b86932df30MultiMarginLoss_forward_kernelILi2EfEEvPT0_PKS3_PKlS6_iibS3_:
	.zero		512


//--------------------- .nv.shared._ZN2at6native51_GLOBAL__N__eebb21b7_18_MultiMarginLoss_cu_b86932df30MultiMarginLoss_forward_kernelILi1EfEEvPT0_PKS3_PKlS6_iibS3_ --------------------------
	.section	.nv.shared._ZN2at6native51_GLOBAL__N__eebb21b7_18_MultiMarginLoss_cu_b86932df30MultiMarginLoss_forward_kernelILi1EfEEvPT0_PKS3_PKlS6_iibS3_,"aw",@nobits
	.sectionflags	@""
	.align	4
.nv.shared._ZN2at6native51_GLOBAL__N__eebb21b7_18_MultiMarginLoss_cu_b86932df30MultiMarginLoss_forward_kernelILi1EfEEvPT0_PKS3_PKlS6_iibS3_:
	.zero		512


//--------------------- .nv.shared._ZN2at6native51_GLOBAL__N__eebb21b7_18_MultiMarginLoss_cu_b86932df30MultiMarginLoss_forward_kernelILi2EdEEvPT0_PKS3_PKlS6_iibS3_ --------------------------
	.section	.nv.shared._ZN2at6native51_GLOBAL__N__eebb21b7_18_MultiMarginLoss_cu_b86932df30MultiMarginLoss_forward_kernelILi2EdEEvPT0_PKS3_PKlS6_iibS3_,"aw",@nobits
	.sectionflags	@""
	.align	8
.nv.shared._ZN2at6native51_GLOBAL__N__eebb21b7_18_MultiMarginLoss_cu_b86932df30MultiMarginLoss_forward_kernelILi2EdEEvPT0_PKS3_PKlS6_iibS3_:
	.zero		1024


//--------------------- .nv.shared._ZN2at6native51_GLOBAL__N__eebb21b7_18_MultiMarginLoss_cu_b86932df30MultiMarginLoss_forward_kernelILi1EdEEvPT0_PKS3_PKlS6_iibS3_ --------------------------
	.section	.nv.shared._ZN2at6native51_GLOBAL__N__eebb21b7_18_MultiMarginLoss_cu_b86932df30MultiMarginLoss_forward_kernelILi1EdEEvPT0_PKS3_PKlS6_iibS3_,"aw",@nobits
	.sectionflags	@""
	.align	8
.nv.shared._ZN2at6native51_GLOBAL__N__eebb21b7_18_MultiMarginLoss_cu_b86932df30MultiMarginLoss_forward_kernelILi1EdEEvPT0_PKS3_PKlS6_iibS3_:
	.zero		1024


//--------------------- SYMBOLS --------------------------

	.type		__assertfail,@function
